//
// Generated by NVIDIA NVVM Compiler
//
// Compiler Build ID: CL-36424714
// Cuda compilation tools, release 13.0, V13.0.88
// Based on NVVM 20.0.0
//

.version 9.0
.target sm_100
.address_size 64

	// .globl	_ZN3cub18CUB_300001_SM_10006detail11EmptyKernelIvEEvv
// _ZZN3cub18CUB_300001_SM_10006detail6reduce28DeviceReduceSingleTileKernelINS2_10policy_hubIijN4cuda3std3__44plusIiEEE10Policy1000EN6thrust24THRUST_300001_SM_1000_NS6detail15normal_iteratorINSD_10device_ptrIiEEEEPijS9_iiNS7_10__identityEEEvT0_T1_T2_T3_T4_T6_E12temp_storage has been demoted
// _ZZN3cub18CUB_300001_SM_10006detail6reduce18DeviceReduceKernelINS2_10policy_hubIijN4cuda3std3__44plusIiEEE10Policy1000EN6thrust24THRUST_300001_SM_1000_NS6detail15normal_iteratorINSD_10device_ptrIiEEEEjS9_iNS7_10__identityEEEvT0_PT3_T1_NS0_13GridEvenShareISN_EET2_T4_E12temp_storage has been demoted
// _ZZN3cub18CUB_300001_SM_10006detail6reduce28DeviceReduceSingleTileKernelINS2_10policy_hubIijN4cuda3std3__44plusIiEEE10Policy1000EPiSC_iS9_iiNS7_10__identityEEEvT0_T1_T2_T3_T4_T6_E12temp_storage has been demoted
// _ZZN3cub18CUB_300001_SM_10006detail6reduce28DeviceReduceSingleTileKernelINS2_10policy_hubIiyN4cuda3std3__44plusIiEEE10Policy1000EN6thrust24THRUST_300001_SM_1000_NS6detail15normal_iteratorINSD_10device_ptrIiEEEEPiyS9_iiNS7_10__identityEEEvT0_T1_T2_T3_T4_T6_E12temp_storage has been demoted
// _ZZN3cub18CUB_300001_SM_10006detail6reduce18DeviceReduceKernelINS2_10policy_hubIiyN4cuda3std3__44plusIiEEE10Policy1000EN6thrust24THRUST_300001_SM_1000_NS6detail15normal_iteratorINSD_10device_ptrIiEEEEyS9_iNS7_10__identityEEEvT0_PT3_T1_NS0_13GridEvenShareISN_EET2_T4_E12temp_storage has been demoted
// _ZZN3cub18CUB_300001_SM_10006detail6reduce28DeviceReduceSingleTileKernelINS2_10policy_hubIiyN4cuda3std3__44plusIiEEE10Policy1000EPiSC_iS9_iiNS7_10__identityEEEvT0_T1_T2_T3_T4_T6_E12temp_storage has been demoted
.global .align 1 .b8 _ZN30_INTERNAL_24801d30_4_k_cu_main4cuda3std3__45__cpo5beginE[1];
.global .align 1 .b8 _ZN30_INTERNAL_24801d30_4_k_cu_main4cuda3std3__45__cpo3endE[1];
.global .align 1 .b8 _ZN30_INTERNAL_24801d30_4_k_cu_main4cuda3std3__45__cpo6cbeginE[1];
.global .align 1 .b8 _ZN30_INTERNAL_24801d30_4_k_cu_main4cuda3std3__45__cpo4cendE[1];
.global .align 1 .b8 _ZN30_INTERNAL_24801d30_4_k_cu_main4cuda3std3__45__cpo6rbeginE[1];
.global .align 1 .b8 _ZN30_INTERNAL_24801d30_4_k_cu_main4cuda3std3__45__cpo4rendE[1];
.global .align 1 .b8 _ZN30_INTERNAL_24801d30_4_k_cu_main4cuda3std3__45__cpo7crbeginE[1];
.global .align 1 .b8 _ZN30_INTERNAL_24801d30_4_k_cu_main4cuda3std3__45__cpo5crendE[1];
.global .align 1 .b8 _ZN30_INTERNAL_24801d30_4_k_cu_main4cuda3std3__432_GLOBAL__N__24801d30_4_k_cu_main6ignoreE[1];
.global .align 1 .b8 _ZN30_INTERNAL_24801d30_4_k_cu_main4cuda3std3__419piecewise_constructE[1];
.global .align 1 .b8 _ZN30_INTERNAL_24801d30_4_k_cu_main4cuda3std3__48in_placeE[1];
.global .align 1 .b8 _ZN30_INTERNAL_24801d30_4_k_cu_main4cuda3std3__420unreachable_sentinelE[1];
.global .align 1 .b8 _ZN30_INTERNAL_24801d30_4_k_cu_main4cuda3std3__47nulloptE[1];
.global .align 1 .b8 _ZN30_INTERNAL_24801d30_4_k_cu_main4cuda3std3__48unexpectE[1];
.global .align 1 .b8 _ZN30_INTERNAL_24801d30_4_k_cu_main4cuda3std6ranges3__45__cpo4swapE[1];
.global .align 1 .b8 _ZN30_INTERNAL_24801d30_4_k_cu_main4cuda3std6ranges3__45__cpo9iter_moveE[1];
.global .align 1 .b8 _ZN30_INTERNAL_24801d30_4_k_cu_main4cuda3std6ranges3__45__cpo5beginE[1];
.global .align 1 .b8 _ZN30_INTERNAL_24801d30_4_k_cu_main4cuda3std6ranges3__45__cpo3endE[1];
.global .align 1 .b8 _ZN30_INTERNAL_24801d30_4_k_cu_main4cuda3std6ranges3__45__cpo6cbeginE[1];
.global .align 1 .b8 _ZN30_INTERNAL_24801d30_4_k_cu_main4cuda3std6ranges3__45__cpo4cendE[1];
.global .align 1 .b8 _ZN30_INTERNAL_24801d30_4_k_cu_main4cuda3std6ranges3__45__cpo7advanceE[1];
.global .align 1 .b8 _ZN30_INTERNAL_24801d30_4_k_cu_main4cuda3std6ranges3__45__cpo9iter_swapE[1];
.global .align 1 .b8 _ZN30_INTERNAL_24801d30_4_k_cu_main4cuda3std6ranges3__45__cpo4nextE[1];
.global .align 1 .b8 _ZN30_INTERNAL_24801d30_4_k_cu_main4cuda3std6ranges3__45__cpo4prevE[1];
.global .align 1 .b8 _ZN30_INTERNAL_24801d30_4_k_cu_main4cuda3std6ranges3__45__cpo4dataE[1];
.global .align 1 .b8 _ZN30_INTERNAL_24801d30_4_k_cu_main4cuda3std6ranges3__45__cpo5cdataE[1];
.global .align 1 .b8 _ZN30_INTERNAL_24801d30_4_k_cu_main4cuda3std6ranges3__45__cpo4sizeE[1];
.global .align 1 .b8 _ZN30_INTERNAL_24801d30_4_k_cu_main4cuda3std6ranges3__45__cpo5ssizeE[1];
.global .align 1 .b8 _ZN30_INTERNAL_24801d30_4_k_cu_main4cuda3std6ranges3__45__cpo8distanceE[1];
.global .align 1 .b8 _ZN30_INTERNAL_24801d30_4_k_cu_main6thrust24THRUST_300001_SM_1000_NS8cuda_cub3parE[1];
.global .align 1 .b8 _ZN30_INTERNAL_24801d30_4_k_cu_main6thrust24THRUST_300001_SM_1000_NS8cuda_cub10par_nosyncE[1];
.global .align 1 .b8 _ZN30_INTERNAL_24801d30_4_k_cu_main6thrust24THRUST_300001_SM_1000_NS6system6detail10sequential3seqE[1];
.global .align 1 .b8 _ZN30_INTERNAL_24801d30_4_k_cu_main6thrust24THRUST_300001_SM_1000_NS12placeholders2_1E[1];
.global .align 1 .b8 _ZN30_INTERNAL_24801d30_4_k_cu_main6thrust24THRUST_300001_SM_1000_NS12placeholders2_2E[1];
.global .align 1 .b8 _ZN30_INTERNAL_24801d30_4_k_cu_main6thrust24THRUST_300001_SM_1000_NS12placeholders2_3E[1];
.global .align 1 .b8 _ZN30_INTERNAL_24801d30_4_k_cu_main6thrust24THRUST_300001_SM_1000_NS12placeholders2_4E[1];
.global .align 1 .b8 _ZN30_INTERNAL_24801d30_4_k_cu_main6thrust24THRUST_300001_SM_1000_NS12placeholders2_5E[1];
.global .align 1 .b8 _ZN30_INTERNAL_24801d30_4_k_cu_main6thrust24THRUST_300001_SM_1000_NS12placeholders2_6E[1];
.global .align 1 .b8 _ZN30_INTERNAL_24801d30_4_k_cu_main6thrust24THRUST_300001_SM_1000_NS12placeholders2_7E[1];
.global .align 1 .b8 _ZN30_INTERNAL_24801d30_4_k_cu_main6thrust24THRUST_300001_SM_1000_NS12placeholders2_8E[1];
.global .align 1 .b8 _ZN30_INTERNAL_24801d30_4_k_cu_main6thrust24THRUST_300001_SM_1000_NS12placeholders2_9E[1];
.global .align 1 .b8 _ZN30_INTERNAL_24801d30_4_k_cu_main6thrust24THRUST_300001_SM_1000_NS12placeholders3_10E[1];
.global .align 1 .b8 _ZN30_INTERNAL_24801d30_4_k_cu_main6thrust24THRUST_300001_SM_1000_NS3seqE[1];

.visible .entry _ZN3cub18CUB_300001_SM_10006detail11EmptyKernelIvEEvv()
{


	ret;

}
	// .globl	_ZN3cub18CUB_300001_SM_10006detail8for_each13static_kernelINS2_12policy_hub_t12policy_500_tEmN6thrust24THRUST_300001_SM_1000_NS8cuda_cub20__uninitialized_fill7functorINS7_10device_ptrIiEEiEEEEvT0_T1_
.visible .entry _ZN3cub18CUB_300001_SM_10006detail8for_each13static_kernelINS2_12policy_hub_t12policy_500_tEmN6thrust24THRUST_300001_SM_1000_NS8cuda_cub20__uninitialized_fill7functorINS7_10device_ptrIiEEiEEEEvT0_T1_(
	.param .u64 _ZN3cub18CUB_300001_SM_10006detail8for_each13static_kernelINS2_12policy_hub_t12policy_500_tEmN6thrust24THRUST_300001_SM_1000_NS8cuda_cub20__uninitialized_fill7functorINS7_10device_ptrIiEEiEEEEvT0_T1__param_0,
	.param .align 8 .b8 _ZN3cub18CUB_300001_SM_10006detail8for_each13static_kernelINS2_12policy_hub_t12policy_500_tEmN6thrust24THRUST_300001_SM_1000_NS8cuda_cub20__uninitialized_fill7functorINS7_10device_ptrIiEEiEEEEvT0_T1__param_1[16]
)
.maxntid 256
{
	.reg .pred 	%p<4>;
	.reg .b16 	%rs<5>;
	.reg .b32 	%r<12>;
	.reg .b64 	%rd<16>;

	ld.param.u32 	%r3, [_ZN3cub18CUB_300001_SM_10006detail8for_each13static_kernelINS2_12policy_hub_t12policy_500_tEmN6thrust24THRUST_300001_SM_1000_NS8cuda_cub20__uninitialized_fill7functorINS7_10device_ptrIiEEiEEEEvT0_T1__param_1+8];
	ld.param.u64 	%rd4, [_ZN3cub18CUB_300001_SM_10006detail8for_each13static_kernelINS2_12policy_hub_t12policy_500_tEmN6thrust24THRUST_300001_SM_1000_NS8cuda_cub20__uninitialized_fill7functorINS7_10device_ptrIiEEiEEEEvT0_T1__param_1];
	ld.param.u64 	%rd5, [_ZN3cub18CUB_300001_SM_10006detail8for_each13static_kernelINS2_12policy_hub_t12policy_500_tEmN6thrust24THRUST_300001_SM_1000_NS8cuda_cub20__uninitialized_fill7functorINS7_10device_ptrIiEEiEEEEvT0_T1__param_0];
	mov.u32 	%r9, %ctaid.x;
	mul.wide.u32 	%rd1, %r9, 512;
	sub.s64 	%rd2, %rd5, %rd1;
	setp.lt.u64 	%p1, %rd2, 512;
	@%p1 bra 	$L__BB1_2;
	mov.u32 	%r11, %tid.x;
	cvta.to.global.u64 	%rd11, %rd4;
	cvt.u64.u32 	%rd12, %r11;
	add.s64 	%rd13, %rd1, %rd12;
	shl.b64 	%rd14, %rd13, 2;
	add.s64 	%rd15, %rd11, %rd14;
	st.global.u32 	[%rd15], %r3;
	st.global.u32 	[%rd15+1024], %r3;
	bra.uni 	$L__BB1_6;
$L__BB1_2:
	cvta.to.global.u64 	%rd6, %rd4;
	mov.u32 	%r2, %tid.x;
	cvt.u64.u32 	%rd7, %r2;
	setp.le.u64 	%p2, %rd2, %rd7;
	add.s64 	%rd8, %rd1, %rd7;
	shl.b64 	%rd9, %rd8, 2;
	add.s64 	%rd3, %rd6, %rd9;
	@%p2 bra 	$L__BB1_4;
	st.global.u32 	[%rd3], %r3;
$L__BB1_4:
	add.s32 	%r10, %r2, 256;
	cvt.u64.u32 	%rd10, %r10;
	setp.le.u64 	%p3, %rd2, %rd10;
	@%p3 bra 	$L__BB1_6;
	st.global.u32 	[%rd3+1024], %r3;
$L__BB1_6:
	ret;

}
	// .globl	_ZN3cub18CUB_300001_SM_10006detail8for_each13static_kernelINS2_12policy_hub_t12policy_500_tElN6thrust24THRUST_300001_SM_1000_NS8cuda_cub10__tabulate7functorINS7_6detail15normal_iteratorINS7_10device_ptrIiEEEENS7_6system6detail7generic6detail22compute_sequence_valueIivEElEEEEvT0_T1_
.visible .entry _ZN3cub18CUB_300001_SM_10006detail8for_each13static_kernelINS2_12policy_hub_t12policy_500_tElN6thrust24THRUST_300001_SM_1000_NS8cuda_cub10__tabulate7functorINS7_6detail15normal_iteratorINS7_10device_ptrIiEEEENS7_6system6detail7generic6detail22compute_sequence_valueIivEElEEEEvT0_T1_(
	.param .u64 _ZN3cub18CUB_300001_SM_10006detail8for_each13static_kernelINS2_12policy_hub_t12policy_500_tElN6thrust24THRUST_300001_SM_1000_NS8cuda_cub10__tabulate7functorINS7_6detail15normal_iteratorINS7_10device_ptrIiEEEENS7_6system6detail7generic6detail22compute_sequence_valueIivEElEEEEvT0_T1__param_0,
	.param .align 8 .b8 _ZN3cub18CUB_300001_SM_10006detail8for_each13static_kernelINS2_12policy_hub_t12policy_500_tElN6thrust24THRUST_300001_SM_1000_NS8cuda_cub10__tabulate7functorINS7_6detail15normal_iteratorINS7_10device_ptrIiEEEENS7_6system6detail7generic6detail22compute_sequence_valueIivEElEEEEvT0_T1__param_1[16]
)
.maxntid 256
{
	.reg .pred 	%p<4>;
	.reg .b32 	%r<18>;
	.reg .b64 	%rd<20>;

	ld.param.u64 	%rd7, [_ZN3cub18CUB_300001_SM_10006detail8for_each13static_kernelINS2_12policy_hub_t12policy_500_tElN6thrust24THRUST_300001_SM_1000_NS8cuda_cub10__tabulate7functorINS7_6detail15normal_iteratorINS7_10device_ptrIiEEEENS7_6system6detail7generic6detail22compute_sequence_valueIivEElEEEEvT0_T1__param_1];
	ld.param.u64 	%rd8, [_ZN3cub18CUB_300001_SM_10006detail8for_each13static_kernelINS2_12policy_hub_t12policy_500_tElN6thrust24THRUST_300001_SM_1000_NS8cuda_cub10__tabulate7functorINS7_6detail15normal_iteratorINS7_10device_ptrIiEEEENS7_6system6detail7generic6detail22compute_sequence_valueIivEElEEEEvT0_T1__param_0];
	ld.param.v2.u32 	{%r3, %r4}, [_ZN3cub18CUB_300001_SM_10006detail8for_each13static_kernelINS2_12policy_hub_t12policy_500_tElN6thrust24THRUST_300001_SM_1000_NS8cuda_cub10__tabulate7functorINS7_6detail15normal_iteratorINS7_10device_ptrIiEEEENS7_6system6detail7generic6detail22compute_sequence_valueIivEElEEEEvT0_T1__param_1+8];
	mov.u32 	%r5, %ctaid.x;
	mul.wide.u32 	%rd1, %r5, 512;
	sub.s64 	%rd2, %rd8, %rd1;
	setp.lt.s64 	%p1, %rd2, 512;
	@%p1 bra 	$L__BB2_2;
	mov.u32 	%r13, %tid.x;
	cvta.to.global.u64 	%rd15, %rd7;
	cvt.u64.u32 	%rd16, %r13;
	add.s64 	%rd17, %rd1, %rd16;
	cvt.u32.u64 	%r14, %rd17;
	mad.lo.s32 	%r15, %r4, %r14, %r3;
	shl.b64 	%rd18, %rd17, 2;
	add.s64 	%rd19, %rd15, %rd18;
	st.global.u32 	[%rd19], %r15;
	add.s32 	%r16, %r14, 256;
	mad.lo.s32 	%r17, %r4, %r16, %r3;
	st.global.u32 	[%rd19+1024], %r17;
	bra.uni 	$L__BB2_6;
$L__BB2_2:
	cvta.to.global.u64 	%rd3, %rd7;
	mov.u32 	%r6, %tid.x;
	cvt.s64.s32 	%rd4, %rd2;
	cvt.u64.u32 	%rd5, %r6;
	setp.le.s64 	%p2, %rd4, %rd5;
	@%p2 bra 	$L__BB2_4;
	add.s64 	%rd9, %rd1, %rd5;
	cvt.u32.u64 	%r7, %rd9;
	mad.lo.s32 	%r8, %r4, %r7, %r3;
	shl.b64 	%rd10, %rd9, 2;
	add.s64 	%rd11, %rd3, %rd10;
	st.global.u32 	[%rd11], %r8;
$L__BB2_4:
	cvt.u32.u64 	%r9, %rd5;
	add.s32 	%r10, %r9, 256;
	cvt.u64.u32 	%rd6, %r10;
	setp.le.s64 	%p3, %rd4, %rd6;
	@%p3 bra 	$L__BB2_6;
	add.s64 	%rd12, %rd1, %rd6;
	shl.b64 	%rd13, %rd12, 2;
	cvt.u32.u64 	%r11, %rd12;
	mad.lo.s32 	%r12, %r4, %r11, %r3;
	add.s64 	%rd14, %rd13, %rd3;
	st.global.u32 	[%rd14], %r12;
$L__BB2_6:
	ret;

}
	// .globl	_ZN3cub18CUB_300001_SM_10006detail8for_each13static_kernelINS2_12policy_hub_t12policy_500_tElN6thrust24THRUST_300001_SM_1000_NS8cuda_cub6__fill7functorINS7_6detail15normal_iteratorINS7_10device_ptrIiEEEEiEEEEvT0_T1_
.visible .entry _ZN3cub18CUB_300001_SM_10006detail8for_each13static_kernelINS2_12policy_hub_t12policy_500_tElN6thrust24THRUST_300001_SM_1000_NS8cuda_cub6__fill7functorINS7_6detail15normal_iteratorINS7_10device_ptrIiEEEEiEEEEvT0_T1_(
	.param .u64 _ZN3cub18CUB_300001_SM_10006detail8for_each13static_kernelINS2_12policy_hub_t12policy_500_tElN6thrust24THRUST_300001_SM_1000_NS8cuda_cub6__fill7functorINS7_6detail15normal_iteratorINS7_10device_ptrIiEEEEiEEEEvT0_T1__param_0,
	.param .align 8 .b8 _ZN3cub18CUB_300001_SM_10006detail8for_each13static_kernelINS2_12policy_hub_t12policy_500_tElN6thrust24THRUST_300001_SM_1000_NS8cuda_cub6__fill7functorINS7_6detail15normal_iteratorINS7_10device_ptrIiEEEEiEEEEvT0_T1__param_1[16]
)
.maxntid 256
{
	.reg .pred 	%p<4>;
	.reg .b16 	%rs<5>;
	.reg .b32 	%r<12>;
	.reg .b64 	%rd<17>;

	ld.param.u32 	%r3, [_ZN3cub18CUB_300001_SM_10006detail8for_each13static_kernelINS2_12policy_hub_t12policy_500_tElN6thrust24THRUST_300001_SM_1000_NS8cuda_cub6__fill7functorINS7_6detail15normal_iteratorINS7_10device_ptrIiEEEEiEEEEvT0_T1__param_1+8];
	ld.param.u64 	%rd5, [_ZN3cub18CUB_300001_SM_10006detail8for_each13static_kernelINS2_12policy_hub_t12policy_500_tElN6thrust24THRUST_300001_SM_1000_NS8cuda_cub6__fill7functorINS7_6detail15normal_iteratorINS7_10device_ptrIiEEEEiEEEEvT0_T1__param_1];
	ld.param.u64 	%rd6, [_ZN3cub18CUB_300001_SM_10006detail8for_each13static_kernelINS2_12policy_hub_t12policy_500_tElN6thrust24THRUST_300001_SM_1000_NS8cuda_cub6__fill7functorINS7_6detail15normal_iteratorINS7_10device_ptrIiEEEEiEEEEvT0_T1__param_0];
	mov.u32 	%r9, %ctaid.x;
	mul.wide.u32 	%rd1, %r9, 512;
	sub.s64 	%rd2, %rd6, %rd1;
	setp.lt.s64 	%p1, %rd2, 512;
	@%p1 bra 	$L__BB3_2;
	mov.u32 	%r11, %tid.x;
	cvta.to.global.u64 	%rd12, %rd5;
	cvt.u64.u32 	%rd13, %r11;
	add.s64 	%rd14, %rd1, %rd13;
	shl.b64 	%rd15, %rd14, 2;
	add.s64 	%rd16, %rd12, %rd15;
	st.global.u32 	[%rd16], %r3;
	st.global.u32 	[%rd16+1024], %r3;
	bra.uni 	$L__BB3_6;
$L__BB3_2:
	cvta.to.global.u64 	%rd7, %rd5;
	mov.u32 	%r2, %tid.x;
	cvt.s64.s32 	%rd3, %rd2;
	cvt.u64.u32 	%rd8, %r2;
	setp.le.s64 	%p2, %rd3, %rd8;
	add.s64 	%rd9, %rd1, %rd8;
	shl.b64 	%rd10, %rd9, 2;
	add.s64 	%rd4, %rd7, %rd10;
	@%p2 bra 	$L__BB3_4;
	st.global.u32 	[%rd4], %r3;
$L__BB3_4:
	add.s32 	%r10, %r2, 256;
	cvt.u64.u32 	%rd11, %r10;
	setp.le.s64 	%p3, %rd3, %rd11;
	@%p3 bra 	$L__BB3_6;
	st.global.u32 	[%rd4+1024], %r3;
$L__BB3_6:
	ret;

}
	// .globl	_ZN3cub18CUB_300001_SM_10006detail8for_each13static_kernelINS2_12policy_hub_t12policy_500_tElN6thrust24THRUST_300001_SM_1000_NS8cuda_cub20__uninitialized_copy7functorINS7_6detail15normal_iteratorINS7_10device_ptrIiEEEENS7_7pointerIiNS8_3tagENS7_11use_defaultESI_EEEEEEvT0_T1_
.visible .entry _ZN3cub18CUB_300001_SM_10006detail8for_each13static_kernelINS2_12policy_hub_t12policy_500_tElN6thrust24THRUST_300001_SM_1000_NS8cuda_cub20__uninitialized_copy7functorINS7_6detail15normal_iteratorINS7_10device_ptrIiEEEENS7_7pointerIiNS8_3tagENS7_11use_defaultESI_EEEEEEvT0_T1_(
	.param .u64 _ZN3cub18CUB_300001_SM_10006detail8for_each13static_kernelINS2_12policy_hub_t12policy_500_tElN6thrust24THRUST_300001_SM_1000_NS8cuda_cub20__uninitialized_copy7functorINS7_6detail15normal_iteratorINS7_10device_ptrIiEEEENS7_7pointerIiNS8_3tagENS7_11use_defaultESI_EEEEEEvT0_T1__param_0,
	.param .align 8 .b8 _ZN3cub18CUB_300001_SM_10006detail8for_each13static_kernelINS2_12policy_hub_t12policy_500_tElN6thrust24THRUST_300001_SM_1000_NS8cuda_cub20__uninitialized_copy7functorINS7_6detail15normal_iteratorINS7_10device_ptrIiEEEENS7_7pointerIiNS8_3tagENS7_11use_defaultESI_EEEEEEvT0_T1__param_1[16]
)
.maxntid 256
{
	.reg .pred 	%p<4>;
	.reg .b32 	%r<10>;
	.reg .b64 	%rd<26>;

	ld.param.u64 	%rd8, [_ZN3cub18CUB_300001_SM_10006detail8for_each13static_kernelINS2_12policy_hub_t12policy_500_tElN6thrust24THRUST_300001_SM_1000_NS8cuda_cub20__uninitialized_copy7functorINS7_6detail15normal_iteratorINS7_10device_ptrIiEEEENS7_7pointerIiNS8_3tagENS7_11use_defaultESI_EEEEEEvT0_T1__param_1+8];
	ld.param.u64 	%rd7, [_ZN3cub18CUB_300001_SM_10006detail8for_each13static_kernelINS2_12policy_hub_t12policy_500_tElN6thrust24THRUST_300001_SM_1000_NS8cuda_cub20__uninitialized_copy7functorINS7_6detail15normal_iteratorINS7_10device_ptrIiEEEENS7_7pointerIiNS8_3tagENS7_11use_defaultESI_EEEEEEvT0_T1__param_1];
	ld.param.u64 	%rd9, [_ZN3cub18CUB_300001_SM_10006detail8for_each13static_kernelINS2_12policy_hub_t12policy_500_tElN6thrust24THRUST_300001_SM_1000_NS8cuda_cub20__uninitialized_copy7functorINS7_6detail15normal_iteratorINS7_10device_ptrIiEEEENS7_7pointerIiNS8_3tagENS7_11use_defaultESI_EEEEEEvT0_T1__param_0];
	mov.u32 	%r1, %ctaid.x;
	mul.wide.u32 	%rd1, %r1, 512;
	sub.s64 	%rd2, %rd9, %rd1;
	setp.lt.s64 	%p1, %rd2, 512;
	@%p1 bra 	$L__BB4_2;
	mov.u32 	%r7, %tid.x;
	cvta.to.global.u64 	%rd19, %rd8;
	cvta.to.global.u64 	%rd20, %rd7;
	cvt.u64.u32 	%rd21, %r7;
	add.s64 	%rd22, %rd1, %rd21;
	shl.b64 	%rd23, %rd22, 2;
	add.s64 	%rd24, %rd20, %rd23;
	add.s64 	%rd25, %rd19, %rd23;
	ld.global.u32 	%r8, [%rd24];
	st.global.u32 	[%rd25], %r8;
	ld.global.u32 	%r9, [%rd24+1024];
	st.global.u32 	[%rd25+1024], %r9;
	bra.uni 	$L__BB4_6;
$L__BB4_2:
	cvta.to.global.u64 	%rd3, %rd7;
	cvta.to.global.u64 	%rd4, %rd8;
	mov.u32 	%r2, %tid.x;
	cvt.s64.s32 	%rd5, %rd2;
	cvt.u64.u32 	%rd6, %r2;
	setp.le.s64 	%p2, %rd5, %rd6;
	@%p2 bra 	$L__BB4_4;
	add.s64 	%rd10, %rd1, %rd6;
	shl.b64 	%rd11, %rd10, 2;
	add.s64 	%rd12, %rd3, %rd11;
	add.s64 	%rd13, %rd4, %rd11;
	ld.global.u32 	%r3, [%rd12];
	st.global.u32 	[%rd13], %r3;
$L__BB4_4:
	cvt.u32.u64 	%r4, %rd6;
	add.s32 	%r5, %r4, 256;
	cvt.u64.u32 	%rd14, %r5;
	setp.le.s64 	%p3, %rd5, %rd14;
	@%p3 bra 	$L__BB4_6;
	add.s64 	%rd15, %rd1, %rd6;
	shl.b64 	%rd16, %rd15, 2;
	add.s64 	%rd17, %rd3, %rd16;
	add.s64 	%rd18, %rd4, %rd16;
	ld.global.u32 	%r6, [%rd17+1024];
	st.global.u32 	[%rd18+1024], %r6;
$L__BB4_6:
	ret;

}
	// .globl	_ZN3cub18CUB_300001_SM_10006detail9transform16transform_kernelINS2_10policy_hubILb1EN4cuda3std3__45tupleIJN6thrust24THRUST_300001_SM_1000_NS6detail15normal_iteratorINSA_10device_ptrIiEEEESF_EEEE10policy1000Ei15subtract_squareIiESF_JPiSL_EEEvT0_iT1_T2_DpNS2_10kernel_argIT3_EE
.visible .entry _ZN3cub18CUB_300001_SM_10006detail9transform16transform_kernelINS2_10policy_hubILb1EN4cuda3std3__45tupleIJN6thrust24THRUST_300001_SM_1000_NS6detail15normal_iteratorINSA_10device_ptrIiEEEESF_EEEE10policy1000Ei15subtract_squareIiESF_JPiSL_EEEvT0_iT1_T2_DpNS2_10kernel_argIT3_EE(
	.param .u32 _ZN3cub18CUB_300001_SM_10006detail9transform16transform_kernelINS2_10policy_hubILb1EN4cuda3std3__45tupleIJN6thrust24THRUST_300001_SM_1000_NS6detail15normal_iteratorINSA_10device_ptrIiEEEESF_EEEE10policy1000Ei15subtract_squareIiESF_JPiSL_EEEvT0_iT1_T2_DpNS2_10kernel_argIT3_EE_param_0,
	.param .u32 _ZN3cub18CUB_300001_SM_10006detail9transform16transform_kernelINS2_10policy_hubILb1EN4cuda3std3__45tupleIJN6thrust24THRUST_300001_SM_1000_NS6detail15normal_iteratorINSA_10device_ptrIiEEEESF_EEEE10policy1000Ei15subtract_squareIiESF_JPiSL_EEEvT0_iT1_T2_DpNS2_10kernel_argIT3_EE_param_1,
	.param .align 1 .b8 _ZN3cub18CUB_300001_SM_10006detail9transform16transform_kernelINS2_10policy_hubILb1EN4cuda3std3__45tupleIJN6thrust24THRUST_300001_SM_1000_NS6detail15normal_iteratorINSA_10device_ptrIiEEEESF_EEEE10policy1000Ei15subtract_squareIiESF_JPiSL_EEEvT0_iT1_T2_DpNS2_10kernel_argIT3_EE_param_2[1],
	.param .align 8 .b8 _ZN3cub18CUB_300001_SM_10006detail9transform16transform_kernelINS2_10policy_hubILb1EN4cuda3std3__45tupleIJN6thrust24THRUST_300001_SM_1000_NS6detail15normal_iteratorINSA_10device_ptrIiEEEESF_EEEE10policy1000Ei15subtract_squareIiESF_JPiSL_EEEvT0_iT1_T2_DpNS2_10kernel_argIT3_EE_param_3[8],
	.param .align 8 .b8 _ZN3cub18CUB_300001_SM_10006detail9transform16transform_kernelINS2_10policy_hubILb1EN4cuda3std3__45tupleIJN6thrust24THRUST_300001_SM_1000_NS6detail15normal_iteratorINSA_10device_ptrIiEEEESF_EEEE10policy1000Ei15subtract_squareIiESF_JPiSL_EEEvT0_iT1_T2_DpNS2_10kernel_argIT3_EE_param_4[16],
	.param .align 8 .b8 _ZN3cub18CUB_300001_SM_10006detail9transform16transform_kernelINS2_10policy_hubILb1EN4cuda3std3__45tupleIJN6thrust24THRUST_300001_SM_1000_NS6detail15normal_iteratorINSA_10device_ptrIiEEEESF_EEEE10policy1000Ei15subtract_squareIiESF_JPiSL_EEEvT0_iT1_T2_DpNS2_10kernel_argIT3_EE_param_5[16]
)
.maxntid 128
{
	.reg .pred 	%p<38>;
	.reg .b32 	%r<201>;
	.reg .b64 	%rd<97>;

	ld.param.u32 	%r45, [_ZN3cub18CUB_300001_SM_10006detail9transform16transform_kernelINS2_10policy_hubILb1EN4cuda3std3__45tupleIJN6thrust24THRUST_300001_SM_1000_NS6detail15normal_iteratorINSA_10device_ptrIiEEEESF_EEEE10policy1000Ei15subtract_squareIiESF_JPiSL_EEEvT0_iT1_T2_DpNS2_10kernel_argIT3_EE_param_0];
	ld.param.u64 	%rd27, [_ZN3cub18CUB_300001_SM_10006detail9transform16transform_kernelINS2_10policy_hubILb1EN4cuda3std3__45tupleIJN6thrust24THRUST_300001_SM_1000_NS6detail15normal_iteratorINSA_10device_ptrIiEEEESF_EEEE10policy1000Ei15subtract_squareIiESF_JPiSL_EEEvT0_iT1_T2_DpNS2_10kernel_argIT3_EE_param_5];
	ld.param.u64 	%rd25, [_ZN3cub18CUB_300001_SM_10006detail9transform16transform_kernelINS2_10policy_hubILb1EN4cuda3std3__45tupleIJN6thrust24THRUST_300001_SM_1000_NS6detail15normal_iteratorINSA_10device_ptrIiEEEESF_EEEE10policy1000Ei15subtract_squareIiESF_JPiSL_EEEvT0_iT1_T2_DpNS2_10kernel_argIT3_EE_param_4];
	ld.param.u64 	%rd29, [_ZN3cub18CUB_300001_SM_10006detail9transform16transform_kernelINS2_10policy_hubILb1EN4cuda3std3__45tupleIJN6thrust24THRUST_300001_SM_1000_NS6detail15normal_iteratorINSA_10device_ptrIiEEEESF_EEEE10policy1000Ei15subtract_squareIiESF_JPiSL_EEEvT0_iT1_T2_DpNS2_10kernel_argIT3_EE_param_3];
	ld.param.u32 	%r44, [_ZN3cub18CUB_300001_SM_10006detail9transform16transform_kernelINS2_10policy_hubILb1EN4cuda3std3__45tupleIJN6thrust24THRUST_300001_SM_1000_NS6detail15normal_iteratorINSA_10device_ptrIiEEEESF_EEEE10policy1000Ei15subtract_squareIiESF_JPiSL_EEEvT0_iT1_T2_DpNS2_10kernel_argIT3_EE_param_1];
	cvta.to.global.u64 	%rd1, %rd29;
	cvta.to.global.u64 	%rd2, %rd25;
	cvta.to.global.u64 	%rd3, %rd27;
	shl.b32 	%r1, %r44, 7;
	mov.u32 	%r46, %ctaid.x;
	mul.lo.s32 	%r2, %r1, %r46;
	sub.s32 	%r3, %r45, %r2;
	min.s32 	%r4, %r1, %r3;
	shl.b32 	%r5, %r4, 2;
	mov.u32 	%r6, %tid.x;
	shl.b32 	%r191, %r6, 7;
	setp.ge.s32 	%p1, %r191, %r5;
	@%p1 bra 	$L__BB5_5;
	mul.wide.u32 	%rd4, %r6, 128;
	add.s64 	%rd30, %rd2, %rd4;
	mul.wide.s32 	%rd5, %r2, 4;
	add.s64 	%rd94, %rd30, %rd5;
	mov.u32 	%r190, %r191;
$L__BB5_2:
	.pragma "nounroll";
	// begin inline asm
	prefetch.global.L2 [%rd94];
	// end inline asm
	add.s32 	%r190, %r190, 16384;
	add.s64 	%rd94, %rd94, 16384;
	setp.lt.s32 	%p2, %r190, %r5;
	@%p2 bra 	$L__BB5_2;
	add.s64 	%rd32, %rd3, %rd4;
	add.s64 	%rd95, %rd32, %rd5;
$L__BB5_4:
	.pragma "nounroll";
	// begin inline asm
	prefetch.global.L2 [%rd95];
	// end inline asm
	add.s32 	%r191, %r191, 16384;
	add.s64 	%rd95, %rd95, 16384;
	setp.lt.s32 	%p3, %r191, %r5;
	@%p3 bra 	$L__BB5_4;
$L__BB5_5:
	mul.wide.s32 	%rd96, %r2, 4;
	add.s64 	%rd12, %rd2, %rd96;
	add.s64 	%rd13, %rd3, %rd96;
	add.s64 	%rd14, %rd1, %rd96;
	setp.gt.s32 	%p4, %r1, %r3;
	@%p4 bra 	$L__BB5_18;
	setp.lt.s32 	%p5, %r44, 1;
	@%p5 bra 	$L__BB5_59;
	and.b32  	%r12, %r44, 7;
	setp.lt.u32 	%p6, %r44, 8;
	mov.b32 	%r199, 0;
	@%p6 bra 	$L__BB5_10;
	and.b32  	%r48, %r44, 2147483640;
	neg.s32 	%r193, %r48;
	mul.wide.u32 	%rd35, %r6, 4;
	add.s64 	%rd15, %rd1, %rd35;
	add.s64 	%rd36, %rd96, 1536;
	add.s64 	%rd17, %rd2, %rd36;
	add.s32 	%r192, %r6, 128;
	add.s64 	%rd18, %rd3, %rd36;
	add.s64 	%rd19, %rd1, %rd36;
$L__BB5_9:
	.pragma "nounroll";
	and.b32  	%r199, %r44, 2147483640;
	mul.wide.s32 	%rd37, %r192, 4;
	add.s64 	%rd38, %rd17, %rd37;
	add.s64 	%rd39, %rd18, %rd37;
	add.s64 	%rd40, %rd19, %rd37;
	cvta.to.global.u64 	%rd41, %rd25;
	mul.wide.u32 	%rd42, %r6, 4;
	add.s64 	%rd43, %rd41, %rd42;
	add.s64 	%rd44, %rd43, %rd96;
	cvta.to.global.u64 	%rd45, %rd27;
	add.s64 	%rd46, %rd45, %rd42;
	add.s64 	%rd47, %rd46, %rd96;
	ld.global.u32 	%r49, [%rd44];
	ld.global.u32 	%r50, [%rd47];
	sub.s32 	%r51, %r49, %r50;
	mul.lo.s32 	%r52, %r51, %r51;
	add.s64 	%rd48, %rd15, %rd96;
	st.global.u32 	[%rd48], %r52;
	ld.global.u32 	%r53, [%rd38+-1536];
	ld.global.u32 	%r54, [%rd39+-1536];
	sub.s32 	%r55, %r53, %r54;
	mul.lo.s32 	%r56, %r55, %r55;
	st.global.u32 	[%rd40+-1536], %r56;
	ld.global.u32 	%r57, [%rd38+-1024];
	ld.global.u32 	%r58, [%rd39+-1024];
	sub.s32 	%r59, %r57, %r58;
	mul.lo.s32 	%r60, %r59, %r59;
	st.global.u32 	[%rd40+-1024], %r60;
	ld.global.u32 	%r61, [%rd38+-512];
	ld.global.u32 	%r62, [%rd39+-512];
	sub.s32 	%r63, %r61, %r62;
	mul.lo.s32 	%r64, %r63, %r63;
	st.global.u32 	[%rd40+-512], %r64;
	ld.global.u32 	%r65, [%rd38];
	ld.global.u32 	%r66, [%rd39];
	sub.s32 	%r67, %r65, %r66;
	mul.lo.s32 	%r68, %r67, %r67;
	st.global.u32 	[%rd40], %r68;
	ld.global.u32 	%r69, [%rd38+512];
	ld.global.u32 	%r70, [%rd39+512];
	sub.s32 	%r71, %r69, %r70;
	mul.lo.s32 	%r72, %r71, %r71;
	st.global.u32 	[%rd40+512], %r72;
	ld.global.u32 	%r73, [%rd38+1024];
	ld.global.u32 	%r74, [%rd39+1024];
	sub.s32 	%r75, %r73, %r74;
	mul.lo.s32 	%r76, %r75, %r75;
	st.global.u32 	[%rd40+1024], %r76;
	ld.global.u32 	%r77, [%rd38+1536];
	ld.global.u32 	%r78, [%rd39+1536];
	sub.s32 	%r79, %r77, %r78;
	mul.lo.s32 	%r80, %r79, %r79;
	st.global.u32 	[%rd40+1536], %r80;
	add.s32 	%r193, %r193, 8;
	add.s64 	%rd96, %rd96, 4096;
	add.s32 	%r192, %r192, 1024;
	setp.eq.s32 	%p7, %r193, 0;
	@%p7 bra 	$L__BB5_10;
	bra.uni 	$L__BB5_9;
$L__BB5_10:
	setp.eq.s32 	%p8, %r12, 0;
	@%p8 bra 	$L__BB5_59;
	and.b32  	%r39, %r44, 3;
	setp.lt.u32 	%p9, %r12, 4;
	@%p9 bra 	$L__BB5_13;
	shl.b32 	%r81, %r199, 7;
	add.s32 	%r82, %r81, %r6;
	mul.wide.s32 	%rd49, %r82, 4;
	add.s64 	%rd50, %rd12, %rd49;
	add.s64 	%rd51, %rd13, %rd49;
	ld.global.u32 	%r83, [%rd50];
	ld.global.u32 	%r84, [%rd51];
	sub.s32 	%r85, %r83, %r84;
	mul.lo.s32 	%r86, %r85, %r85;
	add.s64 	%rd52, %rd14, %rd49;
	st.global.u32 	[%rd52], %r86;
	ld.global.u32 	%r87, [%rd50+512];
	ld.global.u32 	%r88, [%rd51+512];
	sub.s32 	%r89, %r87, %r88;
	mul.lo.s32 	%r90, %r89, %r89;
	st.global.u32 	[%rd52+512], %r90;
	ld.global.u32 	%r91, [%rd50+1024];
	ld.global.u32 	%r92, [%rd51+1024];
	sub.s32 	%r93, %r91, %r92;
	mul.lo.s32 	%r94, %r93, %r93;
	st.global.u32 	[%rd52+1024], %r94;
	ld.global.u32 	%r95, [%rd50+1536];
	ld.global.u32 	%r96, [%rd51+1536];
	sub.s32 	%r97, %r95, %r96;
	mul.lo.s32 	%r98, %r97, %r97;
	st.global.u32 	[%rd52+1536], %r98;
	add.s32 	%r199, %r199, 4;
$L__BB5_13:
	setp.eq.s32 	%p10, %r39, 0;
	@%p10 bra 	$L__BB5_59;
	setp.eq.s32 	%p11, %r39, 1;
	@%p11 bra 	$L__BB5_16;
	shl.b32 	%r99, %r199, 7;
	add.s32 	%r100, %r99, %r6;
	mul.wide.s32 	%rd53, %r100, 4;
	add.s64 	%rd54, %rd12, %rd53;
	add.s64 	%rd55, %rd13, %rd53;
	ld.global.u32 	%r101, [%rd54];
	ld.global.u32 	%r102, [%rd55];
	sub.s32 	%r103, %r101, %r102;
	mul.lo.s32 	%r104, %r103, %r103;
	add.s64 	%rd56, %rd14, %rd53;
	st.global.u32 	[%rd56], %r104;
	ld.global.u32 	%r105, [%rd54+512];
	ld.global.u32 	%r106, [%rd55+512];
	sub.s32 	%r107, %r105, %r106;
	mul.lo.s32 	%r108, %r107, %r107;
	st.global.u32 	[%rd56+512], %r108;
	add.s32 	%r199, %r199, 2;
$L__BB5_16:
	and.b32  	%r109, %r44, 1;
	setp.eq.b32 	%p12, %r109, 1;
	not.pred 	%p13, %p12;
	@%p13 bra 	$L__BB5_59;
	shl.b32 	%r110, %r199, 7;
	add.s32 	%r111, %r110, %r6;
	mul.wide.s32 	%rd57, %r111, 4;
	add.s64 	%rd58, %rd12, %rd57;
	add.s64 	%rd59, %rd13, %rd57;
	ld.global.u32 	%r112, [%rd58];
	ld.global.u32 	%r113, [%rd59];
	sub.s32 	%r114, %r112, %r113;
	mul.lo.s32 	%r115, %r114, %r114;
	add.s64 	%rd60, %rd14, %rd57;
	st.global.u32 	[%rd60], %r115;
	bra.uni 	$L__BB5_59;
$L__BB5_18:
	setp.lt.s32 	%p14, %r44, 1;
	@%p14 bra 	$L__BB5_59;
	and.b32  	%r15, %r44, 7;
	setp.lt.u32 	%p15, %r44, 8;
	mov.b32 	%r195, 0;
	@%p15 bra 	$L__BB5_38;
	and.b32  	%r195, %r44, 2147483640;
	mov.b32 	%r194, 0;
$L__BB5_21:
	.pragma "nounroll";
	shl.b32 	%r118, %r194, 7;
	add.s32 	%r23, %r118, %r6;
	setp.ge.s32 	%p16, %r23, %r4;
	@%p16 bra 	$L__BB5_23;
	mul.wide.u32 	%rd61, %r23, 4;
	add.s64 	%rd62, %rd12, %rd61;
	add.s64 	%rd63, %rd13, %rd61;
	ld.global.u32 	%r119, [%rd62];
	ld.global.u32 	%r120, [%rd63];
	sub.s32 	%r121, %r119, %r120;
	mul.lo.s32 	%r122, %r121, %r121;
	add.s64 	%rd64, %rd14, %rd61;
	st.global.u32 	[%rd64], %r122;
$L__BB5_23:
	add.s32 	%r123, %r23, 128;
	setp.ge.s32 	%p17, %r123, %r4;
	mul.wide.s32 	%rd65, %r123, 4;
	add.s64 	%rd22, %rd12, %rd65;
	add.s64 	%rd23, %rd13, %rd65;
	add.s64 	%rd24, %rd14, %rd65;
	@%p17 bra 	$L__BB5_25;
	ld.global.u32 	%r124, [%rd22];
	ld.global.u32 	%r125, [%rd23];
	sub.s32 	%r126, %r124, %r125;
	mul.lo.s32 	%r127, %r126, %r126;
	st.global.u32 	[%rd24], %r127;
$L__BB5_25:
	add.s32 	%r128, %r23, 256;
	setp.ge.s32 	%p18, %r128, %r4;
	@%p18 bra 	$L__BB5_27;
	ld.global.u32 	%r129, [%rd22+512];
	ld.global.u32 	%r130, [%rd23+512];
	sub.s32 	%r131, %r129, %r130;
	mul.lo.s32 	%r132, %r131, %r131;
	st.global.u32 	[%rd24+512], %r132;
$L__BB5_27:
	add.s32 	%r133, %r23, 384;
	setp.ge.s32 	%p19, %r133, %r4;
	@%p19 bra 	$L__BB5_29;
	ld.global.u32 	%r134, [%rd22+1024];
	ld.global.u32 	%r135, [%rd23+1024];
	sub.s32 	%r136, %r134, %r135;
	mul.lo.s32 	%r137, %r136, %r136;
	st.global.u32 	[%rd24+1024], %r137;
$L__BB5_29:
	add.s32 	%r138, %r23, 512;
	setp.ge.s32 	%p20, %r138, %r4;
	@%p20 bra 	$L__BB5_31;
	ld.global.u32 	%r139, [%rd22+1536];
	ld.global.u32 	%r140, [%rd23+1536];
	sub.s32 	%r141, %r139, %r140;
	mul.lo.s32 	%r142, %r141, %r141;
	st.global.u32 	[%rd24+1536], %r142;
$L__BB5_31:
	add.s32 	%r143, %r23, 640;
	setp.ge.s32 	%p21, %r143, %r4;
	@%p21 bra 	$L__BB5_33;
	ld.global.u32 	%r144, [%rd22+2048];
	ld.global.u32 	%r145, [%rd23+2048];
	sub.s32 	%r146, %r144, %r145;
	mul.lo.s32 	%r147, %r146, %r146;
	st.global.u32 	[%rd24+2048], %r147;
$L__BB5_33:
	add.s32 	%r148, %r23, 768;
	setp.ge.s32 	%p22, %r148, %r4;
	@%p22 bra 	$L__BB5_35;
	ld.global.u32 	%r149, [%rd22+2560];
	ld.global.u32 	%r150, [%rd23+2560];
	sub.s32 	%r151, %r149, %r150;
	mul.lo.s32 	%r152, %r151, %r151;
	st.global.u32 	[%rd24+2560], %r152;
$L__BB5_35:
	add.s32 	%r153, %r23, 896;
	setp.ge.s32 	%p23, %r153, %r4;
	@%p23 bra 	$L__BB5_37;
	ld.global.u32 	%r154, [%rd22+3072];
	ld.global.u32 	%r155, [%rd23+3072];
	sub.s32 	%r156, %r154, %r155;
	mul.lo.s32 	%r157, %r156, %r156;
	st.global.u32 	[%rd24+3072], %r157;
$L__BB5_37:
	add.s32 	%r194, %r194, 8;
	setp.ne.s32 	%p24, %r194, %r195;
	@%p24 bra 	$L__BB5_21;
$L__BB5_38:
	setp.eq.s32 	%p25, %r15, 0;
	@%p25 bra 	$L__BB5_59;
	and.b32  	%r26, %r44, 3;
	setp.lt.u32 	%p26, %r15, 4;
	@%p26 bra 	$L__BB5_49;
	shl.b32 	%r158, %r195, 7;
	add.s32 	%r27, %r158, %r6;
	setp.ge.s32 	%p27, %r27, %r4;
	@%p27 bra 	$L__BB5_42;
	mul.wide.s32 	%rd66, %r27, 4;
	add.s64 	%rd67, %rd12, %rd66;
	add.s64 	%rd68, %rd13, %rd66;
	ld.global.u32 	%r159, [%rd67];
	ld.global.u32 	%r160, [%rd68];
	sub.s32 	%r161, %r159, %r160;
	mul.lo.s32 	%r162, %r161, %r161;
	add.s64 	%rd69, %rd14, %rd66;
	st.global.u32 	[%rd69], %r162;
$L__BB5_42:
	add.s32 	%r28, %r27, 128;
	setp.ge.s32 	%p28, %r28, %r4;
	@%p28 bra 	$L__BB5_44;
	mul.wide.s32 	%rd70, %r28, 4;
	add.s64 	%rd71, %rd12, %rd70;
	add.s64 	%rd72, %rd13, %rd70;
	ld.global.u32 	%r163, [%rd71];
	ld.global.u32 	%r164, [%rd72];
	sub.s32 	%r165, %r163, %r164;
	mul.lo.s32 	%r166, %r165, %r165;
	add.s64 	%rd73, %rd14, %rd70;
	st.global.u32 	[%rd73], %r166;
$L__BB5_44:
	add.s32 	%r29, %r27, 256;
	setp.ge.s32 	%p29, %r29, %r4;
	@%p29 bra 	$L__BB5_46;
	mul.wide.s32 	%rd74, %r29, 4;
	add.s64 	%rd75, %rd12, %rd74;
	add.s64 	%rd76, %rd13, %rd74;
	ld.global.u32 	%r167, [%rd75];
	ld.global.u32 	%r168, [%rd76];
	sub.s32 	%r169, %r167, %r168;
	mul.lo.s32 	%r170, %r169, %r169;
	add.s64 	%rd77, %rd14, %rd74;
	st.global.u32 	[%rd77], %r170;
$L__BB5_46:
	add.s32 	%r30, %r27, 384;
	setp.ge.s32 	%p30, %r30, %r4;
	@%p30 bra 	$L__BB5_48;
	mul.wide.s32 	%rd78, %r30, 4;
	add.s64 	%rd79, %rd12, %rd78;
	add.s64 	%rd80, %rd13, %rd78;
	ld.global.u32 	%r171, [%rd79];
	ld.global.u32 	%r172, [%rd80];
	sub.s32 	%r173, %r171, %r172;
	mul.lo.s32 	%r174, %r173, %r173;
	add.s64 	%rd81, %rd14, %rd78;
	st.global.u32 	[%rd81], %r174;
$L__BB5_48:
	add.s32 	%r195, %r195, 4;
$L__BB5_49:
	setp.eq.s32 	%p31, %r26, 0;
	@%p31 bra 	$L__BB5_59;
	setp.eq.s32 	%p32, %r26, 1;
	@%p32 bra 	$L__BB5_56;
	shl.b32 	%r175, %r195, 7;
	add.s32 	%r33, %r175, %r6;
	setp.ge.s32 	%p33, %r33, %r4;
	@%p33 bra 	$L__BB5_53;
	mul.wide.s32 	%rd82, %r33, 4;
	add.s64 	%rd83, %rd12, %rd82;
	add.s64 	%rd84, %rd13, %rd82;
	ld.global.u32 	%r176, [%rd83];
	ld.global.u32 	%r177, [%rd84];
	sub.s32 	%r178, %r176, %r177;
	mul.lo.s32 	%r179, %r178, %r178;
	add.s64 	%rd85, %rd14, %rd82;
	st.global.u32 	[%rd85], %r179;
$L__BB5_53:
	add.s32 	%r34, %r33, 128;
	setp.ge.s32 	%p34, %r34, %r4;
	@%p34 bra 	$L__BB5_55;
	mul.wide.s32 	%rd86, %r34, 4;
	add.s64 	%rd87, %rd12, %rd86;
	add.s64 	%rd88, %rd13, %rd86;
	ld.global.u32 	%r180, [%rd87];
	ld.global.u32 	%r181, [%rd88];
	sub.s32 	%r182, %r180, %r181;
	mul.lo.s32 	%r183, %r182, %r182;
	add.s64 	%rd89, %rd14, %rd86;
	st.global.u32 	[%rd89], %r183;
$L__BB5_55:
	add.s32 	%r195, %r195, 2;
$L__BB5_56:
	and.b32  	%r184, %r44, 1;
	setp.eq.b32 	%p35, %r184, 1;
	not.pred 	%p36, %p35;
	@%p36 bra 	$L__BB5_59;
	shl.b32 	%r185, %r195, 7;
	add.s32 	%r37, %r185, %r6;
	setp.ge.s32 	%p37, %r37, %r4;
	@%p37 bra 	$L__BB5_59;
	mul.wide.s32 	%rd90, %r37, 4;
	add.s64 	%rd91, %rd12, %rd90;
	add.s64 	%rd92, %rd13, %rd90;
	ld.global.u32 	%r186, [%rd91];
	ld.global.u32 	%r187, [%rd92];
	sub.s32 	%r188, %r186, %r187;
	mul.lo.s32 	%r189, %r188, %r188;
	add.s64 	%rd93, %rd14, %rd90;
	st.global.u32 	[%rd93], %r189;
$L__BB5_59:
	ret;

}
	// .globl	_ZN3cub18CUB_300001_SM_10006detail9transform16transform_kernelINS2_10policy_hubILb1EN4cuda3std3__45tupleIJN6thrust24THRUST_300001_SM_1000_NS6detail15normal_iteratorINSA_10device_ptrIiEEEESF_EEEE10policy1000El15subtract_squareIiESF_JPiSL_EEEvT0_iT1_T2_DpNS2_10kernel_argIT3_EE
.visible .entry _ZN3cub18CUB_300001_SM_10006detail9transform16transform_kernelINS2_10policy_hubILb1EN4cuda3std3__45tupleIJN6thrust24THRUST_300001_SM_1000_NS6detail15normal_iteratorINSA_10device_ptrIiEEEESF_EEEE10policy1000El15subtract_squareIiESF_JPiSL_EEEvT0_iT1_T2_DpNS2_10kernel_argIT3_EE(
	.param .u64 _ZN3cub18CUB_300001_SM_10006detail9transform16transform_kernelINS2_10policy_hubILb1EN4cuda3std3__45tupleIJN6thrust24THRUST_300001_SM_1000_NS6detail15normal_iteratorINSA_10device_ptrIiEEEESF_EEEE10policy1000El15subtract_squareIiESF_JPiSL_EEEvT0_iT1_T2_DpNS2_10kernel_argIT3_EE_param_0,
	.param .u32 _ZN3cub18CUB_300001_SM_10006detail9transform16transform_kernelINS2_10policy_hubILb1EN4cuda3std3__45tupleIJN6thrust24THRUST_300001_SM_1000_NS6detail15normal_iteratorINSA_10device_ptrIiEEEESF_EEEE10policy1000El15subtract_squareIiESF_JPiSL_EEEvT0_iT1_T2_DpNS2_10kernel_argIT3_EE_param_1,
	.param .align 1 .b8 _ZN3cub18CUB_300001_SM_10006detail9transform16transform_kernelINS2_10policy_hubILb1EN4cuda3std3__45tupleIJN6thrust24THRUST_300001_SM_1000_NS6detail15normal_iteratorINSA_10device_ptrIiEEEESF_EEEE10policy1000El15subtract_squareIiESF_JPiSL_EEEvT0_iT1_T2_DpNS2_10kernel_argIT3_EE_param_2[1],
	.param .align 8 .b8 _ZN3cub18CUB_300001_SM_10006detail9transform16transform_kernelINS2_10policy_hubILb1EN4cuda3std3__45tupleIJN6thrust24THRUST_300001_SM_1000_NS6detail15normal_iteratorINSA_10device_ptrIiEEEESF_EEEE10policy1000El15subtract_squareIiESF_JPiSL_EEEvT0_iT1_T2_DpNS2_10kernel_argIT3_EE_param_3[8],
	.param .align 8 .b8 _ZN3cub18CUB_300001_SM_10006detail9transform16transform_kernelINS2_10policy_hubILb1EN4cuda3std3__45tupleIJN6thrust24THRUST_300001_SM_1000_NS6detail15normal_iteratorINSA_10device_ptrIiEEEESF_EEEE10policy1000El15subtract_squareIiESF_JPiSL_EEEvT0_iT1_T2_DpNS2_10kernel_argIT3_EE_param_4[16],
	.param .align 8 .b8 _ZN3cub18CUB_300001_SM_10006detail9transform16transform_kernelINS2_10policy_hubILb1EN4cuda3std3__45tupleIJN6thrust24THRUST_300001_SM_1000_NS6detail15normal_iteratorINSA_10device_ptrIiEEEESF_EEEE10policy1000El15subtract_squareIiESF_JPiSL_EEEvT0_iT1_T2_DpNS2_10kernel_argIT3_EE_param_5[16]
)
.maxntid 128
{
	.reg .pred 	%p<38>;
	.reg .b32 	%r<198>;
	.reg .b64 	%rd<103>;

	ld.param.u64 	%rd30, [_ZN3cub18CUB_300001_SM_10006detail9transform16transform_kernelINS2_10policy_hubILb1EN4cuda3std3__45tupleIJN6thrust24THRUST_300001_SM_1000_NS6detail15normal_iteratorINSA_10device_ptrIiEEEESF_EEEE10policy1000El15subtract_squareIiESF_JPiSL_EEEvT0_iT1_T2_DpNS2_10kernel_argIT3_EE_param_0];
	ld.param.u64 	%rd28, [_ZN3cub18CUB_300001_SM_10006detail9transform16transform_kernelINS2_10policy_hubILb1EN4cuda3std3__45tupleIJN6thrust24THRUST_300001_SM_1000_NS6detail15normal_iteratorINSA_10device_ptrIiEEEESF_EEEE10policy1000El15subtract_squareIiESF_JPiSL_EEEvT0_iT1_T2_DpNS2_10kernel_argIT3_EE_param_5];
	ld.param.u64 	%rd26, [_ZN3cub18CUB_300001_SM_10006detail9transform16transform_kernelINS2_10policy_hubILb1EN4cuda3std3__45tupleIJN6thrust24THRUST_300001_SM_1000_NS6detail15normal_iteratorINSA_10device_ptrIiEEEESF_EEEE10policy1000El15subtract_squareIiESF_JPiSL_EEEvT0_iT1_T2_DpNS2_10kernel_argIT3_EE_param_4];
	ld.param.u64 	%rd31, [_ZN3cub18CUB_300001_SM_10006detail9transform16transform_kernelINS2_10policy_hubILb1EN4cuda3std3__45tupleIJN6thrust24THRUST_300001_SM_1000_NS6detail15normal_iteratorINSA_10device_ptrIiEEEESF_EEEE10policy1000El15subtract_squareIiESF_JPiSL_EEEvT0_iT1_T2_DpNS2_10kernel_argIT3_EE_param_3];
	ld.param.u32 	%r42, [_ZN3cub18CUB_300001_SM_10006detail9transform16transform_kernelINS2_10policy_hubILb1EN4cuda3std3__45tupleIJN6thrust24THRUST_300001_SM_1000_NS6detail15normal_iteratorINSA_10device_ptrIiEEEESF_EEEE10policy1000El15subtract_squareIiESF_JPiSL_EEEvT0_iT1_T2_DpNS2_10kernel_argIT3_EE_param_1];
	cvta.to.global.u64 	%rd1, %rd31;
	cvta.to.global.u64 	%rd2, %rd26;
	cvta.to.global.u64 	%rd3, %rd28;
	shl.b32 	%r1, %r42, 7;
	mov.u32 	%r43, %ctaid.x;
	cvt.u64.u32 	%rd32, %r43;
	cvt.s64.s32 	%rd33, %r1;
	mul.lo.s64 	%rd4, %rd33, %rd32;
	sub.s64 	%rd34, %rd30, %rd4;
	min.s64 	%rd35, %rd34, %rd33;
	cvt.u32.u64 	%r2, %rd35;
	shl.b32 	%r3, %r2, 2;
	mov.u32 	%r4, %tid.x;
	shl.b32 	%r188, %r4, 7;
	setp.ge.s32 	%p1, %r188, %r3;
	@%p1 bra 	$L__BB6_5;
	shl.b64 	%rd5, %rd4, 2;
	add.s64 	%rd36, %rd2, %rd5;
	mul.wide.u32 	%rd6, %r4, 128;
	add.s64 	%rd100, %rd36, %rd6;
	mov.u32 	%r187, %r188;
$L__BB6_2:
	.pragma "nounroll";
	// begin inline asm
	prefetch.global.L2 [%rd100];
	// end inline asm
	add.s32 	%r187, %r187, 16384;
	add.s64 	%rd100, %rd100, 16384;
	setp.lt.s32 	%p2, %r187, %r3;
	@%p2 bra 	$L__BB6_2;
	add.s64 	%rd38, %rd3, %rd5;
	add.s64 	%rd101, %rd38, %rd6;
$L__BB6_4:
	.pragma "nounroll";
	// begin inline asm
	prefetch.global.L2 [%rd101];
	// end inline asm
	add.s32 	%r188, %r188, 16384;
	add.s64 	%rd101, %rd101, 16384;
	setp.lt.s32 	%p3, %r188, %r3;
	@%p3 bra 	$L__BB6_4;
$L__BB6_5:
	shl.b64 	%rd102, %rd4, 2;
	add.s64 	%rd13, %rd2, %rd102;
	add.s64 	%rd14, %rd3, %rd102;
	add.s64 	%rd15, %rd1, %rd102;
	setp.eq.s32 	%p4, %r1, %r2;
	@%p4 bra 	$L__BB6_47;
	setp.lt.s32 	%p5, %r42, 1;
	@%p5 bra 	$L__BB6_59;
	and.b32  	%r10, %r42, 7;
	setp.lt.u32 	%p6, %r42, 8;
	mov.b32 	%r195, 0;
	@%p6 bra 	$L__BB6_26;
	and.b32  	%r195, %r42, 2147483640;
	mov.b32 	%r191, 0;
$L__BB6_9:
	.pragma "nounroll";
	shl.b32 	%r46, %r191, 7;
	add.s32 	%r21, %r46, %r4;
	setp.ge.s32 	%p7, %r21, %r2;
	@%p7 bra 	$L__BB6_11;
	mul.wide.u32 	%rd41, %r21, 4;
	add.s64 	%rd42, %rd13, %rd41;
	add.s64 	%rd43, %rd14, %rd41;
	ld.global.u32 	%r47, [%rd42];
	ld.global.u32 	%r48, [%rd43];
	sub.s32 	%r49, %r47, %r48;
	mul.lo.s32 	%r50, %r49, %r49;
	add.s64 	%rd44, %rd15, %rd41;
	st.global.u32 	[%rd44], %r50;
$L__BB6_11:
	add.s32 	%r51, %r21, 128;
	setp.ge.s32 	%p8, %r51, %r2;
	mul.wide.s32 	%rd45, %r51, 4;
	add.s64 	%rd23, %rd13, %rd45;
	add.s64 	%rd24, %rd14, %rd45;
	add.s64 	%rd25, %rd15, %rd45;
	@%p8 bra 	$L__BB6_13;
	ld.global.u32 	%r52, [%rd23];
	ld.global.u32 	%r53, [%rd24];
	sub.s32 	%r54, %r52, %r53;
	mul.lo.s32 	%r55, %r54, %r54;
	st.global.u32 	[%rd25], %r55;
$L__BB6_13:
	add.s32 	%r56, %r21, 256;
	setp.ge.s32 	%p9, %r56, %r2;
	@%p9 bra 	$L__BB6_15;
	ld.global.u32 	%r57, [%rd23+512];
	ld.global.u32 	%r58, [%rd24+512];
	sub.s32 	%r59, %r57, %r58;
	mul.lo.s32 	%r60, %r59, %r59;
	st.global.u32 	[%rd25+512], %r60;
$L__BB6_15:
	add.s32 	%r61, %r21, 384;
	setp.ge.s32 	%p10, %r61, %r2;
	@%p10 bra 	$L__BB6_17;
	ld.global.u32 	%r62, [%rd23+1024];
	ld.global.u32 	%r63, [%rd24+1024];
	sub.s32 	%r64, %r62, %r63;
	mul.lo.s32 	%r65, %r64, %r64;
	st.global.u32 	[%rd25+1024], %r65;
$L__BB6_17:
	add.s32 	%r66, %r21, 512;
	setp.ge.s32 	%p11, %r66, %r2;
	@%p11 bra 	$L__BB6_19;
	ld.global.u32 	%r67, [%rd23+1536];
	ld.global.u32 	%r68, [%rd24+1536];
	sub.s32 	%r69, %r67, %r68;
	mul.lo.s32 	%r70, %r69, %r69;
	st.global.u32 	[%rd25+1536], %r70;
$L__BB6_19:
	add.s32 	%r71, %r21, 640;
	setp.ge.s32 	%p12, %r71, %r2;
	@%p12 bra 	$L__BB6_21;
	ld.global.u32 	%r72, [%rd23+2048];
	ld.global.u32 	%r73, [%rd24+2048];
	sub.s32 	%r74, %r72, %r73;
	mul.lo.s32 	%r75, %r74, %r74;
	st.global.u32 	[%rd25+2048], %r75;
$L__BB6_21:
	add.s32 	%r76, %r21, 768;
	setp.ge.s32 	%p13, %r76, %r2;
	@%p13 bra 	$L__BB6_23;
	ld.global.u32 	%r77, [%rd23+2560];
	ld.global.u32 	%r78, [%rd24+2560];
	sub.s32 	%r79, %r77, %r78;
	mul.lo.s32 	%r80, %r79, %r79;
	st.global.u32 	[%rd25+2560], %r80;
$L__BB6_23:
	add.s32 	%r81, %r21, 896;
	setp.ge.s32 	%p14, %r81, %r2;
	@%p14 bra 	$L__BB6_25;
	ld.global.u32 	%r82, [%rd23+3072];
	ld.global.u32 	%r83, [%rd24+3072];
	sub.s32 	%r84, %r82, %r83;
	mul.lo.s32 	%r85, %r84, %r84;
	st.global.u32 	[%rd25+3072], %r85;
$L__BB6_25:
	add.s32 	%r191, %r191, 8;
	setp.eq.s32 	%p15, %r191, %r195;
	@%p15 bra 	$L__BB6_26;
	bra.uni 	$L__BB6_9;
$L__BB6_26:
	setp.eq.s32 	%p16, %r10, 0;
	@%p16 bra 	$L__BB6_59;
	and.b32  	%r30, %r42, 3;
	setp.lt.u32 	%p17, %r10, 4;
	@%p17 bra 	$L__BB6_37;
	shl.b32 	%r86, %r195, 7;
	add.s32 	%r31, %r86, %r4;
	setp.ge.s32 	%p18, %r31, %r2;
	@%p18 bra 	$L__BB6_30;
	mul.wide.s32 	%rd46, %r31, 4;
	add.s64 	%rd47, %rd13, %rd46;
	add.s64 	%rd48, %rd14, %rd46;
	ld.global.u32 	%r87, [%rd47];
	ld.global.u32 	%r88, [%rd48];
	sub.s32 	%r89, %r87, %r88;
	mul.lo.s32 	%r90, %r89, %r89;
	add.s64 	%rd49, %rd15, %rd46;
	st.global.u32 	[%rd49], %r90;
$L__BB6_30:
	add.s32 	%r32, %r31, 128;
	setp.ge.s32 	%p19, %r32, %r2;
	@%p19 bra 	$L__BB6_32;
	mul.wide.s32 	%rd50, %r32, 4;
	add.s64 	%rd51, %rd13, %rd50;
	add.s64 	%rd52, %rd14, %rd50;
	ld.global.u32 	%r91, [%rd51];
	ld.global.u32 	%r92, [%rd52];
	sub.s32 	%r93, %r91, %r92;
	mul.lo.s32 	%r94, %r93, %r93;
	add.s64 	%rd53, %rd15, %rd50;
	st.global.u32 	[%rd53], %r94;
$L__BB6_32:
	add.s32 	%r33, %r31, 256;
	setp.ge.s32 	%p20, %r33, %r2;
	@%p20 bra 	$L__BB6_34;
	mul.wide.s32 	%rd54, %r33, 4;
	add.s64 	%rd55, %rd13, %rd54;
	add.s64 	%rd56, %rd14, %rd54;
	ld.global.u32 	%r95, [%rd55];
	ld.global.u32 	%r96, [%rd56];
	sub.s32 	%r97, %r95, %r96;
	mul.lo.s32 	%r98, %r97, %r97;
	add.s64 	%rd57, %rd15, %rd54;
	st.global.u32 	[%rd57], %r98;
$L__BB6_34:
	add.s32 	%r34, %r31, 384;
	setp.ge.s32 	%p21, %r34, %r2;
	@%p21 bra 	$L__BB6_36;
	mul.wide.s32 	%rd58, %r34, 4;
	add.s64 	%rd59, %rd13, %rd58;
	add.s64 	%rd60, %rd14, %rd58;
	ld.global.u32 	%r99, [%rd59];
	ld.global.u32 	%r100, [%rd60];
	sub.s32 	%r101, %r99, %r100;
	mul.lo.s32 	%r102, %r101, %r101;
	add.s64 	%rd61, %rd15, %rd58;
	st.global.u32 	[%rd61], %r102;
$L__BB6_36:
	add.s32 	%r195, %r195, 4;
$L__BB6_37:
	setp.eq.s32 	%p22, %r30, 0;
	@%p22 bra 	$L__BB6_59;
	setp.eq.s32 	%p23, %r30, 1;
	@%p23 bra 	$L__BB6_44;
	shl.b32 	%r103, %r195, 7;
	add.s32 	%r37, %r103, %r4;
	setp.ge.s32 	%p24, %r37, %r2;
	@%p24 bra 	$L__BB6_41;
	mul.wide.s32 	%rd62, %r37, 4;
	add.s64 	%rd63, %rd13, %rd62;
	add.s64 	%rd64, %rd14, %rd62;
	ld.global.u32 	%r104, [%rd63];
	ld.global.u32 	%r105, [%rd64];
	sub.s32 	%r106, %r104, %r105;
	mul.lo.s32 	%r107, %r106, %r106;
	add.s64 	%rd65, %rd15, %rd62;
	st.global.u32 	[%rd65], %r107;
$L__BB6_41:
	add.s32 	%r38, %r37, 128;
	setp.ge.s32 	%p25, %r38, %r2;
	@%p25 bra 	$L__BB6_43;
	mul.wide.s32 	%rd66, %r38, 4;
	add.s64 	%rd67, %rd13, %rd66;
	add.s64 	%rd68, %rd14, %rd66;
	ld.global.u32 	%r108, [%rd67];
	ld.global.u32 	%r109, [%rd68];
	sub.s32 	%r110, %r108, %r109;
	mul.lo.s32 	%r111, %r110, %r110;
	add.s64 	%rd69, %rd15, %rd66;
	st.global.u32 	[%rd69], %r111;
$L__BB6_43:
	add.s32 	%r195, %r195, 2;
$L__BB6_44:
	and.b32  	%r112, %r42, 1;
	setp.eq.b32 	%p26, %r112, 1;
	not.pred 	%p27, %p26;
	@%p27 bra 	$L__BB6_59;
	shl.b32 	%r113, %r195, 7;
	add.s32 	%r41, %r113, %r4;
	setp.ge.s32 	%p28, %r41, %r2;
	@%p28 bra 	$L__BB6_59;
	mul.wide.s32 	%rd70, %r41, 4;
	add.s64 	%rd71, %rd13, %rd70;
	add.s64 	%rd72, %rd14, %rd70;
	ld.global.u32 	%r114, [%rd71];
	ld.global.u32 	%r115, [%rd72];
	sub.s32 	%r116, %r114, %r115;
	mul.lo.s32 	%r117, %r116, %r116;
	add.s64 	%rd73, %rd15, %rd70;
	st.global.u32 	[%rd73], %r117;
	bra.uni 	$L__BB6_59;
$L__BB6_47:
	setp.lt.s32 	%p29, %r42, 1;
	@%p29 bra 	$L__BB6_59;
	and.b32  	%r12, %r42, 7;
	setp.lt.u32 	%p30, %r42, 8;
	mov.b32 	%r193, 0;
	@%p30 bra 	$L__BB6_51;
	and.b32  	%r119, %r42, 2147483640;
	neg.s32 	%r190, %r119;
	mul.wide.u32 	%rd74, %r4, 4;
	add.s64 	%rd16, %rd1, %rd74;
	add.s64 	%rd75, %rd102, 1536;
	add.s64 	%rd18, %rd2, %rd75;
	add.s32 	%r189, %r4, 128;
	add.s64 	%rd19, %rd3, %rd75;
	add.s64 	%rd20, %rd1, %rd75;
$L__BB6_50:
	.pragma "nounroll";
	and.b32  	%r193, %r42, 2147483640;
	mul.wide.s32 	%rd76, %r189, 4;
	add.s64 	%rd77, %rd18, %rd76;
	add.s64 	%rd78, %rd19, %rd76;
	add.s64 	%rd79, %rd20, %rd76;
	cvta.to.global.u64 	%rd80, %rd26;
	mul.wide.u32 	%rd81, %r4, 4;
	add.s64 	%rd82, %rd80, %rd81;
	add.s64 	%rd83, %rd82, %rd102;
	cvta.to.global.u64 	%rd84, %rd28;
	add.s64 	%rd85, %rd84, %rd81;
	add.s64 	%rd86, %rd85, %rd102;
	ld.global.u32 	%r120, [%rd83];
	ld.global.u32 	%r121, [%rd86];
	sub.s32 	%r122, %r120, %r121;
	mul.lo.s32 	%r123, %r122, %r122;
	add.s64 	%rd87, %rd16, %rd102;
	st.global.u32 	[%rd87], %r123;
	ld.global.u32 	%r124, [%rd77+-1536];
	ld.global.u32 	%r125, [%rd78+-1536];
	sub.s32 	%r126, %r124, %r125;
	mul.lo.s32 	%r127, %r126, %r126;
	st.global.u32 	[%rd79+-1536], %r127;
	ld.global.u32 	%r128, [%rd77+-1024];
	ld.global.u32 	%r129, [%rd78+-1024];
	sub.s32 	%r130, %r128, %r129;
	mul.lo.s32 	%r131, %r130, %r130;
	st.global.u32 	[%rd79+-1024], %r131;
	ld.global.u32 	%r132, [%rd77+-512];
	ld.global.u32 	%r133, [%rd78+-512];
	sub.s32 	%r134, %r132, %r133;
	mul.lo.s32 	%r135, %r134, %r134;
	st.global.u32 	[%rd79+-512], %r135;
	ld.global.u32 	%r136, [%rd77];
	ld.global.u32 	%r137, [%rd78];
	sub.s32 	%r138, %r136, %r137;
	mul.lo.s32 	%r139, %r138, %r138;
	st.global.u32 	[%rd79], %r139;
	ld.global.u32 	%r140, [%rd77+512];
	ld.global.u32 	%r141, [%rd78+512];
	sub.s32 	%r142, %r140, %r141;
	mul.lo.s32 	%r143, %r142, %r142;
	st.global.u32 	[%rd79+512], %r143;
	ld.global.u32 	%r144, [%rd77+1024];
	ld.global.u32 	%r145, [%rd78+1024];
	sub.s32 	%r146, %r144, %r145;
	mul.lo.s32 	%r147, %r146, %r146;
	st.global.u32 	[%rd79+1024], %r147;
	ld.global.u32 	%r148, [%rd77+1536];
	ld.global.u32 	%r149, [%rd78+1536];
	sub.s32 	%r150, %r148, %r149;
	mul.lo.s32 	%r151, %r150, %r150;
	st.global.u32 	[%rd79+1536], %r151;
	add.s32 	%r190, %r190, 8;
	add.s64 	%rd102, %rd102, 4096;
	add.s32 	%r189, %r189, 1024;
	setp.eq.s32 	%p31, %r190, 0;
	@%p31 bra 	$L__BB6_51;
	bra.uni 	$L__BB6_50;
$L__BB6_51:
	setp.eq.s32 	%p32, %r12, 0;
	@%p32 bra 	$L__BB6_59;
	and.b32  	%r24, %r42, 3;
	setp.lt.u32 	%p33, %r12, 4;
	@%p33 bra 	$L__BB6_54;
	shl.b32 	%r152, %r193, 7;
	add.s32 	%r153, %r152, %r4;
	mul.wide.s32 	%rd88, %r153, 4;
	add.s64 	%rd89, %rd13, %rd88;
	add.s64 	%rd90, %rd14, %rd88;
	ld.global.u32 	%r154, [%rd89];
	ld.global.u32 	%r155, [%rd90];
	sub.s32 	%r156, %r154, %r155;
	mul.lo.s32 	%r157, %r156, %r156;
	add.s64 	%rd91, %rd15, %rd88;
	st.global.u32 	[%rd91], %r157;
	ld.global.u32 	%r158, [%rd89+512];
	ld.global.u32 	%r159, [%rd90+512];
	sub.s32 	%r160, %r158, %r159;
	mul.lo.s32 	%r161, %r160, %r160;
	st.global.u32 	[%rd91+512], %r161;
	ld.global.u32 	%r162, [%rd89+1024];
	ld.global.u32 	%r163, [%rd90+1024];
	sub.s32 	%r164, %r162, %r163;
	mul.lo.s32 	%r165, %r164, %r164;
	st.global.u32 	[%rd91+1024], %r165;
	ld.global.u32 	%r166, [%rd89+1536];
	ld.global.u32 	%r167, [%rd90+1536];
	sub.s32 	%r168, %r166, %r167;
	mul.lo.s32 	%r169, %r168, %r168;
	st.global.u32 	[%rd91+1536], %r169;
	add.s32 	%r193, %r193, 4;
$L__BB6_54:
	setp.eq.s32 	%p34, %r24, 0;
	@%p34 bra 	$L__BB6_59;
	setp.eq.s32 	%p35, %r24, 1;
	@%p35 bra 	$L__BB6_57;
	shl.b32 	%r170, %r193, 7;
	add.s32 	%r171, %r170, %r4;
	mul.wide.s32 	%rd92, %r171, 4;
	add.s64 	%rd93, %rd13, %rd92;
	add.s64 	%rd94, %rd14, %rd92;
	ld.global.u32 	%r172, [%rd93];
	ld.global.u32 	%r173, [%rd94];
	sub.s32 	%r174, %r172, %r173;
	mul.lo.s32 	%r175, %r174, %r174;
	add.s64 	%rd95, %rd15, %rd92;
	st.global.u32 	[%rd95], %r175;
	ld.global.u32 	%r176, [%rd93+512];
	ld.global.u32 	%r177, [%rd94+512];
	sub.s32 	%r178, %r176, %r177;
	mul.lo.s32 	%r179, %r178, %r178;
	st.global.u32 	[%rd95+512], %r179;
	add.s32 	%r193, %r193, 2;
$L__BB6_57:
	and.b32  	%r180, %r42, 1;
	setp.eq.b32 	%p36, %r180, 1;
	not.pred 	%p37, %p36;
	@%p37 bra 	$L__BB6_59;
	shl.b32 	%r181, %r193, 7;
	add.s32 	%r182, %r181, %r4;
	mul.wide.s32 	%rd96, %r182, 4;
	add.s64 	%rd97, %rd13, %rd96;
	add.s64 	%rd98, %rd14, %rd96;
	ld.global.u32 	%r183, [%rd97];
	ld.global.u32 	%r184, [%rd98];
	sub.s32 	%r185, %r183, %r184;
	mul.lo.s32 	%r186, %r185, %r185;
	add.s64 	%rd99, %rd15, %rd96;
	st.global.u32 	[%rd99], %r186;
$L__BB6_59:
	ret;

}
	// .globl	_ZN3cub18CUB_300001_SM_10006detail6reduce28DeviceReduceSingleTileKernelINS2_10policy_hubIijN4cuda3std3__44plusIiEEE10Policy1000EN6thrust24THRUST_300001_SM_1000_NS6detail15normal_iteratorINSD_10device_ptrIiEEEEPijS9_iiNS7_10__identityEEEvT0_T1_T2_T3_T4_T6_
.visible .entry _ZN3cub18CUB_300001_SM_10006detail6reduce28DeviceReduceSingleTileKernelINS2_10policy_hubIijN4cuda3std3__44plusIiEEE10Policy1000EN6thrust24THRUST_300001_SM_1000_NS6detail15normal_iteratorINSD_10device_ptrIiEEEEPijS9_iiNS7_10__identityEEEvT0_T1_T2_T3_T4_T6_(
	.param .align 8 .b8 _ZN3cub18CUB_300001_SM_10006detail6reduce28DeviceReduceSingleTileKernelINS2_10policy_hubIijN4cuda3std3__44plusIiEEE10Policy1000EN6thrust24THRUST_300001_SM_1000_NS6detail15normal_iteratorINSD_10device_ptrIiEEEEPijS9_iiNS7_10__identityEEEvT0_T1_T2_T3_T4_T6__param_0[8],
	.param .u64 .ptr .align 1 _ZN3cub18CUB_300001_SM_10006detail6reduce28DeviceReduceSingleTileKernelINS2_10policy_hubIijN4cuda3std3__44plusIiEEE10Policy1000EN6thrust24THRUST_300001_SM_1000_NS6detail15normal_iteratorINSD_10device_ptrIiEEEEPijS9_iiNS7_10__identityEEEvT0_T1_T2_T3_T4_T6__param_1,
	.param .u32 _ZN3cub18CUB_300001_SM_10006detail6reduce28DeviceReduceSingleTileKernelINS2_10policy_hubIijN4cuda3std3__44plusIiEEE10Policy1000EN6thrust24THRUST_300001_SM_1000_NS6detail15normal_iteratorINSD_10device_ptrIiEEEEPijS9_iiNS7_10__identityEEEvT0_T1_T2_T3_T4_T6__param_2,
	.param .align 1 .b8 _ZN3cub18CUB_300001_SM_10006detail6reduce28DeviceReduceSingleTileKernelINS2_10policy_hubIijN4cuda3std3__44plusIiEEE10Policy1000EN6thrust24THRUST_300001_SM_1000_NS6detail15normal_iteratorINSD_10device_ptrIiEEEEPijS9_iiNS7_10__identityEEEvT0_T1_T2_T3_T4_T6__param_3[1],
	.param .u32 _ZN3cub18CUB_300001_SM_10006detail6reduce28DeviceReduceSingleTileKernelINS2_10policy_hubIijN4cuda3std3__44plusIiEEE10Policy1000EN6thrust24THRUST_300001_SM_1000_NS6detail15normal_iteratorINSD_10device_ptrIiEEEEPijS9_iiNS7_10__identityEEEvT0_T1_T2_T3_T4_T6__param_4,
	.param .align 1 .b8 _ZN3cub18CUB_300001_SM_10006detail6reduce28DeviceReduceSingleTileKernelINS2_10policy_hubIijN4cuda3std3__44plusIiEEE10Policy1000EN6thrust24THRUST_300001_SM_1000_NS6detail15normal_iteratorINSD_10device_ptrIiEEEEPijS9_iiNS7_10__identityEEEvT0_T1_T2_T3_T4_T6__param_5[1]
)
.maxntid 256
.minnctapersm 1
{
	.reg .pred 	%p<59>;
	.reg .b32 	%r<511>;
	.reg .b64 	%rd<84>;
	// demoted variable
	.shared .align 4 .b8 _ZZN3cub18CUB_300001_SM_10006detail6reduce28DeviceReduceSingleTileKernelINS2_10policy_hubIijN4cuda3std3__44plusIiEEE10Policy1000EN6thrust24THRUST_300001_SM_1000_NS6detail15normal_iteratorINSD_10device_ptrIiEEEEPijS9_iiNS7_10__identityEEEvT0_T1_T2_T3_T4_T6_E12temp_storage[44];
	ld.param.u64 	%rd9, [_ZN3cub18CUB_300001_SM_10006detail6reduce28DeviceReduceSingleTileKernelINS2_10policy_hubIijN4cuda3std3__44plusIiEEE10Policy1000EN6thrust24THRUST_300001_SM_1000_NS6detail15normal_iteratorINSD_10device_ptrIiEEEEPijS9_iiNS7_10__identityEEEvT0_T1_T2_T3_T4_T6__param_0];
	ld.param.u64 	%rd10, [_ZN3cub18CUB_300001_SM_10006detail6reduce28DeviceReduceSingleTileKernelINS2_10policy_hubIijN4cuda3std3__44plusIiEEE10Policy1000EN6thrust24THRUST_300001_SM_1000_NS6detail15normal_iteratorINSD_10device_ptrIiEEEEPijS9_iiNS7_10__identityEEEvT0_T1_T2_T3_T4_T6__param_1];
	ld.param.u32 	%r90, [_ZN3cub18CUB_300001_SM_10006detail6reduce28DeviceReduceSingleTileKernelINS2_10policy_hubIijN4cuda3std3__44plusIiEEE10Policy1000EN6thrust24THRUST_300001_SM_1000_NS6detail15normal_iteratorINSD_10device_ptrIiEEEEPijS9_iiNS7_10__identityEEEvT0_T1_T2_T3_T4_T6__param_2];
	ld.param.u32 	%r91, [_ZN3cub18CUB_300001_SM_10006detail6reduce28DeviceReduceSingleTileKernelINS2_10policy_hubIijN4cuda3std3__44plusIiEEE10Policy1000EN6thrust24THRUST_300001_SM_1000_NS6detail15normal_iteratorINSD_10device_ptrIiEEEEPijS9_iiNS7_10__identityEEEvT0_T1_T2_T3_T4_T6__param_4];
	cvta.to.global.u64 	%rd1, %rd10;
	setp.ne.s32 	%p1, %r90, 0;
	@%p1 bra 	$L__BB7_3;
	mov.u32 	%r471, %tid.x;
	setp.ne.s32 	%p58, %r471, 0;
	@%p58 bra 	$L__BB7_52;
	st.global.u32 	[%rd1], %r91;
	bra.uni 	$L__BB7_52;
$L__BB7_3:
	cvta.to.global.u64 	%rd2, %rd9;
	setp.gt.u32 	%p2, %r90, 4095;
	@%p2 bra 	$L__BB7_28;
	mov.u32 	%r1, %tid.x;
	setp.ge.u32 	%p24, %r1, %r90;
	mov.b32 	%r488, 0;
	mov.u32 	%r478, %r1;
	@%p24 bra 	$L__BB7_6;
	mul.wide.u32 	%rd73, %r1, 4;
	add.s64 	%rd74, %rd2, %rd73;
	ld.global.u32 	%r488, [%rd74];
	add.s32 	%r478, %r1, 256;
$L__BB7_6:
	setp.ge.u32 	%p25, %r478, %r90;
	@%p25 bra 	$L__BB7_19;
	not.b32 	%r298, %r478;
	add.s32 	%r299, %r90, %r298;
	shr.u32 	%r300, %r299, 8;
	add.s32 	%r6, %r300, 1;
	and.b32  	%r7, %r6, 15;
	setp.lt.u32 	%p26, %r299, 3840;
	@%p26 bra 	$L__BB7_10;
	and.b32  	%r301, %r6, 33554416;
	neg.s32 	%r474, %r301;
	mul.wide.u32 	%rd75, %r478, 4;
	add.s64 	%rd76, %rd75, %rd2;
	add.s64 	%rd82, %rd76, 8192;
$L__BB7_9:
	.pragma "nounroll";
	ld.global.u32 	%r302, [%rd82+-8192];
	add.s32 	%r303, %r302, %r488;
	ld.global.u32 	%r304, [%rd82+-7168];
	add.s32 	%r305, %r304, %r303;
	ld.global.u32 	%r306, [%rd82+-6144];
	add.s32 	%r307, %r306, %r305;
	ld.global.u32 	%r308, [%rd82+-5120];
	add.s32 	%r309, %r308, %r307;
	ld.global.u32 	%r310, [%rd82+-4096];
	add.s32 	%r311, %r310, %r309;
	ld.global.u32 	%r312, [%rd82+-3072];
	add.s32 	%r313, %r312, %r311;
	ld.global.u32 	%r314, [%rd82+-2048];
	add.s32 	%r315, %r314, %r313;
	ld.global.u32 	%r316, [%rd82+-1024];
	add.s32 	%r317, %r316, %r315;
	ld.global.u32 	%r318, [%rd82];
	add.s32 	%r319, %r318, %r317;
	ld.global.u32 	%r320, [%rd82+1024];
	add.s32 	%r321, %r320, %r319;
	ld.global.u32 	%r322, [%rd82+2048];
	add.s32 	%r323, %r322, %r321;
	ld.global.u32 	%r324, [%rd82+3072];
	add.s32 	%r325, %r324, %r323;
	ld.global.u32 	%r326, [%rd82+4096];
	add.s32 	%r327, %r326, %r325;
	ld.global.u32 	%r328, [%rd82+5120];
	add.s32 	%r329, %r328, %r327;
	ld.global.u32 	%r330, [%rd82+6144];
	add.s32 	%r331, %r330, %r329;
	ld.global.u32 	%r332, [%rd82+7168];
	add.s32 	%r488, %r332, %r331;
	add.s32 	%r478, %r478, 4096;
	add.s32 	%r474, %r474, 16;
	add.s64 	%rd82, %rd82, 16384;
	setp.ne.s32 	%p27, %r474, 0;
	@%p27 bra 	$L__BB7_9;
$L__BB7_10:
	setp.eq.s32 	%p28, %r7, 0;
	@%p28 bra 	$L__BB7_19;
	and.b32  	%r18, %r6, 7;
	setp.lt.u32 	%p29, %r7, 8;
	@%p29 bra 	$L__BB7_13;
	mul.wide.u32 	%rd77, %r478, 4;
	add.s64 	%rd78, %rd2, %rd77;
	ld.global.u32 	%r334, [%rd78];
	add.s32 	%r335, %r334, %r488;
	ld.global.u32 	%r336, [%rd78+1024];
	add.s32 	%r337, %r336, %r335;
	ld.global.u32 	%r338, [%rd78+2048];
	add.s32 	%r339, %r338, %r337;
	ld.global.u32 	%r340, [%rd78+3072];
	add.s32 	%r341, %r340, %r339;
	ld.global.u32 	%r342, [%rd78+4096];
	add.s32 	%r343, %r342, %r341;
	ld.global.u32 	%r344, [%rd78+5120];
	add.s32 	%r345, %r344, %r343;
	ld.global.u32 	%r346, [%rd78+6144];
	add.s32 	%r347, %r346, %r345;
	ld.global.u32 	%r348, [%rd78+7168];
	add.s32 	%r488, %r348, %r347;
	add.s32 	%r478, %r478, 2048;
$L__BB7_13:
	setp.eq.s32 	%p30, %r18, 0;
	@%p30 bra 	$L__BB7_19;
	and.b32  	%r24, %r6, 3;
	setp.lt.u32 	%p31, %r18, 4;
	@%p31 bra 	$L__BB7_16;
	mul.wide.u32 	%rd79, %r478, 4;
	add.s64 	%rd80, %rd2, %rd79;
	ld.global.u32 	%r350, [%rd80];
	add.s32 	%r351, %r350, %r488;
	ld.global.u32 	%r352, [%rd80+1024];
	add.s32 	%r353, %r352, %r351;
	ld.global.u32 	%r354, [%rd80+2048];
	add.s32 	%r355, %r354, %r353;
	ld.global.u32 	%r356, [%rd80+3072];
	add.s32 	%r488, %r356, %r355;
	add.s32 	%r478, %r478, 1024;
$L__BB7_16:
	setp.eq.s32 	%p32, %r24, 0;
	@%p32 bra 	$L__BB7_19;
	mul.wide.u32 	%rd81, %r478, 4;
	add.s64 	%rd83, %rd2, %rd81;
	neg.s32 	%r486, %r24;
$L__BB7_18:
	.pragma "nounroll";
	ld.global.u32 	%r357, [%rd83];
	add.s32 	%r488, %r357, %r488;
	add.s64 	%rd83, %rd83, 1024;
	add.s32 	%r486, %r486, 1;
	setp.ne.s32 	%p33, %r486, 0;
	@%p33 bra 	$L__BB7_18;
$L__BB7_19:
	setp.lt.u32 	%p34, %r90, 256;
	@%p34 bra 	$L__BB7_24;
	// begin inline asm
	mov.u32 %r421, %laneid;
	// end inline asm
	mov.b32 	%r424, 1;
	mov.b32 	%r445, 31;
	mov.b32 	%r446, -1;
	// begin inline asm
	shfl.sync.down.b32 %r422, %r488, %r424, %r445, %r446;
	// end inline asm
	setp.gt.s32 	%p50, %r421, 30;
	selp.b32 	%r447, 0, %r422, %p50;
	add.s32 	%r428, %r447, %r488;
	mov.b32 	%r429, 2;
	// begin inline asm
	shfl.sync.down.b32 %r427, %r428, %r429, %r445, %r446;
	// end inline asm
	setp.gt.s32 	%p51, %r421, 29;
	selp.b32 	%r448, 0, %r427, %p51;
	add.s32 	%r433, %r428, %r448;
	mov.b32 	%r434, 4;
	// begin inline asm
	shfl.sync.down.b32 %r432, %r433, %r434, %r445, %r446;
	// end inline asm
	setp.gt.s32 	%p52, %r421, 27;
	selp.b32 	%r449, 0, %r432, %p52;
	add.s32 	%r438, %r433, %r449;
	mov.b32 	%r439, 8;
	// begin inline asm
	shfl.sync.down.b32 %r437, %r438, %r439, %r445, %r446;
	// end inline asm
	setp.gt.s32 	%p53, %r421, 23;
	selp.b32 	%r450, 0, %r437, %p53;
	add.s32 	%r443, %r438, %r450;
	mov.b32 	%r444, 16;
	// begin inline asm
	shfl.sync.down.b32 %r442, %r443, %r444, %r445, %r446;
	// end inline asm
	setp.gt.s32 	%p54, %r421, 15;
	selp.b32 	%r451, 0, %r442, %p54;
	add.s32 	%r510, %r443, %r451;
	setp.ne.s32 	%p55, %r421, 0;
	@%p55 bra 	$L__BB7_22;
	shr.u32 	%r452, %r1, 3;
	and.b32  	%r453, %r452, 124;
	mov.u32 	%r454, _ZZN3cub18CUB_300001_SM_10006detail6reduce28DeviceReduceSingleTileKernelINS2_10policy_hubIijN4cuda3std3__44plusIiEEE10Policy1000EN6thrust24THRUST_300001_SM_1000_NS6detail15normal_iteratorINSD_10device_ptrIiEEEEPijS9_iiNS7_10__identityEEEvT0_T1_T2_T3_T4_T6_E12temp_storage;
	add.s32 	%r455, %r454, %r453;
	st.shared.u32 	[%r455+8], %r510;
$L__BB7_22:
	bar.sync 	0;
	setp.ne.s32 	%p56, %r1, 0;
	@%p56 bra 	$L__BB7_50;
	ld.shared.u32 	%r456, [_ZZN3cub18CUB_300001_SM_10006detail6reduce28DeviceReduceSingleTileKernelINS2_10policy_hubIijN4cuda3std3__44plusIiEEE10Policy1000EN6thrust24THRUST_300001_SM_1000_NS6detail15normal_iteratorINSD_10device_ptrIiEEEEPijS9_iiNS7_10__identityEEEvT0_T1_T2_T3_T4_T6_E12temp_storage+12];
	add.s32 	%r457, %r456, %r510;
	ld.shared.u32 	%r458, [_ZZN3cub18CUB_300001_SM_10006detail6reduce28DeviceReduceSingleTileKernelINS2_10policy_hubIijN4cuda3std3__44plusIiEEE10Policy1000EN6thrust24THRUST_300001_SM_1000_NS6detail15normal_iteratorINSD_10device_ptrIiEEEEPijS9_iiNS7_10__identityEEEvT0_T1_T2_T3_T4_T6_E12temp_storage+16];
	add.s32 	%r459, %r457, %r458;
	ld.shared.u32 	%r460, [_ZZN3cub18CUB_300001_SM_10006detail6reduce28DeviceReduceSingleTileKernelINS2_10policy_hubIijN4cuda3std3__44plusIiEEE10Policy1000EN6thrust24THRUST_300001_SM_1000_NS6detail15normal_iteratorINSD_10device_ptrIiEEEEPijS9_iiNS7_10__identityEEEvT0_T1_T2_T3_T4_T6_E12temp_storage+20];
	add.s32 	%r461, %r459, %r460;
	ld.shared.u32 	%r462, [_ZZN3cub18CUB_300001_SM_10006detail6reduce28DeviceReduceSingleTileKernelINS2_10policy_hubIijN4cuda3std3__44plusIiEEE10Policy1000EN6thrust24THRUST_300001_SM_1000_NS6detail15normal_iteratorINSD_10device_ptrIiEEEEPijS9_iiNS7_10__identityEEEvT0_T1_T2_T3_T4_T6_E12temp_storage+24];
	add.s32 	%r463, %r461, %r462;
	ld.shared.u32 	%r464, [_ZZN3cub18CUB_300001_SM_10006detail6reduce28DeviceReduceSingleTileKernelINS2_10policy_hubIijN4cuda3std3__44plusIiEEE10Policy1000EN6thrust24THRUST_300001_SM_1000_NS6detail15normal_iteratorINSD_10device_ptrIiEEEEPijS9_iiNS7_10__identityEEEvT0_T1_T2_T3_T4_T6_E12temp_storage+28];
	add.s32 	%r465, %r463, %r464;
	ld.shared.u32 	%r466, [_ZZN3cub18CUB_300001_SM_10006detail6reduce28DeviceReduceSingleTileKernelINS2_10policy_hubIijN4cuda3std3__44plusIiEEE10Policy1000EN6thrust24THRUST_300001_SM_1000_NS6detail15normal_iteratorINSD_10device_ptrIiEEEEPijS9_iiNS7_10__identityEEEvT0_T1_T2_T3_T4_T6_E12temp_storage+32];
	add.s32 	%r467, %r465, %r466;
	ld.shared.u32 	%r468, [_ZZN3cub18CUB_300001_SM_10006detail6reduce28DeviceReduceSingleTileKernelINS2_10policy_hubIijN4cuda3std3__44plusIiEEE10Policy1000EN6thrust24THRUST_300001_SM_1000_NS6detail15normal_iteratorINSD_10device_ptrIiEEEEPijS9_iiNS7_10__identityEEEvT0_T1_T2_T3_T4_T6_E12temp_storage+36];
	add.s32 	%r510, %r467, %r468;
	bra.uni 	$L__BB7_50;
$L__BB7_24:
	// begin inline asm
	mov.u32 %r358, %laneid;
	// end inline asm
	and.b32  	%r384, %r1, 992;
	add.s32 	%r385, %r384, 32;
	setp.gt.u32 	%p35, %r385, %r90;
	not.b32 	%r386, %r384;
	add.s32 	%r387, %r90, %r386;
	selp.b32 	%r382, %r387, 31, %p35;
	mov.b32 	%r361, 1;
	mov.b32 	%r383, -1;
	// begin inline asm
	shfl.sync.down.b32 %r359, %r488, %r361, %r382, %r383;
	// end inline asm
	setp.lt.s32 	%p36, %r358, %r382;
	selp.b32 	%r388, %r359, 0, %p36;
	add.s32 	%r365, %r388, %r488;
	mov.b32 	%r366, 2;
	// begin inline asm
	shfl.sync.down.b32 %r364, %r365, %r366, %r382, %r383;
	// end inline asm
	add.s32 	%r389, %r358, 2;
	setp.gt.s32 	%p37, %r389, %r382;
	selp.b32 	%r390, 0, %r364, %p37;
	add.s32 	%r370, %r365, %r390;
	mov.b32 	%r371, 4;
	// begin inline asm
	shfl.sync.down.b32 %r369, %r370, %r371, %r382, %r383;
	// end inline asm
	add.s32 	%r391, %r358, 4;
	setp.gt.s32 	%p38, %r391, %r382;
	selp.b32 	%r392, 0, %r369, %p38;
	add.s32 	%r375, %r370, %r392;
	mov.b32 	%r376, 8;
	// begin inline asm
	shfl.sync.down.b32 %r374, %r375, %r376, %r382, %r383;
	// end inline asm
	add.s32 	%r393, %r358, 8;
	setp.gt.s32 	%p39, %r393, %r382;
	selp.b32 	%r394, 0, %r374, %p39;
	add.s32 	%r380, %r375, %r394;
	mov.b32 	%r381, 16;
	// begin inline asm
	shfl.sync.down.b32 %r379, %r380, %r381, %r382, %r383;
	// end inline asm
	add.s32 	%r395, %r358, 16;
	setp.gt.s32 	%p40, %r395, %r382;
	selp.b32 	%r396, 0, %r379, %p40;
	add.s32 	%r510, %r380, %r396;
	setp.ne.s32 	%p41, %r358, 0;
	@%p41 bra 	$L__BB7_26;
	shr.u32 	%r397, %r1, 3;
	and.b32  	%r398, %r397, 124;
	mov.u32 	%r399, _ZZN3cub18CUB_300001_SM_10006detail6reduce28DeviceReduceSingleTileKernelINS2_10policy_hubIijN4cuda3std3__44plusIiEEE10Policy1000EN6thrust24THRUST_300001_SM_1000_NS6detail15normal_iteratorINSD_10device_ptrIiEEEEPijS9_iiNS7_10__identityEEEvT0_T1_T2_T3_T4_T6_E12temp_storage;
	add.s32 	%r400, %r399, %r398;
	st.shared.u32 	[%r400+8], %r510;
$L__BB7_26:
	bar.sync 	0;
	setp.ne.s32 	%p42, %r1, 0;
	@%p42 bra 	$L__BB7_50;
	setp.gt.u32 	%p43, %r90, 32;
	ld.shared.u32 	%r401, [_ZZN3cub18CUB_300001_SM_10006detail6reduce28DeviceReduceSingleTileKernelINS2_10policy_hubIijN4cuda3std3__44plusIiEEE10Policy1000EN6thrust24THRUST_300001_SM_1000_NS6detail15normal_iteratorINSD_10device_ptrIiEEEEPijS9_iiNS7_10__identityEEEvT0_T1_T2_T3_T4_T6_E12temp_storage+12];
	selp.b32 	%r402, %r401, 0, %p43;
	add.s32 	%r403, %r402, %r510;
	setp.gt.u32 	%p44, %r90, 64;
	ld.shared.u32 	%r404, [_ZZN3cub18CUB_300001_SM_10006detail6reduce28DeviceReduceSingleTileKernelINS2_10policy_hubIijN4cuda3std3__44plusIiEEE10Policy1000EN6thrust24THRUST_300001_SM_1000_NS6detail15normal_iteratorINSD_10device_ptrIiEEEEPijS9_iiNS7_10__identityEEEvT0_T1_T2_T3_T4_T6_E12temp_storage+16];
	selp.b32 	%r405, %r404, 0, %p44;
	add.s32 	%r406, %r403, %r405;
	setp.gt.u32 	%p45, %r90, 96;
	ld.shared.u32 	%r407, [_ZZN3cub18CUB_300001_SM_10006detail6reduce28DeviceReduceSingleTileKernelINS2_10policy_hubIijN4cuda3std3__44plusIiEEE10Policy1000EN6thrust24THRUST_300001_SM_1000_NS6detail15normal_iteratorINSD_10device_ptrIiEEEEPijS9_iiNS7_10__identityEEEvT0_T1_T2_T3_T4_T6_E12temp_storage+20];
	selp.b32 	%r408, %r407, 0, %p45;
	add.s32 	%r409, %r406, %r408;
	setp.gt.u32 	%p46, %r90, 128;
	ld.shared.u32 	%r410, [_ZZN3cub18CUB_300001_SM_10006detail6reduce28DeviceReduceSingleTileKernelINS2_10policy_hubIijN4cuda3std3__44plusIiEEE10Policy1000EN6thrust24THRUST_300001_SM_1000_NS6detail15normal_iteratorINSD_10device_ptrIiEEEEPijS9_iiNS7_10__identityEEEvT0_T1_T2_T3_T4_T6_E12temp_storage+24];
	selp.b32 	%r411, %r410, 0, %p46;
	add.s32 	%r412, %r409, %r411;
	setp.gt.u32 	%p47, %r90, 160;
	ld.shared.u32 	%r413, [_ZZN3cub18CUB_300001_SM_10006detail6reduce28DeviceReduceSingleTileKernelINS2_10policy_hubIijN4cuda3std3__44plusIiEEE10Policy1000EN6thrust24THRUST_300001_SM_1000_NS6detail15normal_iteratorINSD_10device_ptrIiEEEEPijS9_iiNS7_10__identityEEEvT0_T1_T2_T3_T4_T6_E12temp_storage+28];
	selp.b32 	%r414, %r413, 0, %p47;
	add.s32 	%r415, %r412, %r414;
	setp.gt.u32 	%p48, %r90, 192;
	ld.shared.u32 	%r416, [_ZZN3cub18CUB_300001_SM_10006detail6reduce28DeviceReduceSingleTileKernelINS2_10policy_hubIijN4cuda3std3__44plusIiEEE10Policy1000EN6thrust24THRUST_300001_SM_1000_NS6detail15normal_iteratorINSD_10device_ptrIiEEEEPijS9_iiNS7_10__identityEEEvT0_T1_T2_T3_T4_T6_E12temp_storage+32];
	selp.b32 	%r417, %r416, 0, %p48;
	add.s32 	%r418, %r415, %r417;
	setp.gt.u32 	%p49, %r90, 224;
	ld.shared.u32 	%r419, [_ZZN3cub18CUB_300001_SM_10006detail6reduce28DeviceReduceSingleTileKernelINS2_10policy_hubIijN4cuda3std3__44plusIiEEE10Policy1000EN6thrust24THRUST_300001_SM_1000_NS6detail15normal_iteratorINSD_10device_ptrIiEEEEPijS9_iiNS7_10__identityEEEvT0_T1_T2_T3_T4_T6_E12temp_storage+36];
	selp.b32 	%r420, %r419, 0, %p49;
	add.s32 	%r510, %r418, %r420;
	bra.uni 	$L__BB7_50;
$L__BB7_28:
	mov.u32 	%r40, %tid.x;
	mul.wide.u32 	%rd11, %r40, 4;
	add.s64 	%rd12, %rd2, %rd11;
	ld.global.u32 	%r93, [%rd12];
	ld.global.u32 	%r94, [%rd12+1024];
	ld.global.u32 	%r95, [%rd12+2048];
	ld.global.u32 	%r96, [%rd12+3072];
	ld.global.u32 	%r97, [%rd12+4096];
	ld.global.u32 	%r98, [%rd12+5120];
	ld.global.u32 	%r99, [%rd12+6144];
	ld.global.u32 	%r100, [%rd12+7168];
	ld.global.u32 	%r101, [%rd12+8192];
	ld.global.u32 	%r102, [%rd12+9216];
	ld.global.u32 	%r103, [%rd12+10240];
	ld.global.u32 	%r104, [%rd12+11264];
	ld.global.u32 	%r105, [%rd12+12288];
	ld.global.u32 	%r106, [%rd12+13312];
	ld.global.u32 	%r107, [%rd12+14336];
	ld.global.u32 	%r108, [%rd12+15360];
	add.s32 	%r109, %r94, %r93;
	add.s32 	%r110, %r95, %r109;
	add.s32 	%r111, %r96, %r110;
	add.s32 	%r112, %r97, %r111;
	add.s32 	%r113, %r98, %r112;
	add.s32 	%r114, %r99, %r113;
	add.s32 	%r115, %r100, %r114;
	add.s32 	%r116, %r101, %r115;
	add.s32 	%r117, %r102, %r116;
	add.s32 	%r118, %r103, %r117;
	add.s32 	%r119, %r104, %r118;
	add.s32 	%r120, %r105, %r119;
	add.s32 	%r121, %r106, %r120;
	add.s32 	%r122, %r107, %r121;
	add.s32 	%r509, %r108, %r122;
	add.s32 	%r42, %r90, -4096;
	setp.lt.u32 	%p3, %r42, 4096;
	mov.b32 	%r492, 4096;
	@%p3 bra 	$L__BB7_32;
	mov.b32 	%r492, 4096;
$L__BB7_30:
	add.s32 	%r124, %r40, %r492;
	mul.wide.u32 	%rd13, %r124, 4;
	add.s64 	%rd14, %rd2, %rd13;
	ld.global.u32 	%r125, [%rd14];
	ld.global.u32 	%r126, [%rd14+1024];
	ld.global.u32 	%r127, [%rd14+2048];
	ld.global.u32 	%r128, [%rd14+3072];
	ld.global.u32 	%r129, [%rd14+4096];
	ld.global.u32 	%r130, [%rd14+5120];
	ld.global.u32 	%r131, [%rd14+6144];
	ld.global.u32 	%r132, [%rd14+7168];
	ld.global.u32 	%r133, [%rd14+8192];
	ld.global.u32 	%r134, [%rd14+9216];
	ld.global.u32 	%r135, [%rd14+10240];
	ld.global.u32 	%r136, [%rd14+11264];
	ld.global.u32 	%r137, [%rd14+12288];
	ld.global.u32 	%r138, [%rd14+13312];
	ld.global.u32 	%r139, [%rd14+14336];
	ld.global.u32 	%r140, [%rd14+15360];
	add.s32 	%r141, %r125, %r509;
	add.s32 	%r142, %r126, %r141;
	add.s32 	%r143, %r127, %r142;
	add.s32 	%r144, %r128, %r143;
	add.s32 	%r145, %r129, %r144;
	add.s32 	%r146, %r130, %r145;
	add.s32 	%r147, %r131, %r146;
	add.s32 	%r148, %r132, %r147;
	add.s32 	%r149, %r133, %r148;
	add.s32 	%r150, %r134, %r149;
	add.s32 	%r151, %r135, %r150;
	add.s32 	%r152, %r136, %r151;
	add.s32 	%r153, %r137, %r152;
	add.s32 	%r154, %r138, %r153;
	add.s32 	%r155, %r139, %r154;
	add.s32 	%r509, %r140, %r155;
	sub.s32 	%r156, %r90, %r492;
	setp.lt.u32 	%p4, %r156, 4096;
	@%p4 bra 	$L__BB7_46;
	add.s32 	%r492, %r492, 4096;
	setp.le.u32 	%p5, %r492, %r42;
	@%p5 bra 	$L__BB7_30;
$L__BB7_32:
	setp.le.u32 	%p6, %r90, %r492;
	sub.s32 	%r157, %r90, %r492;
	setp.ge.s32 	%p7, %r40, %r157;
	or.pred  	%p8, %p6, %p7;
	@%p8 bra 	$L__BB7_46;
	not.b32 	%r160, %r40;
	add.s32 	%r161, %r90, %r160;
	sub.s32 	%r162, %r161, %r492;
	shr.u32 	%r163, %r162, 8;
	add.s32 	%r49, %r163, 1;
	and.b32  	%r50, %r49, 15;
	setp.lt.u32 	%p9, %r162, 3840;
	mov.u32 	%r501, %r40;
	@%p9 bra 	$L__BB7_37;
	or.b32  	%r495, %r40, 2048;
	add.s32 	%r494, %r40, %r492;
	and.b32  	%r164, %r49, 33554416;
	neg.s32 	%r493, %r164;
$L__BB7_35:
	.pragma "nounroll";
	mul.wide.u32 	%rd15, %r494, 4;
	add.s64 	%rd16, %rd2, %rd15;
	ld.global.u32 	%r165, [%rd16];
	add.s32 	%r166, %r165, %r509;
	add.s32 	%r167, %r494, 256;
	mul.wide.u32 	%rd17, %r167, 4;
	add.s64 	%rd18, %rd2, %rd17;
	ld.global.u32 	%r168, [%rd18];
	add.s32 	%r169, %r168, %r166;
	add.s32 	%r170, %r494, 512;
	mul.wide.u32 	%rd19, %r170, 4;
	add.s64 	%rd20, %rd2, %rd19;
	ld.global.u32 	%r171, [%rd20];
	add.s32 	%r172, %r171, %r169;
	add.s32 	%r173, %r494, 768;
	mul.wide.u32 	%rd21, %r173, 4;
	add.s64 	%rd22, %rd2, %rd21;
	ld.global.u32 	%r174, [%rd22];
	add.s32 	%r175, %r174, %r172;
	add.s32 	%r176, %r494, 1024;
	mul.wide.u32 	%rd23, %r176, 4;
	add.s64 	%rd24, %rd2, %rd23;
	ld.global.u32 	%r177, [%rd24];
	add.s32 	%r178, %r177, %r175;
	add.s32 	%r179, %r494, 1280;
	mul.wide.u32 	%rd25, %r179, 4;
	add.s64 	%rd26, %rd2, %rd25;
	ld.global.u32 	%r180, [%rd26];
	add.s32 	%r181, %r180, %r178;
	add.s32 	%r182, %r494, 1536;
	mul.wide.u32 	%rd27, %r182, 4;
	add.s64 	%rd28, %rd2, %rd27;
	ld.global.u32 	%r183, [%rd28];
	add.s32 	%r184, %r183, %r181;
	add.s32 	%r185, %r494, 1792;
	mul.wide.u32 	%rd29, %r185, 4;
	add.s64 	%rd30, %rd2, %rd29;
	ld.global.u32 	%r186, [%rd30];
	add.s32 	%r187, %r186, %r184;
	add.s32 	%r188, %r494, 2048;
	mul.wide.u32 	%rd31, %r188, 4;
	add.s64 	%rd32, %rd2, %rd31;
	ld.global.u32 	%r189, [%rd32];
	add.s32 	%r190, %r189, %r187;
	add.s32 	%r191, %r494, 2304;
	mul.wide.u32 	%rd33, %r191, 4;
	add.s64 	%rd34, %rd2, %rd33;
	ld.global.u32 	%r192, [%rd34];
	add.s32 	%r193, %r192, %r190;
	add.s32 	%r194, %r494, 2560;
	mul.wide.u32 	%rd35, %r194, 4;
	add.s64 	%rd36, %rd2, %rd35;
	ld.global.u32 	%r195, [%rd36];
	add.s32 	%r196, %r195, %r193;
	add.s32 	%r197, %r494, 2816;
	mul.wide.u32 	%rd37, %r197, 4;
	add.s64 	%rd38, %rd2, %rd37;
	ld.global.u32 	%r198, [%rd38];
	add.s32 	%r199, %r198, %r196;
	add.s32 	%r200, %r494, 3072;
	mul.wide.u32 	%rd39, %r200, 4;
	add.s64 	%rd40, %rd2, %rd39;
	ld.global.u32 	%r201, [%rd40];
	add.s32 	%r202, %r201, %r199;
	add.s32 	%r203, %r494, 3328;
	mul.wide.u32 	%rd41, %r203, 4;
	add.s64 	%rd42, %rd2, %rd41;
	ld.global.u32 	%r204, [%rd42];
	add.s32 	%r205, %r204, %r202;
	add.s32 	%r206, %r494, 3584;
	mul.wide.u32 	%rd43, %r206, 4;
	add.s64 	%rd44, %rd2, %rd43;
	ld.global.u32 	%r207, [%rd44];
	add.s32 	%r208, %r207, %r205;
	add.s32 	%r209, %r494, 3840;
	mul.wide.u32 	%rd45, %r209, 4;
	add.s64 	%rd46, %rd2, %rd45;
	ld.global.u32 	%r210, [%rd46];
	add.s32 	%r509, %r210, %r208;
	add.s32 	%r495, %r495, 4096;
	add.s32 	%r494, %r494, 4096;
	add.s32 	%r493, %r493, 16;
	setp.ne.s32 	%p10, %r493, 0;
	@%p10 bra 	$L__BB7_35;
	add.s32 	%r501, %r495, -2048;
$L__BB7_37:
	setp.eq.s32 	%p11, %r50, 0;
	@%p11 bra 	$L__BB7_46;
	and.b32  	%r66, %r49, 7;
	setp.lt.u32 	%p12, %r50, 8;
	@%p12 bra 	$L__BB7_40;
	add.s32 	%r212, %r501, %r492;
	mul.wide.u32 	%rd47, %r212, 4;
	add.s64 	%rd48, %rd2, %rd47;
	ld.global.u32 	%r213, [%rd48];
	add.s32 	%r214, %r213, %r509;
	add.s32 	%r215, %r212, 256;
	mul.wide.u32 	%rd49, %r215, 4;
	add.s64 	%rd50, %rd2, %rd49;
	ld.global.u32 	%r216, [%rd50];
	add.s32 	%r217, %r216, %r214;
	add.s32 	%r218, %r212, 512;
	mul.wide.u32 	%rd51, %r218, 4;
	add.s64 	%rd52, %rd2, %rd51;
	ld.global.u32 	%r219, [%rd52];
	add.s32 	%r220, %r219, %r217;
	add.s32 	%r221, %r212, 768;
	mul.wide.u32 	%rd53, %r221, 4;
	add.s64 	%rd54, %rd2, %rd53;
	ld.global.u32 	%r222, [%rd54];
	add.s32 	%r223, %r222, %r220;
	add.s32 	%r224, %r212, 1024;
	mul.wide.u32 	%rd55, %r224, 4;
	add.s64 	%rd56, %rd2, %rd55;
	ld.global.u32 	%r225, [%rd56];
	add.s32 	%r226, %r225, %r223;
	add.s32 	%r227, %r212, 1280;
	mul.wide.u32 	%rd57, %r227, 4;
	add.s64 	%rd58, %rd2, %rd57;
	ld.global.u32 	%r228, [%rd58];
	add.s32 	%r229, %r228, %r226;
	add.s32 	%r230, %r212, 1536;
	mul.wide.u32 	%rd59, %r230, 4;
	add.s64 	%rd60, %rd2, %rd59;
	ld.global.u32 	%r231, [%rd60];
	add.s32 	%r232, %r231, %r229;
	add.s32 	%r233, %r212, 1792;
	mul.wide.u32 	%rd61, %r233, 4;
	add.s64 	%rd62, %rd2, %rd61;
	ld.global.u32 	%r234, [%rd62];
	add.s32 	%r509, %r234, %r232;
	add.s32 	%r501, %r501, 2048;
$L__BB7_40:
	setp.eq.s32 	%p13, %r66, 0;
	@%p13 bra 	$L__BB7_46;
	and.b32  	%r72, %r49, 3;
	setp.lt.u32 	%p14, %r66, 4;
	@%p14 bra 	$L__BB7_43;
	add.s32 	%r236, %r501, %r492;
	mul.wide.u32 	%rd63, %r236, 4;
	add.s64 	%rd64, %rd2, %rd63;
	ld.global.u32 	%r237, [%rd64];
	add.s32 	%r238, %r237, %r509;
	add.s32 	%r239, %r236, 256;
	mul.wide.u32 	%rd65, %r239, 4;
	add.s64 	%rd66, %rd2, %rd65;
	ld.global.u32 	%r240, [%rd66];
	add.s32 	%r241, %r240, %r238;
	add.s32 	%r242, %r236, 512;
	mul.wide.u32 	%rd67, %r242, 4;
	add.s64 	%rd68, %rd2, %rd67;
	ld.global.u32 	%r243, [%rd68];
	add.s32 	%r244, %r243, %r241;
	add.s32 	%r245, %r236, 768;
	mul.wide.u32 	%rd69, %r245, 4;
	add.s64 	%rd70, %rd2, %rd69;
	ld.global.u32 	%r246, [%rd70];
	add.s32 	%r509, %r246, %r244;
	add.s32 	%r501, %r501, 1024;
$L__BB7_43:
	setp.eq.s32 	%p15, %r72, 0;
	@%p15 bra 	$L__BB7_46;
	add.s32 	%r507, %r501, %r492;
	neg.s32 	%r506, %r72;
$L__BB7_45:
	.pragma "nounroll";
	mul.wide.u32 	%rd71, %r507, 4;
	add.s64 	%rd72, %rd2, %rd71;
	ld.global.u32 	%r247, [%rd72];
	add.s32 	%r509, %r247, %r509;
	add.s32 	%r507, %r507, 256;
	add.s32 	%r506, %r506, 1;
	setp.ne.s32 	%p16, %r506, 0;
	@%p16 bra 	$L__BB7_45;
$L__BB7_46:
	// begin inline asm
	mov.u32 %r248, %laneid;
	// end inline asm
	mov.b32 	%r251, 1;
	mov.b32 	%r272, 31;
	mov.b32 	%r273, -1;
	// begin inline asm
	shfl.sync.down.b32 %r249, %r509, %r251, %r272, %r273;
	// end inline asm
	setp.gt.s32 	%p17, %r248, 30;
	selp.b32 	%r274, 0, %r249, %p17;
	add.s32 	%r255, %r274, %r509;
	mov.b32 	%r256, 2;
	// begin inline asm
	shfl.sync.down.b32 %r254, %r255, %r256, %r272, %r273;
	// end inline asm
	setp.gt.s32 	%p18, %r248, 29;
	selp.b32 	%r275, 0, %r254, %p18;
	add.s32 	%r260, %r255, %r275;
	mov.b32 	%r261, 4;
	// begin inline asm
	shfl.sync.down.b32 %r259, %r260, %r261, %r272, %r273;
	// end inline asm
	setp.gt.s32 	%p19, %r248, 27;
	selp.b32 	%r276, 0, %r259, %p19;
	add.s32 	%r265, %r260, %r276;
	mov.b32 	%r266, 8;
	// begin inline asm
	shfl.sync.down.b32 %r264, %r265, %r266, %r272, %r273;
	// end inline asm
	setp.gt.s32 	%p20, %r248, 23;
	selp.b32 	%r277, 0, %r264, %p20;
	add.s32 	%r270, %r265, %r277;
	mov.b32 	%r271, 16;
	// begin inline asm
	shfl.sync.down.b32 %r269, %r270, %r271, %r272, %r273;
	// end inline asm
	setp.gt.s32 	%p21, %r248, 15;
	selp.b32 	%r278, 0, %r269, %p21;
	add.s32 	%r510, %r270, %r278;
	setp.ne.s32 	%p22, %r248, 0;
	@%p22 bra 	$L__BB7_48;
	shr.u32 	%r279, %r40, 3;
	and.b32  	%r280, %r279, 124;
	mov.u32 	%r281, _ZZN3cub18CUB_300001_SM_10006detail6reduce28DeviceReduceSingleTileKernelINS2_10policy_hubIijN4cuda3std3__44plusIiEEE10Policy1000EN6thrust24THRUST_300001_SM_1000_NS6detail15normal_iteratorINSD_10device_ptrIiEEEEPijS9_iiNS7_10__identityEEEvT0_T1_T2_T3_T4_T6_E12temp_storage;
	add.s32 	%r282, %r281, %r280;
	st.shared.u32 	[%r282+8], %r510;
$L__BB7_48:
	bar.sync 	0;
	setp.ne.s32 	%p23, %r40, 0;
	@%p23 bra 	$L__BB7_50;
	ld.shared.u32 	%r283, [_ZZN3cub18CUB_300001_SM_10006detail6reduce28DeviceReduceSingleTileKernelINS2_10policy_hubIijN4cuda3std3__44plusIiEEE10Policy1000EN6thrust24THRUST_300001_SM_1000_NS6detail15normal_iteratorINSD_10device_ptrIiEEEEPijS9_iiNS7_10__identityEEEvT0_T1_T2_T3_T4_T6_E12temp_storage+12];
	add.s32 	%r284, %r283, %r510;
	ld.shared.u32 	%r285, [_ZZN3cub18CUB_300001_SM_10006detail6reduce28DeviceReduceSingleTileKernelINS2_10policy_hubIijN4cuda3std3__44plusIiEEE10Policy1000EN6thrust24THRUST_300001_SM_1000_NS6detail15normal_iteratorINSD_10device_ptrIiEEEEPijS9_iiNS7_10__identityEEEvT0_T1_T2_T3_T4_T6_E12temp_storage+16];
	add.s32 	%r286, %r284, %r285;
	ld.shared.u32 	%r287, [_ZZN3cub18CUB_300001_SM_10006detail6reduce28DeviceReduceSingleTileKernelINS2_10policy_hubIijN4cuda3std3__44plusIiEEE10Policy1000EN6thrust24THRUST_300001_SM_1000_NS6detail15normal_iteratorINSD_10device_ptrIiEEEEPijS9_iiNS7_10__identityEEEvT0_T1_T2_T3_T4_T6_E12temp_storage+20];
	add.s32 	%r288, %r286, %r287;
	ld.shared.u32 	%r289, [_ZZN3cub18CUB_300001_SM_10006detail6reduce28DeviceReduceSingleTileKernelINS2_10policy_hubIijN4cuda3std3__44plusIiEEE10Policy1000EN6thrust24THRUST_300001_SM_1000_NS6detail15normal_iteratorINSD_10device_ptrIiEEEEPijS9_iiNS7_10__identityEEEvT0_T1_T2_T3_T4_T6_E12temp_storage+24];
	add.s32 	%r290, %r288, %r289;
	ld.shared.u32 	%r291, [_ZZN3cub18CUB_300001_SM_10006detail6reduce28DeviceReduceSingleTileKernelINS2_10policy_hubIijN4cuda3std3__44plusIiEEE10Policy1000EN6thrust24THRUST_300001_SM_1000_NS6detail15normal_iteratorINSD_10device_ptrIiEEEEPijS9_iiNS7_10__identityEEEvT0_T1_T2_T3_T4_T6_E12temp_storage+28];
	add.s32 	%r292, %r290, %r291;
	ld.shared.u32 	%r293, [_ZZN3cub18CUB_300001_SM_10006detail6reduce28DeviceReduceSingleTileKernelINS2_10policy_hubIijN4cuda3std3__44plusIiEEE10Policy1000EN6thrust24THRUST_300001_SM_1000_NS6detail15normal_iteratorINSD_10device_ptrIiEEEEPijS9_iiNS7_10__identityEEEvT0_T1_T2_T3_T4_T6_E12temp_storage+32];
	add.s32 	%r294, %r292, %r293;
	ld.shared.u32 	%r295, [_ZZN3cub18CUB_300001_SM_10006detail6reduce28DeviceReduceSingleTileKernelINS2_10policy_hubIijN4cuda3std3__44plusIiEEE10Policy1000EN6thrust24THRUST_300001_SM_1000_NS6detail15normal_iteratorINSD_10device_ptrIiEEEEPijS9_iiNS7_10__identityEEEvT0_T1_T2_T3_T4_T6_E12temp_storage+36];
	add.s32 	%r510, %r294, %r295;
$L__BB7_50:
	mov.u32 	%r469, %tid.x;
	setp.ne.s32 	%p57, %r469, 0;
	@%p57 bra 	$L__BB7_52;
	add.s32 	%r470, %r510, %r91;
	st.global.u32 	[%rd1], %r470;
$L__BB7_52:
	ret;

}
	// .globl	_ZN3cub18CUB_300001_SM_10006detail6reduce18DeviceReduceKernelINS2_10policy_hubIijN4cuda3std3__44plusIiEEE10Policy1000EN6thrust24THRUST_300001_SM_1000_NS6detail15normal_iteratorINSD_10device_ptrIiEEEEjS9_iNS7_10__identityEEEvT0_PT3_T1_NS0_13GridEvenShareISN_EET2_T4_
.visible .entry _ZN3cub18CUB_300001_SM_10006detail6reduce18DeviceReduceKernelINS2_10policy_hubIijN4cuda3std3__44plusIiEEE10Policy1000EN6thrust24THRUST_300001_SM_1000_NS6detail15normal_iteratorINSD_10device_ptrIiEEEEjS9_iNS7_10__identityEEEvT0_PT3_T1_NS0_13GridEvenShareISN_EET2_T4_(
	.param .align 8 .b8 _ZN3cub18CUB_300001_SM_10006detail6reduce18DeviceReduceKernelINS2_10policy_hubIijN4cuda3std3__44plusIiEEE10Policy1000EN6thrust24THRUST_300001_SM_1000_NS6detail15normal_iteratorINSD_10device_ptrIiEEEEjS9_iNS7_10__identityEEEvT0_PT3_T1_NS0_13GridEvenShareISN_EET2_T4__param_0[8],
	.param .u64 .ptr .align 1 _ZN3cub18CUB_300001_SM_10006detail6reduce18DeviceReduceKernelINS2_10policy_hubIijN4cuda3std3__44plusIiEEE10Policy1000EN6thrust24THRUST_300001_SM_1000_NS6detail15normal_iteratorINSD_10device_ptrIiEEEEjS9_iNS7_10__identityEEEvT0_PT3_T1_NS0_13GridEvenShareISN_EET2_T4__param_1,
	.param .u32 _ZN3cub18CUB_300001_SM_10006detail6reduce18DeviceReduceKernelINS2_10policy_hubIijN4cuda3std3__44plusIiEEE10Policy1000EN6thrust24THRUST_300001_SM_1000_NS6detail15normal_iteratorINSD_10device_ptrIiEEEEjS9_iNS7_10__identityEEEvT0_PT3_T1_NS0_13GridEvenShareISN_EET2_T4__param_2,
	.param .align 4 .b8 _ZN3cub18CUB_300001_SM_10006detail6reduce18DeviceReduceKernelINS2_10policy_hubIijN4cuda3std3__44plusIiEEE10Policy1000EN6thrust24THRUST_300001_SM_1000_NS6detail15normal_iteratorINSD_10device_ptrIiEEEEjS9_iNS7_10__identityEEEvT0_PT3_T1_NS0_13GridEvenShareISN_EET2_T4__param_3[40],
	.param .align 1 .b8 _ZN3cub18CUB_300001_SM_10006detail6reduce18DeviceReduceKernelINS2_10policy_hubIijN4cuda3std3__44plusIiEEE10Policy1000EN6thrust24THRUST_300001_SM_1000_NS6detail15normal_iteratorINSD_10device_ptrIiEEEEjS9_iNS7_10__identityEEEvT0_PT3_T1_NS0_13GridEvenShareISN_EET2_T4__param_4[1],
	.param .align 1 .b8 _ZN3cub18CUB_300001_SM_10006detail6reduce18DeviceReduceKernelINS2_10policy_hubIijN4cuda3std3__44plusIiEEE10Policy1000EN6thrust24THRUST_300001_SM_1000_NS6detail15normal_iteratorINSD_10device_ptrIiEEEEjS9_iNS7_10__identityEEEvT0_PT3_T1_NS0_13GridEvenShareISN_EET2_T4__param_5[1]
)
.maxntid 256
{
	.reg .pred 	%p<57>;
	.reg .b16 	%rs<4>;
	.reg .b32 	%r<575>;
	.reg .b64 	%rd<130>;
	// demoted variable
	.shared .align 4 .b8 _ZZN3cub18CUB_300001_SM_10006detail6reduce18DeviceReduceKernelINS2_10policy_hubIijN4cuda3std3__44plusIiEEE10Policy1000EN6thrust24THRUST_300001_SM_1000_NS6detail15normal_iteratorINSD_10device_ptrIiEEEEjS9_iNS7_10__identityEEEvT0_PT3_T1_NS0_13GridEvenShareISN_EET2_T4_E12temp_storage[44];
	ld.param.u32 	%r1, [_ZN3cub18CUB_300001_SM_10006detail6reduce18DeviceReduceKernelINS2_10policy_hubIijN4cuda3std3__44plusIiEEE10Policy1000EN6thrust24THRUST_300001_SM_1000_NS6detail15normal_iteratorINSD_10device_ptrIiEEEEjS9_iNS7_10__identityEEEvT0_PT3_T1_NS0_13GridEvenShareISN_EET2_T4__param_3+20];
	ld.param.u32 	%r2, [_ZN3cub18CUB_300001_SM_10006detail6reduce18DeviceReduceKernelINS2_10policy_hubIijN4cuda3std3__44plusIiEEE10Policy1000EN6thrust24THRUST_300001_SM_1000_NS6detail15normal_iteratorINSD_10device_ptrIiEEEEjS9_iNS7_10__identityEEEvT0_PT3_T1_NS0_13GridEvenShareISN_EET2_T4__param_3+24];
	ld.param.u64 	%rd3, [_ZN3cub18CUB_300001_SM_10006detail6reduce18DeviceReduceKernelINS2_10policy_hubIijN4cuda3std3__44plusIiEEE10Policy1000EN6thrust24THRUST_300001_SM_1000_NS6detail15normal_iteratorINSD_10device_ptrIiEEEEjS9_iNS7_10__identityEEEvT0_PT3_T1_NS0_13GridEvenShareISN_EET2_T4__param_0];
	cvta.to.global.u64 	%rd1, %rd3;
	mov.u32 	%r3, %ctaid.x;
	shl.b32 	%r4, %r2, 12;
	shl.b32 	%r556, %r3, 12;
	sub.s32 	%r6, %r1, %r556;
	setp.gt.u32 	%p1, %r6, 4095;
	@%p1 bra 	$L__BB8_26;
	mov.u32 	%r7, %tid.x;
	setp.ge.u32 	%p23, %r7, %r6;
	mov.b32 	%r550, 0;
	mov.u32 	%r539, %r7;
	@%p23 bra 	$L__BB8_3;
	add.s32 	%r330, %r556, %r7;
	mul.wide.u32 	%rd66, %r330, 4;
	add.s64 	%rd67, %rd1, %rd66;
	ld.global.u32 	%r550, [%rd67];
	add.s32 	%r539, %r7, 256;
$L__BB8_3:
	setp.ge.u32 	%p24, %r539, %r6;
	@%p24 bra 	$L__BB8_17;
	not.b32 	%r332, %r539;
	add.s32 	%r333, %r1, %r332;
	sub.s32 	%r334, %r333, %r556;
	shr.u32 	%r335, %r334, 8;
	add.s32 	%r12, %r335, 1;
	and.b32  	%r13, %r12, 15;
	setp.lt.u32 	%p25, %r334, 3840;
	@%p25 bra 	$L__BB8_8;
	or.b32  	%r536, %r539, 2048;
	add.s32 	%r535, %r539, %r556;
	and.b32  	%r336, %r12, 33554416;
	neg.s32 	%r534, %r336;
$L__BB8_6:
	.pragma "nounroll";
	mul.wide.u32 	%rd68, %r535, 4;
	add.s64 	%rd69, %rd1, %rd68;
	ld.global.u32 	%r337, [%rd69];
	add.s32 	%r338, %r337, %r550;
	add.s32 	%r339, %r535, 256;
	mul.wide.u32 	%rd70, %r339, 4;
	add.s64 	%rd71, %rd1, %rd70;
	ld.global.u32 	%r340, [%rd71];
	add.s32 	%r341, %r340, %r338;
	add.s32 	%r342, %r535, 512;
	mul.wide.u32 	%rd72, %r342, 4;
	add.s64 	%rd73, %rd1, %rd72;
	ld.global.u32 	%r343, [%rd73];
	add.s32 	%r344, %r343, %r341;
	add.s32 	%r345, %r535, 768;
	mul.wide.u32 	%rd74, %r345, 4;
	add.s64 	%rd75, %rd1, %rd74;
	ld.global.u32 	%r346, [%rd75];
	add.s32 	%r347, %r346, %r344;
	add.s32 	%r348, %r535, 1024;
	mul.wide.u32 	%rd76, %r348, 4;
	add.s64 	%rd77, %rd1, %rd76;
	ld.global.u32 	%r349, [%rd77];
	add.s32 	%r350, %r349, %r347;
	add.s32 	%r351, %r535, 1280;
	mul.wide.u32 	%rd78, %r351, 4;
	add.s64 	%rd79, %rd1, %rd78;
	ld.global.u32 	%r352, [%rd79];
	add.s32 	%r353, %r352, %r350;
	add.s32 	%r354, %r535, 1536;
	mul.wide.u32 	%rd80, %r354, 4;
	add.s64 	%rd81, %rd1, %rd80;
	ld.global.u32 	%r355, [%rd81];
	add.s32 	%r356, %r355, %r353;
	add.s32 	%r357, %r535, 1792;
	mul.wide.u32 	%rd82, %r357, 4;
	add.s64 	%rd83, %rd1, %rd82;
	ld.global.u32 	%r358, [%rd83];
	add.s32 	%r359, %r358, %r356;
	add.s32 	%r360, %r535, 2048;
	mul.wide.u32 	%rd84, %r360, 4;
	add.s64 	%rd85, %rd1, %rd84;
	ld.global.u32 	%r361, [%rd85];
	add.s32 	%r362, %r361, %r359;
	add.s32 	%r363, %r535, 2304;
	mul.wide.u32 	%rd86, %r363, 4;
	add.s64 	%rd87, %rd1, %rd86;
	ld.global.u32 	%r364, [%rd87];
	add.s32 	%r365, %r364, %r362;
	add.s32 	%r366, %r535, 2560;
	mul.wide.u32 	%rd88, %r366, 4;
	add.s64 	%rd89, %rd1, %rd88;
	ld.global.u32 	%r367, [%rd89];
	add.s32 	%r368, %r367, %r365;
	add.s32 	%r369, %r535, 2816;
	mul.wide.u32 	%rd90, %r369, 4;
	add.s64 	%rd91, %rd1, %rd90;
	ld.global.u32 	%r370, [%rd91];
	add.s32 	%r371, %r370, %r368;
	add.s32 	%r372, %r535, 3072;
	mul.wide.u32 	%rd92, %r372, 4;
	add.s64 	%rd93, %rd1, %rd92;
	ld.global.u32 	%r373, [%rd93];
	add.s32 	%r374, %r373, %r371;
	add.s32 	%r375, %r535, 3328;
	mul.wide.u32 	%rd94, %r375, 4;
	add.s64 	%rd95, %rd1, %rd94;
	ld.global.u32 	%r376, [%rd95];
	add.s32 	%r377, %r376, %r374;
	add.s32 	%r378, %r535, 3584;
	mul.wide.u32 	%rd96, %r378, 4;
	add.s64 	%rd97, %rd1, %rd96;
	ld.global.u32 	%r379, [%rd97];
	add.s32 	%r380, %r379, %r377;
	add.s32 	%r381, %r535, 3840;
	mul.wide.u32 	%rd98, %r381, 4;
	add.s64 	%rd99, %rd1, %rd98;
	ld.global.u32 	%r382, [%rd99];
	add.s32 	%r550, %r382, %r380;
	add.s32 	%r536, %r536, 4096;
	add.s32 	%r535, %r535, 4096;
	add.s32 	%r534, %r534, 16;
	setp.ne.s32 	%p26, %r534, 0;
	@%p26 bra 	$L__BB8_6;
	add.s32 	%r539, %r536, -2048;
$L__BB8_8:
	setp.eq.s32 	%p27, %r13, 0;
	@%p27 bra 	$L__BB8_17;
	and.b32  	%r29, %r12, 7;
	setp.lt.u32 	%p28, %r13, 8;
	@%p28 bra 	$L__BB8_11;
	add.s32 	%r384, %r556, %r539;
	mul.wide.u32 	%rd100, %r384, 4;
	add.s64 	%rd101, %rd1, %rd100;
	ld.global.u32 	%r385, [%rd101];
	add.s32 	%r386, %r385, %r550;
	add.s32 	%r387, %r384, 256;
	mul.wide.u32 	%rd102, %r387, 4;
	add.s64 	%rd103, %rd1, %rd102;
	ld.global.u32 	%r388, [%rd103];
	add.s32 	%r389, %r388, %r386;
	add.s32 	%r390, %r384, 512;
	mul.wide.u32 	%rd104, %r390, 4;
	add.s64 	%rd105, %rd1, %rd104;
	ld.global.u32 	%r391, [%rd105];
	add.s32 	%r392, %r391, %r389;
	add.s32 	%r393, %r384, 768;
	mul.wide.u32 	%rd106, %r393, 4;
	add.s64 	%rd107, %rd1, %rd106;
	ld.global.u32 	%r394, [%rd107];
	add.s32 	%r395, %r394, %r392;
	add.s32 	%r396, %r384, 1024;
	mul.wide.u32 	%rd108, %r396, 4;
	add.s64 	%rd109, %rd1, %rd108;
	ld.global.u32 	%r397, [%rd109];
	add.s32 	%r398, %r397, %r395;
	add.s32 	%r399, %r384, 1280;
	mul.wide.u32 	%rd110, %r399, 4;
	add.s64 	%rd111, %rd1, %rd110;
	ld.global.u32 	%r400, [%rd111];
	add.s32 	%r401, %r400, %r398;
	add.s32 	%r402, %r384, 1536;
	mul.wide.u32 	%rd112, %r402, 4;
	add.s64 	%rd113, %rd1, %rd112;
	ld.global.u32 	%r403, [%rd113];
	add.s32 	%r404, %r403, %r401;
	add.s32 	%r405, %r384, 1792;
	mul.wide.u32 	%rd114, %r405, 4;
	add.s64 	%rd115, %rd1, %rd114;
	ld.global.u32 	%r406, [%rd115];
	add.s32 	%r550, %r406, %r404;
	add.s32 	%r539, %r539, 2048;
$L__BB8_11:
	setp.eq.s32 	%p29, %r29, 0;
	@%p29 bra 	$L__BB8_17;
	and.b32  	%r35, %r12, 3;
	setp.lt.u32 	%p30, %r29, 4;
	@%p30 bra 	$L__BB8_14;
	add.s32 	%r408, %r556, %r539;
	mul.wide.u32 	%rd116, %r408, 4;
	add.s64 	%rd117, %rd1, %rd116;
	ld.global.u32 	%r409, [%rd117];
	add.s32 	%r410, %r409, %r550;
	add.s32 	%r411, %r408, 256;
	mul.wide.u32 	%rd118, %r411, 4;
	add.s64 	%rd119, %rd1, %rd118;
	ld.global.u32 	%r412, [%rd119];
	add.s32 	%r413, %r412, %r410;
	add.s32 	%r414, %r408, 512;
	mul.wide.u32 	%rd120, %r414, 4;
	add.s64 	%rd121, %rd1, %rd120;
	ld.global.u32 	%r415, [%rd121];
	add.s32 	%r416, %r415, %r413;
	add.s32 	%r417, %r408, 768;
	mul.wide.u32 	%rd122, %r417, 4;
	add.s64 	%rd123, %rd1, %rd122;
	ld.global.u32 	%r418, [%rd123];
	add.s32 	%r550, %r418, %r416;
	add.s32 	%r539, %r539, 1024;
$L__BB8_14:
	setp.eq.s32 	%p31, %r35, 0;
	@%p31 bra 	$L__BB8_17;
	add.s32 	%r548, %r539, %r556;
	neg.s32 	%r547, %r35;
$L__BB8_16:
	.pragma "nounroll";
	mul.wide.u32 	%rd124, %r548, 4;
	add.s64 	%rd125, %rd1, %rd124;
	ld.global.u32 	%r419, [%rd125];
	add.s32 	%r550, %r419, %r550;
	add.s32 	%r548, %r548, 256;
	add.s32 	%r547, %r547, 1;
	setp.ne.s32 	%p32, %r547, 0;
	@%p32 bra 	$L__BB8_16;
$L__BB8_17:
	setp.lt.u32 	%p33, %r6, 256;
	@%p33 bra 	$L__BB8_22;
	// begin inline asm
	mov.u32 %r483, %laneid;
	// end inline asm
	mov.b32 	%r486, 1;
	mov.b32 	%r507, 31;
	mov.b32 	%r508, -1;
	// begin inline asm
	shfl.sync.down.b32 %r484, %r550, %r486, %r507, %r508;
	// end inline asm
	setp.gt.s32 	%p49, %r483, 30;
	selp.b32 	%r509, 0, %r484, %p49;
	add.s32 	%r490, %r509, %r550;
	mov.b32 	%r491, 2;
	// begin inline asm
	shfl.sync.down.b32 %r489, %r490, %r491, %r507, %r508;
	// end inline asm
	setp.gt.s32 	%p50, %r483, 29;
	selp.b32 	%r510, 0, %r489, %p50;
	add.s32 	%r495, %r490, %r510;
	mov.b32 	%r496, 4;
	// begin inline asm
	shfl.sync.down.b32 %r494, %r495, %r496, %r507, %r508;
	// end inline asm
	setp.gt.s32 	%p51, %r483, 27;
	selp.b32 	%r511, 0, %r494, %p51;
	add.s32 	%r500, %r495, %r511;
	mov.b32 	%r501, 8;
	// begin inline asm
	shfl.sync.down.b32 %r499, %r500, %r501, %r507, %r508;
	// end inline asm
	setp.gt.s32 	%p52, %r483, 23;
	selp.b32 	%r512, 0, %r499, %p52;
	add.s32 	%r505, %r500, %r512;
	mov.b32 	%r506, 16;
	// begin inline asm
	shfl.sync.down.b32 %r504, %r505, %r506, %r507, %r508;
	// end inline asm
	setp.gt.s32 	%p53, %r483, 15;
	selp.b32 	%r513, 0, %r504, %p53;
	add.s32 	%r574, %r505, %r513;
	setp.ne.s32 	%p54, %r483, 0;
	@%p54 bra 	$L__BB8_20;
	shr.u32 	%r514, %r7, 3;
	and.b32  	%r515, %r514, 124;
	mov.u32 	%r516, _ZZN3cub18CUB_300001_SM_10006detail6reduce18DeviceReduceKernelINS2_10policy_hubIijN4cuda3std3__44plusIiEEE10Policy1000EN6thrust24THRUST_300001_SM_1000_NS6detail15normal_iteratorINSD_10device_ptrIiEEEEjS9_iNS7_10__identityEEEvT0_PT3_T1_NS0_13GridEvenShareISN_EET2_T4_E12temp_storage;
	add.s32 	%r517, %r516, %r515;
	st.shared.u32 	[%r517+8], %r574;
$L__BB8_20:
	bar.sync 	0;
	setp.ne.s32 	%p55, %r7, 0;
	@%p55 bra 	$L__BB8_48;
	ld.shared.u32 	%r518, [_ZZN3cub18CUB_300001_SM_10006detail6reduce18DeviceReduceKernelINS2_10policy_hubIijN4cuda3std3__44plusIiEEE10Policy1000EN6thrust24THRUST_300001_SM_1000_NS6detail15normal_iteratorINSD_10device_ptrIiEEEEjS9_iNS7_10__identityEEEvT0_PT3_T1_NS0_13GridEvenShareISN_EET2_T4_E12temp_storage+12];
	add.s32 	%r519, %r518, %r574;
	ld.shared.u32 	%r520, [_ZZN3cub18CUB_300001_SM_10006detail6reduce18DeviceReduceKernelINS2_10policy_hubIijN4cuda3std3__44plusIiEEE10Policy1000EN6thrust24THRUST_300001_SM_1000_NS6detail15normal_iteratorINSD_10device_ptrIiEEEEjS9_iNS7_10__identityEEEvT0_PT3_T1_NS0_13GridEvenShareISN_EET2_T4_E12temp_storage+16];
	add.s32 	%r521, %r519, %r520;
	ld.shared.u32 	%r522, [_ZZN3cub18CUB_300001_SM_10006detail6reduce18DeviceReduceKernelINS2_10policy_hubIijN4cuda3std3__44plusIiEEE10Policy1000EN6thrust24THRUST_300001_SM_1000_NS6detail15normal_iteratorINSD_10device_ptrIiEEEEjS9_iNS7_10__identityEEEvT0_PT3_T1_NS0_13GridEvenShareISN_EET2_T4_E12temp_storage+20];
	add.s32 	%r523, %r521, %r522;
	ld.shared.u32 	%r524, [_ZZN3cub18CUB_300001_SM_10006detail6reduce18DeviceReduceKernelINS2_10policy_hubIijN4cuda3std3__44plusIiEEE10Policy1000EN6thrust24THRUST_300001_SM_1000_NS6detail15normal_iteratorINSD_10device_ptrIiEEEEjS9_iNS7_10__identityEEEvT0_PT3_T1_NS0_13GridEvenShareISN_EET2_T4_E12temp_storage+24];
	add.s32 	%r525, %r523, %r524;
	ld.shared.u32 	%r526, [_ZZN3cub18CUB_300001_SM_10006detail6reduce18DeviceReduceKernelINS2_10policy_hubIijN4cuda3std3__44plusIiEEE10Policy1000EN6thrust24THRUST_300001_SM_1000_NS6detail15normal_iteratorINSD_10device_ptrIiEEEEjS9_iNS7_10__identityEEEvT0_PT3_T1_NS0_13GridEvenShareISN_EET2_T4_E12temp_storage+28];
	add.s32 	%r527, %r525, %r526;
	ld.shared.u32 	%r528, [_ZZN3cub18CUB_300001_SM_10006detail6reduce18DeviceReduceKernelINS2_10policy_hubIijN4cuda3std3__44plusIiEEE10Policy1000EN6thrust24THRUST_300001_SM_1000_NS6detail15normal_iteratorINSD_10device_ptrIiEEEEjS9_iNS7_10__identityEEEvT0_PT3_T1_NS0_13GridEvenShareISN_EET2_T4_E12temp_storage+32];
	add.s32 	%r529, %r527, %r528;
	ld.shared.u32 	%r530, [_ZZN3cub18CUB_300001_SM_10006detail6reduce18DeviceReduceKernelINS2_10policy_hubIijN4cuda3std3__44plusIiEEE10Policy1000EN6thrust24THRUST_300001_SM_1000_NS6detail15normal_iteratorINSD_10device_ptrIiEEEEjS9_iNS7_10__identityEEEvT0_PT3_T1_NS0_13GridEvenShareISN_EET2_T4_E12temp_storage+36];
	add.s32 	%r574, %r529, %r530;
	bra.uni 	$L__BB8_48;
$L__BB8_22:
	// begin inline asm
	mov.u32 %r420, %laneid;
	// end inline asm
	and.b32  	%r446, %r7, 992;
	add.s32 	%r447, %r446, 32;
	setp.gt.u32 	%p34, %r447, %r6;
	not.b32 	%r448, %r446;
	add.s32 	%r449, %r6, %r448;
	selp.b32 	%r444, %r449, 31, %p34;
	mov.b32 	%r423, 1;
	mov.b32 	%r445, -1;
	// begin inline asm
	shfl.sync.down.b32 %r421, %r550, %r423, %r444, %r445;
	// end inline asm
	setp.lt.s32 	%p35, %r420, %r444;
	selp.b32 	%r450, %r421, 0, %p35;
	add.s32 	%r427, %r450, %r550;
	mov.b32 	%r428, 2;
	// begin inline asm
	shfl.sync.down.b32 %r426, %r427, %r428, %r444, %r445;
	// end inline asm
	add.s32 	%r451, %r420, 2;
	setp.gt.s32 	%p36, %r451, %r444;
	selp.b32 	%r452, 0, %r426, %p36;
	add.s32 	%r432, %r427, %r452;
	mov.b32 	%r433, 4;
	// begin inline asm
	shfl.sync.down.b32 %r431, %r432, %r433, %r444, %r445;
	// end inline asm
	add.s32 	%r453, %r420, 4;
	setp.gt.s32 	%p37, %r453, %r444;
	selp.b32 	%r454, 0, %r431, %p37;
	add.s32 	%r437, %r432, %r454;
	mov.b32 	%r438, 8;
	// begin inline asm
	shfl.sync.down.b32 %r436, %r437, %r438, %r444, %r445;
	// end inline asm
	add.s32 	%r455, %r420, 8;
	setp.gt.s32 	%p38, %r455, %r444;
	selp.b32 	%r456, 0, %r436, %p38;
	add.s32 	%r442, %r437, %r456;
	mov.b32 	%r443, 16;
	// begin inline asm
	shfl.sync.down.b32 %r441, %r442, %r443, %r444, %r445;
	// end inline asm
	add.s32 	%r457, %r420, 16;
	setp.gt.s32 	%p39, %r457, %r444;
	selp.b32 	%r458, 0, %r441, %p39;
	add.s32 	%r574, %r442, %r458;
	setp.ne.s32 	%p40, %r420, 0;
	@%p40 bra 	$L__BB8_24;
	shr.u32 	%r459, %r7, 3;
	and.b32  	%r460, %r459, 124;
	mov.u32 	%r461, _ZZN3cub18CUB_300001_SM_10006detail6reduce18DeviceReduceKernelINS2_10policy_hubIijN4cuda3std3__44plusIiEEE10Policy1000EN6thrust24THRUST_300001_SM_1000_NS6detail15normal_iteratorINSD_10device_ptrIiEEEEjS9_iNS7_10__identityEEEvT0_PT3_T1_NS0_13GridEvenShareISN_EET2_T4_E12temp_storage;
	add.s32 	%r462, %r461, %r460;
	st.shared.u32 	[%r462+8], %r574;
$L__BB8_24:
	bar.sync 	0;
	setp.ne.s32 	%p41, %r7, 0;
	@%p41 bra 	$L__BB8_48;
	setp.gt.u32 	%p42, %r6, 32;
	ld.shared.u32 	%r463, [_ZZN3cub18CUB_300001_SM_10006detail6reduce18DeviceReduceKernelINS2_10policy_hubIijN4cuda3std3__44plusIiEEE10Policy1000EN6thrust24THRUST_300001_SM_1000_NS6detail15normal_iteratorINSD_10device_ptrIiEEEEjS9_iNS7_10__identityEEEvT0_PT3_T1_NS0_13GridEvenShareISN_EET2_T4_E12temp_storage+12];
	selp.b32 	%r464, %r463, 0, %p42;
	add.s32 	%r465, %r464, %r574;
	setp.gt.u32 	%p43, %r6, 64;
	ld.shared.u32 	%r466, [_ZZN3cub18CUB_300001_SM_10006detail6reduce18DeviceReduceKernelINS2_10policy_hubIijN4cuda3std3__44plusIiEEE10Policy1000EN6thrust24THRUST_300001_SM_1000_NS6detail15normal_iteratorINSD_10device_ptrIiEEEEjS9_iNS7_10__identityEEEvT0_PT3_T1_NS0_13GridEvenShareISN_EET2_T4_E12temp_storage+16];
	selp.b32 	%r467, %r466, 0, %p43;
	add.s32 	%r468, %r465, %r467;
	setp.gt.u32 	%p44, %r6, 96;
	ld.shared.u32 	%r469, [_ZZN3cub18CUB_300001_SM_10006detail6reduce18DeviceReduceKernelINS2_10policy_hubIijN4cuda3std3__44plusIiEEE10Policy1000EN6thrust24THRUST_300001_SM_1000_NS6detail15normal_iteratorINSD_10device_ptrIiEEEEjS9_iNS7_10__identityEEEvT0_PT3_T1_NS0_13GridEvenShareISN_EET2_T4_E12temp_storage+20];
	selp.b32 	%r470, %r469, 0, %p44;
	add.s32 	%r471, %r468, %r470;
	setp.gt.u32 	%p45, %r6, 128;
	ld.shared.u32 	%r472, [_ZZN3cub18CUB_300001_SM_10006detail6reduce18DeviceReduceKernelINS2_10policy_hubIijN4cuda3std3__44plusIiEEE10Policy1000EN6thrust24THRUST_300001_SM_1000_NS6detail15normal_iteratorINSD_10device_ptrIiEEEEjS9_iNS7_10__identityEEEvT0_PT3_T1_NS0_13GridEvenShareISN_EET2_T4_E12temp_storage+24];
	selp.b32 	%r473, %r472, 0, %p45;
	add.s32 	%r474, %r471, %r473;
	setp.gt.u32 	%p46, %r6, 160;
	ld.shared.u32 	%r475, [_ZZN3cub18CUB_300001_SM_10006detail6reduce18DeviceReduceKernelINS2_10policy_hubIijN4cuda3std3__44plusIiEEE10Policy1000EN6thrust24THRUST_300001_SM_1000_NS6detail15normal_iteratorINSD_10device_ptrIiEEEEjS9_iNS7_10__identityEEEvT0_PT3_T1_NS0_13GridEvenShareISN_EET2_T4_E12temp_storage+28];
	selp.b32 	%r476, %r475, 0, %p46;
	add.s32 	%r477, %r474, %r476;
	setp.gt.u32 	%p47, %r6, 192;
	ld.shared.u32 	%r478, [_ZZN3cub18CUB_300001_SM_10006detail6reduce18DeviceReduceKernelINS2_10policy_hubIijN4cuda3std3__44plusIiEEE10Policy1000EN6thrust24THRUST_300001_SM_1000_NS6detail15normal_iteratorINSD_10device_ptrIiEEEEjS9_iNS7_10__identityEEEvT0_PT3_T1_NS0_13GridEvenShareISN_EET2_T4_E12temp_storage+32];
	selp.b32 	%r479, %r478, 0, %p47;
	add.s32 	%r480, %r477, %r479;
	setp.gt.u32 	%p48, %r6, 224;
	ld.shared.u32 	%r481, [_ZZN3cub18CUB_300001_SM_10006detail6reduce18DeviceReduceKernelINS2_10policy_hubIijN4cuda3std3__44plusIiEEE10Policy1000EN6thrust24THRUST_300001_SM_1000_NS6detail15normal_iteratorINSD_10device_ptrIiEEEEjS9_iNS7_10__identityEEEvT0_PT3_T1_NS0_13GridEvenShareISN_EET2_T4_E12temp_storage+36];
	selp.b32 	%r482, %r481, 0, %p48;
	add.s32 	%r574, %r480, %r482;
	bra.uni 	$L__BB8_48;
$L__BB8_26:
	mov.u32 	%r54, %tid.x;
	add.s32 	%r110, %r54, %r556;
	mul.wide.u32 	%rd4, %r110, 4;
	add.s64 	%rd5, %rd1, %rd4;
	ld.global.u32 	%r111, [%rd5];
	ld.global.u32 	%r112, [%rd5+1024];
	ld.global.u32 	%r113, [%rd5+2048];
	ld.global.u32 	%r114, [%rd5+3072];
	ld.global.u32 	%r115, [%rd5+4096];
	ld.global.u32 	%r116, [%rd5+5120];
	ld.global.u32 	%r117, [%rd5+6144];
	ld.global.u32 	%r118, [%rd5+7168];
	ld.global.u32 	%r119, [%rd5+8192];
	ld.global.u32 	%r120, [%rd5+9216];
	ld.global.u32 	%r121, [%rd5+10240];
	ld.global.u32 	%r122, [%rd5+11264];
	ld.global.u32 	%r123, [%rd5+12288];
	ld.global.u32 	%r124, [%rd5+13312];
	ld.global.u32 	%r125, [%rd5+14336];
	ld.global.u32 	%r126, [%rd5+15360];
	add.s32 	%r127, %r112, %r111;
	add.s32 	%r128, %r113, %r127;
	add.s32 	%r129, %r114, %r128;
	add.s32 	%r130, %r115, %r129;
	add.s32 	%r131, %r116, %r130;
	add.s32 	%r132, %r117, %r131;
	add.s32 	%r133, %r118, %r132;
	add.s32 	%r134, %r119, %r133;
	add.s32 	%r135, %r120, %r134;
	add.s32 	%r136, %r121, %r135;
	add.s32 	%r137, %r122, %r136;
	add.s32 	%r138, %r123, %r137;
	add.s32 	%r139, %r124, %r138;
	add.s32 	%r140, %r125, %r139;
	add.s32 	%r573, %r126, %r140;
	setp.lt.u32 	%p2, %r6, %r4;
	@%p2 bra 	$L__BB8_44;
	add.s32 	%r56, %r4, %r556;
	not.b32 	%r142, %r54;
	add.s32 	%r143, %r142, %r1;
	sub.s32 	%r144, %r143, %r4;
	sub.s32 	%r552, %r144, %r556;
	add.s32 	%r145, %r56, %r54;
	add.s32 	%r551, %r145, 2048;
	mov.b32 	%r554, 0;
	mov.u32 	%r553, %r56;
$L__BB8_28:
	add.s32 	%r556, %r556, %r4;
	add.s32 	%r147, %r1, -4096;
	setp.gt.u32 	%p3, %r556, %r147;
	@%p3 bra 	$L__BB8_30;
	add.s32 	%r148, %r54, %r556;
	mul.wide.u32 	%rd6, %r148, 4;
	add.s64 	%rd7, %rd1, %rd6;
	ld.global.u32 	%r149, [%rd7];
	ld.global.u32 	%r150, [%rd7+1024];
	ld.global.u32 	%r151, [%rd7+2048];
	ld.global.u32 	%r152, [%rd7+3072];
	ld.global.u32 	%r153, [%rd7+4096];
	ld.global.u32 	%r154, [%rd7+5120];
	ld.global.u32 	%r155, [%rd7+6144];
	ld.global.u32 	%r156, [%rd7+7168];
	ld.global.u32 	%r157, [%rd7+8192];
	ld.global.u32 	%r158, [%rd7+9216];
	ld.global.u32 	%r159, [%rd7+10240];
	ld.global.u32 	%r160, [%rd7+11264];
	ld.global.u32 	%r161, [%rd7+12288];
	ld.global.u32 	%r162, [%rd7+13312];
	ld.global.u32 	%r163, [%rd7+14336];
	ld.global.u32 	%r164, [%rd7+15360];
	add.s32 	%r165, %r149, %r573;
	add.s32 	%r166, %r150, %r165;
	add.s32 	%r167, %r151, %r166;
	add.s32 	%r168, %r152, %r167;
	add.s32 	%r169, %r153, %r168;
	add.s32 	%r170, %r154, %r169;
	add.s32 	%r171, %r155, %r170;
	add.s32 	%r172, %r156, %r171;
	add.s32 	%r173, %r157, %r172;
	add.s32 	%r174, %r158, %r173;
	add.s32 	%r175, %r159, %r174;
	add.s32 	%r176, %r160, %r175;
	add.s32 	%r177, %r161, %r176;
	add.s32 	%r178, %r162, %r177;
	add.s32 	%r179, %r163, %r178;
	add.s32 	%r573, %r164, %r179;
	sub.s32 	%r180, %r1, %r556;
	setp.lt.u32 	%p4, %r180, %r4;
	add.s32 	%r554, %r554, 1;
	add.s32 	%r553, %r553, %r4;
	sub.s32 	%r552, %r552, %r4;
	add.s32 	%r551, %r551, %r4;
	@%p4 bra 	$L__BB8_44;
	bra.uni 	$L__BB8_28;
$L__BB8_30:
	setp.le.u32 	%p5, %r1, %r556;
	sub.s32 	%r182, %r1, %r556;
	setp.ge.s32 	%p6, %r54, %r182;
	or.pred  	%p7, %p5, %p6;
	@%p7 bra 	$L__BB8_44;
	not.b32 	%r185, %r54;
	add.s32 	%r186, %r1, %r185;
	sub.s32 	%r187, %r186, %r56;
	mul.lo.s32 	%r188, %r2, %r554;
	shl.b32 	%r189, %r188, 12;
	sub.s32 	%r190, %r187, %r189;
	shr.u32 	%r191, %r190, 8;
	add.s32 	%r71, %r191, 1;
	and.b32  	%r72, %r71, 15;
	setp.lt.u32 	%p8, %r190, 3840;
	mov.u32 	%r565, %r54;
	@%p8 bra 	$L__BB8_35;
	or.b32  	%r559, %r54, 2048;
	shr.u32 	%r192, %r552, 8;
	add.s32 	%r193, %r192, 1;
	and.b32  	%r194, %r193, 33554416;
	neg.s32 	%r557, %r194;
$L__BB8_33:
	.pragma "nounroll";
	add.s32 	%r195, %r551, -2048;
	mul.wide.u32 	%rd8, %r195, 4;
	add.s64 	%rd9, %rd1, %rd8;
	ld.global.u32 	%r196, [%rd9];
	add.s32 	%r197, %r196, %r573;
	add.s32 	%r198, %r551, -1792;
	mul.wide.u32 	%rd10, %r198, 4;
	add.s64 	%rd11, %rd1, %rd10;
	ld.global.u32 	%r199, [%rd11];
	add.s32 	%r200, %r199, %r197;
	add.s32 	%r201, %r551, -1536;
	mul.wide.u32 	%rd12, %r201, 4;
	add.s64 	%rd13, %rd1, %rd12;
	ld.global.u32 	%r202, [%rd13];
	add.s32 	%r203, %r202, %r200;
	add.s32 	%r204, %r551, -1280;
	mul.wide.u32 	%rd14, %r204, 4;
	add.s64 	%rd15, %rd1, %rd14;
	ld.global.u32 	%r205, [%rd15];
	add.s32 	%r206, %r205, %r203;
	add.s32 	%r207, %r551, -1024;
	mul.wide.u32 	%rd16, %r207, 4;
	add.s64 	%rd17, %rd1, %rd16;
	ld.global.u32 	%r208, [%rd17];
	add.s32 	%r209, %r208, %r206;
	add.s32 	%r210, %r551, -768;
	mul.wide.u32 	%rd18, %r210, 4;
	add.s64 	%rd19, %rd1, %rd18;
	ld.global.u32 	%r211, [%rd19];
	add.s32 	%r212, %r211, %r209;
	add.s32 	%r213, %r551, -512;
	mul.wide.u32 	%rd20, %r213, 4;
	add.s64 	%rd21, %rd1, %rd20;
	ld.global.u32 	%r214, [%rd21];
	add.s32 	%r215, %r214, %r212;
	add.s32 	%r216, %r551, 1792;
	add.s32 	%r217, %r551, -256;
	mul.wide.u32 	%rd22, %r217, 4;
	add.s64 	%rd23, %rd1, %rd22;
	ld.global.u32 	%r218, [%rd23];
	add.s32 	%r219, %r218, %r215;
	mul.wide.u32 	%rd24, %r551, 4;
	add.s64 	%rd25, %rd1, %rd24;
	ld.global.u32 	%r220, [%rd25];
	add.s32 	%r221, %r220, %r219;
	add.s32 	%r222, %r551, 256;
	mul.wide.u32 	%rd26, %r222, 4;
	add.s64 	%rd27, %rd1, %rd26;
	ld.global.u32 	%r223, [%rd27];
	add.s32 	%r224, %r223, %r221;
	add.s32 	%r225, %r551, 512;
	mul.wide.u32 	%rd28, %r225, 4;
	add.s64 	%rd29, %rd1, %rd28;
	ld.global.u32 	%r226, [%rd29];
	add.s32 	%r227, %r226, %r224;
	add.s32 	%r228, %r551, 768;
	mul.wide.u32 	%rd30, %r228, 4;
	add.s64 	%rd31, %rd1, %rd30;
	ld.global.u32 	%r229, [%rd31];
	add.s32 	%r230, %r229, %r227;
	add.s32 	%r231, %r551, 1024;
	mul.wide.u32 	%rd32, %r231, 4;
	add.s64 	%rd33, %rd1, %rd32;
	ld.global.u32 	%r232, [%rd33];
	add.s32 	%r233, %r232, %r230;
	add.s32 	%r234, %r551, 1280;
	mul.wide.u32 	%rd34, %r234, 4;
	add.s64 	%rd35, %rd1, %rd34;
	ld.global.u32 	%r235, [%rd35];
	add.s32 	%r236, %r235, %r233;
	add.s32 	%r237, %r551, 1536;
	mul.wide.u32 	%rd36, %r237, 4;
	add.s64 	%rd37, %rd1, %rd36;
	ld.global.u32 	%r238, [%rd37];
	add.s32 	%r239, %r238, %r236;
	mul.wide.u32 	%rd38, %r216, 4;
	add.s64 	%rd39, %rd1, %rd38;
	ld.global.u32 	%r240, [%rd39];
	add.s32 	%r573, %r240, %r239;
	add.s32 	%r559, %r559, 4096;
	add.s32 	%r551, %r551, 4096;
	add.s32 	%r557, %r557, 16;
	setp.ne.s32 	%p9, %r557, 0;
	@%p9 bra 	$L__BB8_33;
	add.s32 	%r565, %r559, -2048;
$L__BB8_35:
	setp.eq.s32 	%p10, %r72, 0;
	@%p10 bra 	$L__BB8_44;
	and.b32  	%r87, %r71, 7;
	setp.lt.u32 	%p11, %r72, 8;
	@%p11 bra 	$L__BB8_38;
	add.s32 	%r242, %r565, %r556;
	mul.wide.u32 	%rd40, %r242, 4;
	add.s64 	%rd41, %rd1, %rd40;
	ld.global.u32 	%r243, [%rd41];
	add.s32 	%r244, %r243, %r573;
	add.s32 	%r245, %r242, 256;
	mul.wide.u32 	%rd42, %r245, 4;
	add.s64 	%rd43, %rd1, %rd42;
	ld.global.u32 	%r246, [%rd43];
	add.s32 	%r247, %r246, %r244;
	add.s32 	%r248, %r242, 512;
	mul.wide.u32 	%rd44, %r248, 4;
	add.s64 	%rd45, %rd1, %rd44;
	ld.global.u32 	%r249, [%rd45];
	add.s32 	%r250, %r249, %r247;
	add.s32 	%r251, %r242, 768;
	mul.wide.u32 	%rd46, %r251, 4;
	add.s64 	%rd47, %rd1, %rd46;
	ld.global.u32 	%r252, [%rd47];
	add.s32 	%r253, %r252, %r250;
	add.s32 	%r254, %r242, 1024;
	mul.wide.u32 	%rd48, %r254, 4;
	add.s64 	%rd49, %rd1, %rd48;
	ld.global.u32 	%r255, [%rd49];
	add.s32 	%r256, %r255, %r253;
	add.s32 	%r257, %r242, 1280;
	mul.wide.u32 	%rd50, %r257, 4;
	add.s64 	%rd51, %rd1, %rd50;
	ld.global.u32 	%r258, [%rd51];
	add.s32 	%r259, %r258, %r256;
	add.s32 	%r260, %r242, 1536;
	mul.wide.u32 	%rd52, %r260, 4;
	add.s64 	%rd53, %rd1, %rd52;
	ld.global.u32 	%r261, [%rd53];
	add.s32 	%r262, %r261, %r259;
	add.s32 	%r263, %r242, 1792;
	mul.wide.u32 	%rd54, %r263, 4;
	add.s64 	%rd55, %rd1, %rd54;
	ld.global.u32 	%r264, [%rd55];
	add.s32 	%r573, %r264, %r262;
	add.s32 	%r565, %r565, 2048;
$L__BB8_38:
	setp.eq.s32 	%p12, %r87, 0;
	@%p12 bra 	$L__BB8_44;
	setp.lt.u32 	%p13, %r87, 4;
	@%p13 bra 	$L__BB8_41;
	add.s32 	%r266, %r565, %r556;
	mul.wide.u32 	%rd56, %r266, 4;
	add.s64 	%rd57, %rd1, %rd56;
	ld.global.u32 	%r267, [%rd57];
	add.s32 	%r268, %r267, %r573;
	add.s32 	%r269, %r266, 256;
	mul.wide.u32 	%rd58, %r269, 4;
	add.s64 	%rd59, %rd1, %rd58;
	ld.global.u32 	%r270, [%rd59];
	add.s32 	%r271, %r270, %r268;
	add.s32 	%r272, %r266, 512;
	mul.wide.u32 	%rd60, %r272, 4;
	add.s64 	%rd61, %rd1, %rd60;
	ld.global.u32 	%r273, [%rd61];
	add.s32 	%r274, %r273, %r271;
	add.s32 	%r275, %r266, 768;
	mul.wide.u32 	%rd62, %r275, 4;
	add.s64 	%rd63, %rd1, %rd62;
	ld.global.u32 	%r276, [%rd63];
	add.s32 	%r573, %r276, %r274;
	add.s32 	%r565, %r565, 1024;
$L__BB8_41:
	and.b32  	%r277, %r71, 3;
	setp.eq.s32 	%p14, %r277, 0;
	@%p14 bra 	$L__BB8_44;
	add.s32 	%r571, %r565, %r553;
	cvt.u16.u32 	%rs1, %r552;
	shr.u16 	%rs2, %rs1, 8;
	add.s16 	%rs3, %rs2, 1;
	cvt.u32.u16 	%r278, %rs3;
	and.b32  	%r279, %r278, 3;
	neg.s32 	%r570, %r279;
$L__BB8_43:
	.pragma "nounroll";
	mul.wide.u32 	%rd64, %r571, 4;
	add.s64 	%rd65, %rd1, %rd64;
	ld.global.u32 	%r280, [%rd65];
	add.s32 	%r573, %r280, %r573;
	add.s32 	%r571, %r571, 256;
	add.s32 	%r570, %r570, 1;
	setp.ne.s32 	%p15, %r570, 0;
	@%p15 bra 	$L__BB8_43;
$L__BB8_44:
	// begin inline asm
	mov.u32 %r281, %laneid;
	// end inline asm
	mov.b32 	%r284, 1;
	mov.b32 	%r305, 31;
	mov.b32 	%r306, -1;
	// begin inline asm
	shfl.sync.down.b32 %r282, %r573, %r284, %r305, %r306;
	// end inline asm
	setp.gt.s32 	%p16, %r281, 30;
	selp.b32 	%r307, 0, %r282, %p16;
	add.s32 	%r288, %r307, %r573;
	mov.b32 	%r289, 2;
	// begin inline asm
	shfl.sync.down.b32 %r287, %r288, %r289, %r305, %r306;
	// end inline asm
	setp.gt.s32 	%p17, %r281, 29;
	selp.b32 	%r308, 0, %r287, %p17;
	add.s32 	%r293, %r288, %r308;
	mov.b32 	%r294, 4;
	// begin inline asm
	shfl.sync.down.b32 %r292, %r293, %r294, %r305, %r306;
	// end inline asm
	setp.gt.s32 	%p18, %r281, 27;
	selp.b32 	%r309, 0, %r292, %p18;
	add.s32 	%r298, %r293, %r309;
	mov.b32 	%r299, 8;
	// begin inline asm
	shfl.sync.down.b32 %r297, %r298, %r299, %r305, %r306;
	// end inline asm
	setp.gt.s32 	%p19, %r281, 23;
	selp.b32 	%r310, 0, %r297, %p19;
	add.s32 	%r303, %r298, %r310;
	mov.b32 	%r304, 16;
	// begin inline asm
	shfl.sync.down.b32 %r302, %r303, %r304, %r305, %r306;
	// end inline asm
	setp.gt.s32 	%p20, %r281, 15;
	selp.b32 	%r311, 0, %r302, %p20;
	add.s32 	%r574, %r303, %r311;
	setp.ne.s32 	%p21, %r281, 0;
	@%p21 bra 	$L__BB8_46;
	shr.u32 	%r312, %r54, 3;
	and.b32  	%r313, %r312, 124;
	mov.u32 	%r314, _ZZN3cub18CUB_300001_SM_10006detail6reduce18DeviceReduceKernelINS2_10policy_hubIijN4cuda3std3__44plusIiEEE10Policy1000EN6thrust24THRUST_300001_SM_1000_NS6detail15normal_iteratorINSD_10device_ptrIiEEEEjS9_iNS7_10__identityEEEvT0_PT3_T1_NS0_13GridEvenShareISN_EET2_T4_E12temp_storage;
	add.s32 	%r315, %r314, %r313;
	st.shared.u32 	[%r315+8], %r574;
$L__BB8_46:
	bar.sync 	0;
	setp.ne.s32 	%p22, %r54, 0;
	@%p22 bra 	$L__BB8_48;
	ld.shared.u32 	%r316, [_ZZN3cub18CUB_300001_SM_10006detail6reduce18DeviceReduceKernelINS2_10policy_hubIijN4cuda3std3__44plusIiEEE10Policy1000EN6thrust24THRUST_300001_SM_1000_NS6detail15normal_iteratorINSD_10device_ptrIiEEEEjS9_iNS7_10__identityEEEvT0_PT3_T1_NS0_13GridEvenShareISN_EET2_T4_E12temp_storage+12];
	add.s32 	%r317, %r316, %r574;
	ld.shared.u32 	%r318, [_ZZN3cub18CUB_300001_SM_10006detail6reduce18DeviceReduceKernelINS2_10policy_hubIijN4cuda3std3__44plusIiEEE10Policy1000EN6thrust24THRUST_300001_SM_1000_NS6detail15normal_iteratorINSD_10device_ptrIiEEEEjS9_iNS7_10__identityEEEvT0_PT3_T1_NS0_13GridEvenShareISN_EET2_T4_E12temp_storage+16];
	add.s32 	%r319, %r317, %r318;
	ld.shared.u32 	%r320, [_ZZN3cub18CUB_300001_SM_10006detail6reduce18DeviceReduceKernelINS2_10policy_hubIijN4cuda3std3__44plusIiEEE10Policy1000EN6thrust24THRUST_300001_SM_1000_NS6detail15normal_iteratorINSD_10device_ptrIiEEEEjS9_iNS7_10__identityEEEvT0_PT3_T1_NS0_13GridEvenShareISN_EET2_T4_E12temp_storage+20];
	add.s32 	%r321, %r319, %r320;
	ld.shared.u32 	%r322, [_ZZN3cub18CUB_300001_SM_10006detail6reduce18DeviceReduceKernelINS2_10policy_hubIijN4cuda3std3__44plusIiEEE10Policy1000EN6thrust24THRUST_300001_SM_1000_NS6detail15normal_iteratorINSD_10device_ptrIiEEEEjS9_iNS7_10__identityEEEvT0_PT3_T1_NS0_13GridEvenShareISN_EET2_T4_E12temp_storage+24];
	add.s32 	%r323, %r321, %r322;
	ld.shared.u32 	%r324, [_ZZN3cub18CUB_300001_SM_10006detail6reduce18DeviceReduceKernelINS2_10policy_hubIijN4cuda3std3__44plusIiEEE10Policy1000EN6thrust24THRUST_300001_SM_1000_NS6detail15normal_iteratorINSD_10device_ptrIiEEEEjS9_iNS7_10__identityEEEvT0_PT3_T1_NS0_13GridEvenShareISN_EET2_T4_E12temp_storage+28];
	add.s32 	%r325, %r323, %r324;
	ld.shared.u32 	%r326, [_ZZN3cub18CUB_300001_SM_10006detail6reduce18DeviceReduceKernelINS2_10policy_hubIijN4cuda3std3__44plusIiEEE10Policy1000EN6thrust24THRUST_300001_SM_1000_NS6detail15normal_iteratorINSD_10device_ptrIiEEEEjS9_iNS7_10__identityEEEvT0_PT3_T1_NS0_13GridEvenShareISN_EET2_T4_E12temp_storage+32];
	add.s32 	%r327, %r325, %r326;
	ld.shared.u32 	%r328, [_ZZN3cub18CUB_300001_SM_10006detail6reduce18DeviceReduceKernelINS2_10policy_hubIijN4cuda3std3__44plusIiEEE10Policy1000EN6thrust24THRUST_300001_SM_1000_NS6detail15normal_iteratorINSD_10device_ptrIiEEEEjS9_iNS7_10__identityEEEvT0_PT3_T1_NS0_13GridEvenShareISN_EET2_T4_E12temp_storage+36];
	add.s32 	%r574, %r327, %r328;
$L__BB8_48:
	mov.u32 	%r531, %tid.x;
	setp.ne.s32 	%p56, %r531, 0;
	@%p56 bra 	$L__BB8_50;
	ld.param.u64 	%rd129, [_ZN3cub18CUB_300001_SM_10006detail6reduce18DeviceReduceKernelINS2_10policy_hubIijN4cuda3std3__44plusIiEEE10Policy1000EN6thrust24THRUST_300001_SM_1000_NS6detail15normal_iteratorINSD_10device_ptrIiEEEEjS9_iNS7_10__identityEEEvT0_PT3_T1_NS0_13GridEvenShareISN_EET2_T4__param_1];
	cvta.to.global.u64 	%rd126, %rd129;
	mul.wide.u32 	%rd127, %r3, 4;
	add.s64 	%rd128, %rd126, %rd127;
	st.global.u32 	[%rd128], %r574;
$L__BB8_50:
	ret;

}
	// .globl	_ZN3cub18CUB_300001_SM_10006detail6reduce28DeviceReduceSingleTileKernelINS2_10policy_hubIijN4cuda3std3__44plusIiEEE10Policy1000EPiSC_iS9_iiNS7_10__identityEEEvT0_T1_T2_T3_T4_T6_
.visible .entry _ZN3cub18CUB_300001_SM_10006detail6reduce28DeviceReduceSingleTileKernelINS2_10policy_hubIijN4cuda3std3__44plusIiEEE10Policy1000EPiSC_iS9_iiNS7_10__identityEEEvT0_T1_T2_T3_T4_T6_(
	.param .u64 .ptr .align 1 _ZN3cub18CUB_300001_SM_10006detail6reduce28DeviceReduceSingleTileKernelINS2_10policy_hubIijN4cuda3std3__44plusIiEEE10Policy1000EPiSC_iS9_iiNS7_10__identityEEEvT0_T1_T2_T3_T4_T6__param_0,
	.param .u64 .ptr .align 1 _ZN3cub18CUB_300001_SM_10006detail6reduce28DeviceReduceSingleTileKernelINS2_10policy_hubIijN4cuda3std3__44plusIiEEE10Policy1000EPiSC_iS9_iiNS7_10__identityEEEvT0_T1_T2_T3_T4_T6__param_1,
	.param .u32 _ZN3cub18CUB_300001_SM_10006detail6reduce28DeviceReduceSingleTileKernelINS2_10policy_hubIijN4cuda3std3__44plusIiEEE10Policy1000EPiSC_iS9_iiNS7_10__identityEEEvT0_T1_T2_T3_T4_T6__param_2,
	.param .align 1 .b8 _ZN3cub18CUB_300001_SM_10006detail6reduce28DeviceReduceSingleTileKernelINS2_10policy_hubIijN4cuda3std3__44plusIiEEE10Policy1000EPiSC_iS9_iiNS7_10__identityEEEvT0_T1_T2_T3_T4_T6__param_3[1],
	.param .u32 _ZN3cub18CUB_300001_SM_10006detail6reduce28DeviceReduceSingleTileKernelINS2_10policy_hubIijN4cuda3std3__44plusIiEEE10Policy1000EPiSC_iS9_iiNS7_10__identityEEEvT0_T1_T2_T3_T4_T6__param_4,
	.param .align 1 .b8 _ZN3cub18CUB_300001_SM_10006detail6reduce28DeviceReduceSingleTileKernelINS2_10policy_hubIijN4cuda3std3__44plusIiEEE10Policy1000EPiSC_iS9_iiNS7_10__identityEEEvT0_T1_T2_T3_T4_T6__param_5[1]
)
.maxntid 256
.minnctapersm 1
{
	.reg .pred 	%p<97>;
	.reg .b32 	%r<687>;
	.reg .b64 	%rd<125>;
	// demoted variable
	.shared .align 4 .b8 _ZZN3cub18CUB_300001_SM_10006detail6reduce28DeviceReduceSingleTileKernelINS2_10policy_hubIijN4cuda3std3__44plusIiEEE10Policy1000EPiSC_iS9_iiNS7_10__identityEEEvT0_T1_T2_T3_T4_T6_E12temp_storage[44];
	ld.param.u64 	%rd16, [_ZN3cub18CUB_300001_SM_10006detail6reduce28DeviceReduceSingleTileKernelINS2_10policy_hubIijN4cuda3std3__44plusIiEEE10Policy1000EPiSC_iS9_iiNS7_10__identityEEEvT0_T1_T2_T3_T4_T6__param_0];
	ld.param.u64 	%rd17, [_ZN3cub18CUB_300001_SM_10006detail6reduce28DeviceReduceSingleTileKernelINS2_10policy_hubIijN4cuda3std3__44plusIiEEE10Policy1000EPiSC_iS9_iiNS7_10__identityEEEvT0_T1_T2_T3_T4_T6__param_1];
	ld.param.u32 	%r120, [_ZN3cub18CUB_300001_SM_10006detail6reduce28DeviceReduceSingleTileKernelINS2_10policy_hubIijN4cuda3std3__44plusIiEEE10Policy1000EPiSC_iS9_iiNS7_10__identityEEEvT0_T1_T2_T3_T4_T6__param_2];
	ld.param.u32 	%r121, [_ZN3cub18CUB_300001_SM_10006detail6reduce28DeviceReduceSingleTileKernelINS2_10policy_hubIijN4cuda3std3__44plusIiEEE10Policy1000EPiSC_iS9_iiNS7_10__identityEEEvT0_T1_T2_T3_T4_T6__param_4];
	cvta.to.global.u64 	%rd1, %rd17;
	setp.ne.s32 	%p1, %r120, 0;
	@%p1 bra 	$L__BB9_3;
	mov.u32 	%r633, %tid.x;
	setp.ne.s32 	%p96, %r633, 0;
	@%p96 bra 	$L__BB9_74;
	st.global.u32 	[%rd1], %r121;
	bra.uni 	$L__BB9_74;
$L__BB9_3:
	and.b64  	%rd18, %rd16, 15;
	setp.ne.s64 	%p2, %rd18, 0;
	@%p2 bra 	$L__BB9_38;
	setp.gt.s32 	%p49, %r120, 4095;
	@%p49 bra 	$L__BB9_22;
	mov.u32 	%r1, %tid.x;
	setp.ge.s32 	%p66, %r1, %r120;
	mov.b32 	%r644, 0;
	mov.u32 	%r639, %r1;
	@%p66 bra 	$L__BB9_7;
	mul.wide.u32 	%rd113, %r1, 4;
	add.s64 	%rd112, %rd16, %rd113;
	// begin inline asm
	ld.global.nc.u32 %r644, [%rd112];
	// end inline asm
	add.s32 	%r639, %r1, 256;
$L__BB9_7:
	setp.ge.s32 	%p67, %r639, %r120;
	@%p67 bra 	$L__BB9_13;
	not.b32 	%r507, %r639;
	add.s32 	%r6, %r120, %r507;
	and.b32  	%r508, %r6, 768;
	setp.eq.s32 	%p68, %r508, 768;
	@%p68 bra 	$L__BB9_11;
	mul.wide.u32 	%rd114, %r639, 4;
	add.s64 	%rd121, %rd16, %rd114;
	shr.u32 	%r509, %r6, 8;
	add.s32 	%r510, %r509, 1;
	and.b32  	%r511, %r510, 3;
	neg.s32 	%r636, %r511;
$L__BB9_10:
	.pragma "nounroll";
	// begin inline asm
	ld.global.nc.u32 %r512, [%rd121];
	// end inline asm
	add.s32 	%r644, %r512, %r644;
	add.s32 	%r639, %r639, 256;
	add.s64 	%rd121, %rd121, 1024;
	add.s32 	%r636, %r636, 1;
	setp.ne.s32 	%p69, %r636, 0;
	@%p69 bra 	$L__BB9_10;
$L__BB9_11:
	setp.lt.u32 	%p70, %r6, 768;
	@%p70 bra 	$L__BB9_13;
$L__BB9_12:
	mul.wide.s32 	%rd120, %r639, 4;
	add.s64 	%rd116, %rd16, %rd120;
	// begin inline asm
	ld.global.nc.u32 %r513, [%rd116];
	// end inline asm
	add.s32 	%r517, %r513, %r644;
	add.s64 	%rd117, %rd116, 1024;
	// begin inline asm
	ld.global.nc.u32 %r514, [%rd117];
	// end inline asm
	add.s32 	%r518, %r514, %r517;
	add.s64 	%rd118, %rd116, 2048;
	// begin inline asm
	ld.global.nc.u32 %r515, [%rd118];
	// end inline asm
	add.s32 	%r519, %r515, %r518;
	add.s64 	%rd119, %rd116, 3072;
	// begin inline asm
	ld.global.nc.u32 %r516, [%rd119];
	// end inline asm
	add.s32 	%r644, %r516, %r519;
	add.s32 	%r639, %r639, 1024;
	setp.lt.s32 	%p71, %r639, %r120;
	@%p71 bra 	$L__BB9_12;
$L__BB9_13:
	setp.lt.s32 	%p72, %r120, 256;
	@%p72 bra 	$L__BB9_18;
	// begin inline asm
	mov.u32 %r583, %laneid;
	// end inline asm
	mov.b32 	%r586, 1;
	mov.b32 	%r607, 31;
	mov.b32 	%r608, -1;
	// begin inline asm
	shfl.sync.down.b32 %r584, %r644, %r586, %r607, %r608;
	// end inline asm
	setp.gt.s32 	%p88, %r583, 30;
	selp.b32 	%r609, 0, %r584, %p88;
	add.s32 	%r590, %r609, %r644;
	mov.b32 	%r591, 2;
	// begin inline asm
	shfl.sync.down.b32 %r589, %r590, %r591, %r607, %r608;
	// end inline asm
	setp.gt.s32 	%p89, %r583, 29;
	selp.b32 	%r610, 0, %r589, %p89;
	add.s32 	%r595, %r590, %r610;
	mov.b32 	%r596, 4;
	// begin inline asm
	shfl.sync.down.b32 %r594, %r595, %r596, %r607, %r608;
	// end inline asm
	setp.gt.s32 	%p90, %r583, 27;
	selp.b32 	%r611, 0, %r594, %p90;
	add.s32 	%r600, %r595, %r611;
	mov.b32 	%r601, 8;
	// begin inline asm
	shfl.sync.down.b32 %r599, %r600, %r601, %r607, %r608;
	// end inline asm
	setp.gt.s32 	%p91, %r583, 23;
	selp.b32 	%r612, 0, %r599, %p91;
	add.s32 	%r605, %r600, %r612;
	mov.b32 	%r606, 16;
	// begin inline asm
	shfl.sync.down.b32 %r604, %r605, %r606, %r607, %r608;
	// end inline asm
	setp.gt.s32 	%p92, %r583, 15;
	selp.b32 	%r613, 0, %r604, %p92;
	add.s32 	%r686, %r605, %r613;
	setp.ne.s32 	%p93, %r583, 0;
	@%p93 bra 	$L__BB9_16;
	shr.u32 	%r614, %r1, 3;
	and.b32  	%r615, %r614, 124;
	mov.u32 	%r616, _ZZN3cub18CUB_300001_SM_10006detail6reduce28DeviceReduceSingleTileKernelINS2_10policy_hubIijN4cuda3std3__44plusIiEEE10Policy1000EPiSC_iS9_iiNS7_10__identityEEEvT0_T1_T2_T3_T4_T6_E12temp_storage;
	add.s32 	%r617, %r616, %r615;
	st.shared.u32 	[%r617+8], %r686;
$L__BB9_16:
	bar.sync 	0;
	setp.ne.s32 	%p94, %r1, 0;
	@%p94 bra 	$L__BB9_72;
	ld.shared.u32 	%r618, [_ZZN3cub18CUB_300001_SM_10006detail6reduce28DeviceReduceSingleTileKernelINS2_10policy_hubIijN4cuda3std3__44plusIiEEE10Policy1000EPiSC_iS9_iiNS7_10__identityEEEvT0_T1_T2_T3_T4_T6_E12temp_storage+12];
	add.s32 	%r619, %r618, %r686;
	ld.shared.u32 	%r620, [_ZZN3cub18CUB_300001_SM_10006detail6reduce28DeviceReduceSingleTileKernelINS2_10policy_hubIijN4cuda3std3__44plusIiEEE10Policy1000EPiSC_iS9_iiNS7_10__identityEEEvT0_T1_T2_T3_T4_T6_E12temp_storage+16];
	add.s32 	%r621, %r619, %r620;
	ld.shared.u32 	%r622, [_ZZN3cub18CUB_300001_SM_10006detail6reduce28DeviceReduceSingleTileKernelINS2_10policy_hubIijN4cuda3std3__44plusIiEEE10Policy1000EPiSC_iS9_iiNS7_10__identityEEEvT0_T1_T2_T3_T4_T6_E12temp_storage+20];
	add.s32 	%r623, %r621, %r622;
	ld.shared.u32 	%r624, [_ZZN3cub18CUB_300001_SM_10006detail6reduce28DeviceReduceSingleTileKernelINS2_10policy_hubIijN4cuda3std3__44plusIiEEE10Policy1000EPiSC_iS9_iiNS7_10__identityEEEvT0_T1_T2_T3_T4_T6_E12temp_storage+24];
	add.s32 	%r625, %r623, %r624;
	ld.shared.u32 	%r626, [_ZZN3cub18CUB_300001_SM_10006detail6reduce28DeviceReduceSingleTileKernelINS2_10policy_hubIijN4cuda3std3__44plusIiEEE10Policy1000EPiSC_iS9_iiNS7_10__identityEEEvT0_T1_T2_T3_T4_T6_E12temp_storage+28];
	add.s32 	%r627, %r625, %r626;
	ld.shared.u32 	%r628, [_ZZN3cub18CUB_300001_SM_10006detail6reduce28DeviceReduceSingleTileKernelINS2_10policy_hubIijN4cuda3std3__44plusIiEEE10Policy1000EPiSC_iS9_iiNS7_10__identityEEEvT0_T1_T2_T3_T4_T6_E12temp_storage+32];
	add.s32 	%r629, %r627, %r628;
	ld.shared.u32 	%r630, [_ZZN3cub18CUB_300001_SM_10006detail6reduce28DeviceReduceSingleTileKernelINS2_10policy_hubIijN4cuda3std3__44plusIiEEE10Policy1000EPiSC_iS9_iiNS7_10__identityEEEvT0_T1_T2_T3_T4_T6_E12temp_storage+36];
	add.s32 	%r686, %r629, %r630;
	bra.uni 	$L__BB9_72;
$L__BB9_18:
	// begin inline asm
	mov.u32 %r520, %laneid;
	// end inline asm
	and.b32  	%r546, %r1, 992;
	add.s32 	%r547, %r546, 32;
	setp.gt.s32 	%p73, %r547, %r120;
	not.b32 	%r548, %r546;
	add.s32 	%r549, %r120, %r548;
	selp.b32 	%r544, %r549, 31, %p73;
	mov.b32 	%r523, 1;
	mov.b32 	%r545, -1;
	// begin inline asm
	shfl.sync.down.b32 %r521, %r644, %r523, %r544, %r545;
	// end inline asm
	setp.lt.s32 	%p74, %r520, %r544;
	selp.b32 	%r550, %r521, 0, %p74;
	add.s32 	%r527, %r550, %r644;
	mov.b32 	%r528, 2;
	// begin inline asm
	shfl.sync.down.b32 %r526, %r527, %r528, %r544, %r545;
	// end inline asm
	add.s32 	%r551, %r520, 2;
	setp.gt.s32 	%p75, %r551, %r544;
	selp.b32 	%r552, 0, %r526, %p75;
	add.s32 	%r532, %r527, %r552;
	mov.b32 	%r533, 4;
	// begin inline asm
	shfl.sync.down.b32 %r531, %r532, %r533, %r544, %r545;
	// end inline asm
	add.s32 	%r553, %r520, 4;
	setp.gt.s32 	%p76, %r553, %r544;
	selp.b32 	%r554, 0, %r531, %p76;
	add.s32 	%r537, %r532, %r554;
	mov.b32 	%r538, 8;
	// begin inline asm
	shfl.sync.down.b32 %r536, %r537, %r538, %r544, %r545;
	// end inline asm
	add.s32 	%r555, %r520, 8;
	setp.gt.s32 	%p77, %r555, %r544;
	selp.b32 	%r556, 0, %r536, %p77;
	add.s32 	%r542, %r537, %r556;
	mov.b32 	%r543, 16;
	// begin inline asm
	shfl.sync.down.b32 %r541, %r542, %r543, %r544, %r545;
	// end inline asm
	add.s32 	%r557, %r520, 16;
	setp.gt.s32 	%p78, %r557, %r544;
	selp.b32 	%r558, 0, %r541, %p78;
	add.s32 	%r686, %r542, %r558;
	setp.ne.s32 	%p79, %r520, 0;
	@%p79 bra 	$L__BB9_20;
	shr.u32 	%r559, %r1, 3;
	and.b32  	%r560, %r559, 124;
	mov.u32 	%r561, _ZZN3cub18CUB_300001_SM_10006detail6reduce28DeviceReduceSingleTileKernelINS2_10policy_hubIijN4cuda3std3__44plusIiEEE10Policy1000EPiSC_iS9_iiNS7_10__identityEEEvT0_T1_T2_T3_T4_T6_E12temp_storage;
	add.s32 	%r562, %r561, %r560;
	st.shared.u32 	[%r562+8], %r686;
$L__BB9_20:
	bar.sync 	0;
	setp.ne.s32 	%p80, %r1, 0;
	@%p80 bra 	$L__BB9_72;
	setp.gt.s32 	%p81, %r120, 32;
	ld.shared.u32 	%r563, [_ZZN3cub18CUB_300001_SM_10006detail6reduce28DeviceReduceSingleTileKernelINS2_10policy_hubIijN4cuda3std3__44plusIiEEE10Policy1000EPiSC_iS9_iiNS7_10__identityEEEvT0_T1_T2_T3_T4_T6_E12temp_storage+12];
	selp.b32 	%r564, %r563, 0, %p81;
	add.s32 	%r565, %r564, %r686;
	setp.gt.s32 	%p82, %r120, 64;
	ld.shared.u32 	%r566, [_ZZN3cub18CUB_300001_SM_10006detail6reduce28DeviceReduceSingleTileKernelINS2_10policy_hubIijN4cuda3std3__44plusIiEEE10Policy1000EPiSC_iS9_iiNS7_10__identityEEEvT0_T1_T2_T3_T4_T6_E12temp_storage+16];
	selp.b32 	%r567, %r566, 0, %p82;
	add.s32 	%r568, %r565, %r567;
	setp.gt.s32 	%p83, %r120, 96;
	ld.shared.u32 	%r569, [_ZZN3cub18CUB_300001_SM_10006detail6reduce28DeviceReduceSingleTileKernelINS2_10policy_hubIijN4cuda3std3__44plusIiEEE10Policy1000EPiSC_iS9_iiNS7_10__identityEEEvT0_T1_T2_T3_T4_T6_E12temp_storage+20];
	selp.b32 	%r570, %r569, 0, %p83;
	add.s32 	%r571, %r568, %r570;
	setp.gt.s32 	%p84, %r120, 128;
	ld.shared.u32 	%r572, [_ZZN3cub18CUB_300001_SM_10006detail6reduce28DeviceReduceSingleTileKernelINS2_10policy_hubIijN4cuda3std3__44plusIiEEE10Policy1000EPiSC_iS9_iiNS7_10__identityEEEvT0_T1_T2_T3_T4_T6_E12temp_storage+24];
	selp.b32 	%r573, %r572, 0, %p84;
	add.s32 	%r574, %r571, %r573;
	setp.gt.s32 	%p85, %r120, 160;
	ld.shared.u32 	%r575, [_ZZN3cub18CUB_300001_SM_10006detail6reduce28DeviceReduceSingleTileKernelINS2_10policy_hubIijN4cuda3std3__44plusIiEEE10Policy1000EPiSC_iS9_iiNS7_10__identityEEEvT0_T1_T2_T3_T4_T6_E12temp_storage+28];
	selp.b32 	%r576, %r575, 0, %p85;
	add.s32 	%r577, %r574, %r576;
	setp.gt.s32 	%p86, %r120, 192;
	ld.shared.u32 	%r578, [_ZZN3cub18CUB_300001_SM_10006detail6reduce28DeviceReduceSingleTileKernelINS2_10policy_hubIijN4cuda3std3__44plusIiEEE10Policy1000EPiSC_iS9_iiNS7_10__identityEEEvT0_T1_T2_T3_T4_T6_E12temp_storage+32];
	selp.b32 	%r579, %r578, 0, %p86;
	add.s32 	%r580, %r577, %r579;
	setp.gt.s32 	%p87, %r120, 224;
	ld.shared.u32 	%r581, [_ZZN3cub18CUB_300001_SM_10006detail6reduce28DeviceReduceSingleTileKernelINS2_10policy_hubIijN4cuda3std3__44plusIiEEE10Policy1000EPiSC_iS9_iiNS7_10__identityEEEvT0_T1_T2_T3_T4_T6_E12temp_storage+36];
	selp.b32 	%r582, %r581, 0, %p87;
	add.s32 	%r686, %r580, %r582;
	bra.uni 	$L__BB9_72;
$L__BB9_22:
	mov.u32 	%r26, %tid.x;
	shl.b32 	%r377, %r26, 2;
	mul.wide.u32 	%rd86, %r377, 4;
	add.s64 	%rd76, %rd16, %rd86;
	// begin inline asm
	ld.global.nc.v2.u64 {%rd74, %rd75}, [%rd76];
	// end inline asm
	mov.b64 	{%r378, %r379}, %rd75;
	mov.b64 	{%r380, %r381}, %rd74;
	add.s64 	%rd79, %rd76, 4096;
	// begin inline asm
	ld.global.nc.v2.u64 {%rd77, %rd78}, [%rd79];
	// end inline asm
	mov.b64 	{%r382, %r383}, %rd78;
	mov.b64 	{%r384, %r385}, %rd77;
	add.s64 	%rd82, %rd76, 8192;
	// begin inline asm
	ld.global.nc.v2.u64 {%rd80, %rd81}, [%rd82];
	// end inline asm
	mov.b64 	{%r386, %r387}, %rd81;
	mov.b64 	{%r388, %r389}, %rd80;
	add.s64 	%rd85, %rd76, 12288;
	// begin inline asm
	ld.global.nc.v2.u64 {%rd83, %rd84}, [%rd85];
	// end inline asm
	mov.b64 	{%r390, %r391}, %rd84;
	mov.b64 	{%r392, %r393}, %rd83;
	add.s32 	%r394, %r381, %r380;
	add.s32 	%r395, %r378, %r394;
	add.s32 	%r396, %r379, %r395;
	add.s32 	%r397, %r384, %r396;
	add.s32 	%r398, %r385, %r397;
	add.s32 	%r399, %r382, %r398;
	add.s32 	%r400, %r383, %r399;
	add.s32 	%r401, %r388, %r400;
	add.s32 	%r402, %r389, %r401;
	add.s32 	%r403, %r386, %r402;
	add.s32 	%r404, %r387, %r403;
	add.s32 	%r405, %r392, %r404;
	add.s32 	%r406, %r393, %r405;
	add.s32 	%r407, %r390, %r406;
	add.s32 	%r659, %r391, %r407;
	setp.lt.u32 	%p50, %r120, 8192;
	mov.b32 	%r648, 4096;
	@%p50 bra 	$L__BB9_26;
	add.s32 	%r28, %r120, -4096;
	mov.b32 	%r648, 4096;
$L__BB9_24:
	mul.wide.s32 	%rd99, %r648, 4;
	add.s64 	%rd89, %rd76, %rd99;
	// begin inline asm
	ld.global.nc.v2.u64 {%rd87, %rd88}, [%rd89];
	// end inline asm
	mov.b64 	{%r409, %r410}, %rd88;
	mov.b64 	{%r411, %r412}, %rd87;
	add.s64 	%rd92, %rd89, 4096;
	// begin inline asm
	ld.global.nc.v2.u64 {%rd90, %rd91}, [%rd92];
	// end inline asm
	mov.b64 	{%r413, %r414}, %rd91;
	mov.b64 	{%r415, %r416}, %rd90;
	add.s64 	%rd95, %rd89, 8192;
	// begin inline asm
	ld.global.nc.v2.u64 {%rd93, %rd94}, [%rd95];
	// end inline asm
	mov.b64 	{%r417, %r418}, %rd94;
	mov.b64 	{%r419, %r420}, %rd93;
	add.s64 	%rd98, %rd89, 12288;
	// begin inline asm
	ld.global.nc.v2.u64 {%rd96, %rd97}, [%rd98];
	// end inline asm
	mov.b64 	{%r421, %r422}, %rd97;
	mov.b64 	{%r423, %r424}, %rd96;
	add.s32 	%r425, %r411, %r659;
	add.s32 	%r426, %r412, %r425;
	add.s32 	%r427, %r409, %r426;
	add.s32 	%r428, %r410, %r427;
	add.s32 	%r429, %r415, %r428;
	add.s32 	%r430, %r416, %r429;
	add.s32 	%r431, %r413, %r430;
	add.s32 	%r432, %r414, %r431;
	add.s32 	%r433, %r419, %r432;
	add.s32 	%r434, %r420, %r433;
	add.s32 	%r435, %r417, %r434;
	add.s32 	%r436, %r418, %r435;
	add.s32 	%r437, %r423, %r436;
	add.s32 	%r438, %r424, %r437;
	add.s32 	%r439, %r421, %r438;
	add.s32 	%r659, %r422, %r439;
	sub.s32 	%r440, %r120, %r648;
	setp.lt.s32 	%p51, %r440, 4096;
	@%p51 bra 	$L__BB9_34;
	add.s32 	%r648, %r648, 4096;
	setp.le.s32 	%p52, %r648, %r28;
	@%p52 bra 	$L__BB9_24;
$L__BB9_26:
	setp.le.s32 	%p53, %r120, %r648;
	@%p53 bra 	$L__BB9_34;
	sub.s32 	%r35, %r120, %r648;
	setp.ge.s32 	%p54, %r26, %r35;
	@%p54 bra 	$L__BB9_34;
	not.b32 	%r442, %r26;
	add.s32 	%r443, %r120, %r442;
	sub.s32 	%r36, %r443, %r648;
	and.b32  	%r444, %r36, 768;
	setp.eq.s32 	%p55, %r444, 768;
	mov.u32 	%r653, %r26;
	@%p55 bra 	$L__BB9_31;
	add.s32 	%r650, %r26, %r648;
	shr.u32 	%r445, %r36, 8;
	add.s32 	%r446, %r445, 1;
	and.b32  	%r447, %r446, 3;
	neg.s32 	%r649, %r447;
	mov.u32 	%r653, %r26;
$L__BB9_30:
	.pragma "nounroll";
	mul.wide.u32 	%rd101, %r650, 4;
	add.s64 	%rd100, %rd16, %rd101;
	// begin inline asm
	ld.global.nc.u32 %r448, [%rd100];
	// end inline asm
	add.s32 	%r659, %r448, %r659;
	add.s32 	%r653, %r653, 256;
	add.s32 	%r650, %r650, 256;
	add.s32 	%r649, %r649, 1;
	setp.ne.s32 	%p56, %r649, 0;
	@%p56 bra 	$L__BB9_30;
$L__BB9_31:
	setp.lt.u32 	%p57, %r36, 768;
	@%p57 bra 	$L__BB9_34;
	cvt.u64.u32 	%rd102, %r653;
	cvt.u64.u32 	%rd103, %r648;
	add.s64 	%rd104, %rd102, %rd103;
	shl.b64 	%rd105, %rd104, 2;
	add.s64 	%rd106, %rd105, %rd16;
	add.s64 	%rd122, %rd106, 2048;
	add.s32 	%r656, %r653, %r648;
$L__BB9_33:
	mul.wide.u32 	%rd111, %r656, 4;
	add.s64 	%rd107, %rd16, %rd111;
	// begin inline asm
	ld.global.nc.u32 %r449, [%rd107];
	// end inline asm
	add.s32 	%r453, %r449, %r659;
	add.s64 	%rd108, %rd122, -1024;
	// begin inline asm
	ld.global.nc.u32 %r450, [%rd108];
	// end inline asm
	add.s32 	%r454, %r450, %r453;
	// begin inline asm
	ld.global.nc.u32 %r451, [%rd122];
	// end inline asm
	add.s32 	%r455, %r451, %r454;
	add.s64 	%rd110, %rd122, 1024;
	// begin inline asm
	ld.global.nc.u32 %r452, [%rd110];
	// end inline asm
	add.s32 	%r659, %r452, %r455;
	add.s32 	%r653, %r653, 1024;
	add.s64 	%rd122, %rd122, 4096;
	add.s32 	%r656, %r656, 1024;
	setp.lt.s32 	%p58, %r653, %r35;
	@%p58 bra 	$L__BB9_33;
$L__BB9_34:
	// begin inline asm
	mov.u32 %r456, %laneid;
	// end inline asm
	mov.b32 	%r459, 1;
	mov.b32 	%r480, 31;
	mov.b32 	%r481, -1;
	// begin inline asm
	shfl.sync.down.b32 %r457, %r659, %r459, %r480, %r481;
	// end inline asm
	setp.gt.s32 	%p59, %r456, 30;
	selp.b32 	%r482, 0, %r457, %p59;
	add.s32 	%r463, %r482, %r659;
	mov.b32 	%r464, 2;
	// begin inline asm
	shfl.sync.down.b32 %r462, %r463, %r464, %r480, %r481;
	// end inline asm
	setp.gt.s32 	%p60, %r456, 29;
	selp.b32 	%r483, 0, %r462, %p60;
	add.s32 	%r468, %r463, %r483;
	mov.b32 	%r469, 4;
	// begin inline asm
	shfl.sync.down.b32 %r467, %r468, %r469, %r480, %r481;
	// end inline asm
	setp.gt.s32 	%p61, %r456, 27;
	selp.b32 	%r484, 0, %r467, %p61;
	add.s32 	%r473, %r468, %r484;
	mov.b32 	%r474, 8;
	// begin inline asm
	shfl.sync.down.b32 %r472, %r473, %r474, %r480, %r481;
	// end inline asm
	setp.gt.s32 	%p62, %r456, 23;
	selp.b32 	%r485, 0, %r472, %p62;
	add.s32 	%r478, %r473, %r485;
	mov.b32 	%r479, 16;
	// begin inline asm
	shfl.sync.down.b32 %r477, %r478, %r479, %r480, %r481;
	// end inline asm
	setp.gt.s32 	%p63, %r456, 15;
	selp.b32 	%r486, 0, %r477, %p63;
	add.s32 	%r686, %r478, %r486;
	setp.ne.s32 	%p64, %r456, 0;
	@%p64 bra 	$L__BB9_36;
	shr.u32 	%r487, %r26, 3;
	and.b32  	%r488, %r487, 124;
	mov.u32 	%r489, _ZZN3cub18CUB_300001_SM_10006detail6reduce28DeviceReduceSingleTileKernelINS2_10policy_hubIijN4cuda3std3__44plusIiEEE10Policy1000EPiSC_iS9_iiNS7_10__identityEEEvT0_T1_T2_T3_T4_T6_E12temp_storage;
	add.s32 	%r490, %r489, %r488;
	st.shared.u32 	[%r490+8], %r686;
$L__BB9_36:
	bar.sync 	0;
	setp.ne.s32 	%p65, %r26, 0;
	@%p65 bra 	$L__BB9_72;
	ld.shared.u32 	%r491, [_ZZN3cub18CUB_300001_SM_10006detail6reduce28DeviceReduceSingleTileKernelINS2_10policy_hubIijN4cuda3std3__44plusIiEEE10Policy1000EPiSC_iS9_iiNS7_10__identityEEEvT0_T1_T2_T3_T4_T6_E12temp_storage+12];
	add.s32 	%r492, %r491, %r686;
	ld.shared.u32 	%r493, [_ZZN3cub18CUB_300001_SM_10006detail6reduce28DeviceReduceSingleTileKernelINS2_10policy_hubIijN4cuda3std3__44plusIiEEE10Policy1000EPiSC_iS9_iiNS7_10__identityEEEvT0_T1_T2_T3_T4_T6_E12temp_storage+16];
	add.s32 	%r494, %r492, %r493;
	ld.shared.u32 	%r495, [_ZZN3cub18CUB_300001_SM_10006detail6reduce28DeviceReduceSingleTileKernelINS2_10policy_hubIijN4cuda3std3__44plusIiEEE10Policy1000EPiSC_iS9_iiNS7_10__identityEEEvT0_T1_T2_T3_T4_T6_E12temp_storage+20];
	add.s32 	%r496, %r494, %r495;
	ld.shared.u32 	%r497, [_ZZN3cub18CUB_300001_SM_10006detail6reduce28DeviceReduceSingleTileKernelINS2_10policy_hubIijN4cuda3std3__44plusIiEEE10Policy1000EPiSC_iS9_iiNS7_10__identityEEEvT0_T1_T2_T3_T4_T6_E12temp_storage+24];
	add.s32 	%r498, %r496, %r497;
	ld.shared.u32 	%r499, [_ZZN3cub18CUB_300001_SM_10006detail6reduce28DeviceReduceSingleTileKernelINS2_10policy_hubIijN4cuda3std3__44plusIiEEE10Policy1000EPiSC_iS9_iiNS7_10__identityEEEvT0_T1_T2_T3_T4_T6_E12temp_storage+28];
	add.s32 	%r500, %r498, %r499;
	ld.shared.u32 	%r501, [_ZZN3cub18CUB_300001_SM_10006detail6reduce28DeviceReduceSingleTileKernelINS2_10policy_hubIijN4cuda3std3__44plusIiEEE10Policy1000EPiSC_iS9_iiNS7_10__identityEEEvT0_T1_T2_T3_T4_T6_E12temp_storage+32];
	add.s32 	%r502, %r500, %r501;
	ld.shared.u32 	%r503, [_ZZN3cub18CUB_300001_SM_10006detail6reduce28DeviceReduceSingleTileKernelINS2_10policy_hubIijN4cuda3std3__44plusIiEEE10Policy1000EPiSC_iS9_iiNS7_10__identityEEEvT0_T1_T2_T3_T4_T6_E12temp_storage+36];
	add.s32 	%r686, %r502, %r503;
	bra.uni 	$L__BB9_72;
$L__BB9_38:
	setp.gt.s32 	%p3, %r120, 4095;
	@%p3 bra 	$L__BB9_56;
	mov.u32 	%r60, %tid.x;
	setp.ge.s32 	%p20, %r60, %r120;
	mov.b32 	%r670, 0;
	mov.u32 	%r665, %r60;
	@%p20 bra 	$L__BB9_41;
	mul.wide.u32 	%rd66, %r60, 4;
	add.s64 	%rd65, %rd16, %rd66;
	// begin inline asm
	ld.global.nc.u32 %r670, [%rd65];
	// end inline asm
	add.s32 	%r665, %r60, 256;
$L__BB9_41:
	setp.ge.s32 	%p21, %r665, %r120;
	@%p21 bra 	$L__BB9_47;
	not.b32 	%r252, %r665;
	add.s32 	%r65, %r120, %r252;
	and.b32  	%r253, %r65, 768;
	setp.eq.s32 	%p22, %r253, 768;
	@%p22 bra 	$L__BB9_45;
	mul.wide.u32 	%rd67, %r665, 4;
	add.s64 	%rd123, %rd16, %rd67;
	shr.u32 	%r254, %r65, 8;
	add.s32 	%r255, %r254, 1;
	and.b32  	%r256, %r255, 3;
	neg.s32 	%r662, %r256;
$L__BB9_44:
	.pragma "nounroll";
	// begin inline asm
	ld.global.nc.u32 %r257, [%rd123];
	// end inline asm
	add.s32 	%r670, %r257, %r670;
	add.s32 	%r665, %r665, 256;
	add.s64 	%rd123, %rd123, 1024;
	add.s32 	%r662, %r662, 1;
	setp.ne.s32 	%p23, %r662, 0;
	@%p23 bra 	$L__BB9_44;
$L__BB9_45:
	setp.lt.u32 	%p24, %r65, 768;
	@%p24 bra 	$L__BB9_47;
$L__BB9_46:
	mul.wide.s32 	%rd73, %r665, 4;
	add.s64 	%rd69, %rd16, %rd73;
	// begin inline asm
	ld.global.nc.u32 %r258, [%rd69];
	// end inline asm
	add.s32 	%r262, %r258, %r670;
	add.s64 	%rd70, %rd69, 1024;
	// begin inline asm
	ld.global.nc.u32 %r259, [%rd70];
	// end inline asm
	add.s32 	%r263, %r259, %r262;
	add.s64 	%rd71, %rd69, 2048;
	// begin inline asm
	ld.global.nc.u32 %r260, [%rd71];
	// end inline asm
	add.s32 	%r264, %r260, %r263;
	add.s64 	%rd72, %rd69, 3072;
	// begin inline asm
	ld.global.nc.u32 %r261, [%rd72];
	// end inline asm
	add.s32 	%r670, %r261, %r264;
	add.s32 	%r665, %r665, 1024;
	setp.lt.s32 	%p25, %r665, %r120;
	@%p25 bra 	$L__BB9_46;
$L__BB9_47:
	setp.lt.s32 	%p26, %r120, 256;
	@%p26 bra 	$L__BB9_52;
	// begin inline asm
	mov.u32 %r328, %laneid;
	// end inline asm
	mov.b32 	%r331, 1;
	mov.b32 	%r352, 31;
	mov.b32 	%r353, -1;
	// begin inline asm
	shfl.sync.down.b32 %r329, %r670, %r331, %r352, %r353;
	// end inline asm
	setp.gt.s32 	%p42, %r328, 30;
	selp.b32 	%r354, 0, %r329, %p42;
	add.s32 	%r335, %r354, %r670;
	mov.b32 	%r336, 2;
	// begin inline asm
	shfl.sync.down.b32 %r334, %r335, %r336, %r352, %r353;
	// end inline asm
	setp.gt.s32 	%p43, %r328, 29;
	selp.b32 	%r355, 0, %r334, %p43;
	add.s32 	%r340, %r335, %r355;
	mov.b32 	%r341, 4;
	// begin inline asm
	shfl.sync.down.b32 %r339, %r340, %r341, %r352, %r353;
	// end inline asm
	setp.gt.s32 	%p44, %r328, 27;
	selp.b32 	%r356, 0, %r339, %p44;
	add.s32 	%r345, %r340, %r356;
	mov.b32 	%r346, 8;
	// begin inline asm
	shfl.sync.down.b32 %r344, %r345, %r346, %r352, %r353;
	// end inline asm
	setp.gt.s32 	%p45, %r328, 23;
	selp.b32 	%r357, 0, %r344, %p45;
	add.s32 	%r350, %r345, %r357;
	mov.b32 	%r351, 16;
	// begin inline asm
	shfl.sync.down.b32 %r349, %r350, %r351, %r352, %r353;
	// end inline asm
	setp.gt.s32 	%p46, %r328, 15;
	selp.b32 	%r358, 0, %r349, %p46;
	add.s32 	%r686, %r350, %r358;
	setp.ne.s32 	%p47, %r328, 0;
	@%p47 bra 	$L__BB9_50;
	shr.u32 	%r359, %r60, 3;
	and.b32  	%r360, %r359, 124;
	mov.u32 	%r361, _ZZN3cub18CUB_300001_SM_10006detail6reduce28DeviceReduceSingleTileKernelINS2_10policy_hubIijN4cuda3std3__44plusIiEEE10Policy1000EPiSC_iS9_iiNS7_10__identityEEEvT0_T1_T2_T3_T4_T6_E12temp_storage;
	add.s32 	%r362, %r361, %r360;
	st.shared.u32 	[%r362+8], %r686;
$L__BB9_50:
	bar.sync 	0;
	setp.ne.s32 	%p48, %r60, 0;
	@%p48 bra 	$L__BB9_72;
	ld.shared.u32 	%r363, [_ZZN3cub18CUB_300001_SM_10006detail6reduce28DeviceReduceSingleTileKernelINS2_10policy_hubIijN4cuda3std3__44plusIiEEE10Policy1000EPiSC_iS9_iiNS7_10__identityEEEvT0_T1_T2_T3_T4_T6_E12temp_storage+12];
	add.s32 	%r364, %r363, %r686;
	ld.shared.u32 	%r365, [_ZZN3cub18CUB_300001_SM_10006detail6reduce28DeviceReduceSingleTileKernelINS2_10policy_hubIijN4cuda3std3__44plusIiEEE10Policy1000EPiSC_iS9_iiNS7_10__identityEEEvT0_T1_T2_T3_T4_T6_E12temp_storage+16];
	add.s32 	%r366, %r364, %r365;
	ld.shared.u32 	%r367, [_ZZN3cub18CUB_300001_SM_10006detail6reduce28DeviceReduceSingleTileKernelINS2_10policy_hubIijN4cuda3std3__44plusIiEEE10Policy1000EPiSC_iS9_iiNS7_10__identityEEEvT0_T1_T2_T3_T4_T6_E12temp_storage+20];
	add.s32 	%r368, %r366, %r367;
	ld.shared.u32 	%r369, [_ZZN3cub18CUB_300001_SM_10006detail6reduce28DeviceReduceSingleTileKernelINS2_10policy_hubIijN4cuda3std3__44plusIiEEE10Policy1000EPiSC_iS9_iiNS7_10__identityEEEvT0_T1_T2_T3_T4_T6_E12temp_storage+24];
	add.s32 	%r370, %r368, %r369;
	ld.shared.u32 	%r371, [_ZZN3cub18CUB_300001_SM_10006detail6reduce28DeviceReduceSingleTileKernelINS2_10policy_hubIijN4cuda3std3__44plusIiEEE10Policy1000EPiSC_iS9_iiNS7_10__identityEEEvT0_T1_T2_T3_T4_T6_E12temp_storage+28];
	add.s32 	%r372, %r370, %r371;
	ld.shared.u32 	%r373, [_ZZN3cub18CUB_300001_SM_10006detail6reduce28DeviceReduceSingleTileKernelINS2_10policy_hubIijN4cuda3std3__44plusIiEEE10Policy1000EPiSC_iS9_iiNS7_10__identityEEEvT0_T1_T2_T3_T4_T6_E12temp_storage+32];
	add.s32 	%r374, %r372, %r373;
	ld.shared.u32 	%r375, [_ZZN3cub18CUB_300001_SM_10006detail6reduce28DeviceReduceSingleTileKernelINS2_10policy_hubIijN4cuda3std3__44plusIiEEE10Policy1000EPiSC_iS9_iiNS7_10__identityEEEvT0_T1_T2_T3_T4_T6_E12temp_storage+36];
	add.s32 	%r686, %r374, %r375;
	bra.uni 	$L__BB9_72;
$L__BB9_52:
	// begin inline asm
	mov.u32 %r265, %laneid;
	// end inline asm
	and.b32  	%r291, %r60, 992;
	add.s32 	%r292, %r291, 32;
	setp.gt.s32 	%p27, %r292, %r120;
	not.b32 	%r293, %r291;
	add.s32 	%r294, %r120, %r293;
	selp.b32 	%r289, %r294, 31, %p27;
	mov.b32 	%r268, 1;
	mov.b32 	%r290, -1;
	// begin inline asm
	shfl.sync.down.b32 %r266, %r670, %r268, %r289, %r290;
	// end inline asm
	setp.lt.s32 	%p28, %r265, %r289;
	selp.b32 	%r295, %r266, 0, %p28;
	add.s32 	%r272, %r295, %r670;
	mov.b32 	%r273, 2;
	// begin inline asm
	shfl.sync.down.b32 %r271, %r272, %r273, %r289, %r290;
	// end inline asm
	add.s32 	%r296, %r265, 2;
	setp.gt.s32 	%p29, %r296, %r289;
	selp.b32 	%r297, 0, %r271, %p29;
	add.s32 	%r277, %r272, %r297;
	mov.b32 	%r278, 4;
	// begin inline asm
	shfl.sync.down.b32 %r276, %r277, %r278, %r289, %r290;
	// end inline asm
	add.s32 	%r298, %r265, 4;
	setp.gt.s32 	%p30, %r298, %r289;
	selp.b32 	%r299, 0, %r276, %p30;
	add.s32 	%r282, %r277, %r299;
	mov.b32 	%r283, 8;
	// begin inline asm
	shfl.sync.down.b32 %r281, %r282, %r283, %r289, %r290;
	// end inline asm
	add.s32 	%r300, %r265, 8;
	setp.gt.s32 	%p31, %r300, %r289;
	selp.b32 	%r301, 0, %r281, %p31;
	add.s32 	%r287, %r282, %r301;
	mov.b32 	%r288, 16;
	// begin inline asm
	shfl.sync.down.b32 %r286, %r287, %r288, %r289, %r290;
	// end inline asm
	add.s32 	%r302, %r265, 16;
	setp.gt.s32 	%p32, %r302, %r289;
	selp.b32 	%r303, 0, %r286, %p32;
	add.s32 	%r686, %r287, %r303;
	setp.ne.s32 	%p33, %r265, 0;
	@%p33 bra 	$L__BB9_54;
	shr.u32 	%r304, %r60, 3;
	and.b32  	%r305, %r304, 124;
	mov.u32 	%r306, _ZZN3cub18CUB_300001_SM_10006detail6reduce28DeviceReduceSingleTileKernelINS2_10policy_hubIijN4cuda3std3__44plusIiEEE10Policy1000EPiSC_iS9_iiNS7_10__identityEEEvT0_T1_T2_T3_T4_T6_E12temp_storage;
	add.s32 	%r307, %r306, %r305;
	st.shared.u32 	[%r307+8], %r686;
$L__BB9_54:
	bar.sync 	0;
	setp.ne.s32 	%p34, %r60, 0;
	@%p34 bra 	$L__BB9_72;
	setp.gt.s32 	%p35, %r120, 32;
	ld.shared.u32 	%r308, [_ZZN3cub18CUB_300001_SM_10006detail6reduce28DeviceReduceSingleTileKernelINS2_10policy_hubIijN4cuda3std3__44plusIiEEE10Policy1000EPiSC_iS9_iiNS7_10__identityEEEvT0_T1_T2_T3_T4_T6_E12temp_storage+12];
	selp.b32 	%r309, %r308, 0, %p35;
	add.s32 	%r310, %r309, %r686;
	setp.gt.s32 	%p36, %r120, 64;
	ld.shared.u32 	%r311, [_ZZN3cub18CUB_300001_SM_10006detail6reduce28DeviceReduceSingleTileKernelINS2_10policy_hubIijN4cuda3std3__44plusIiEEE10Policy1000EPiSC_iS9_iiNS7_10__identityEEEvT0_T1_T2_T3_T4_T6_E12temp_storage+16];
	selp.b32 	%r312, %r311, 0, %p36;
	add.s32 	%r313, %r310, %r312;
	setp.gt.s32 	%p37, %r120, 96;
	ld.shared.u32 	%r314, [_ZZN3cub18CUB_300001_SM_10006detail6reduce28DeviceReduceSingleTileKernelINS2_10policy_hubIijN4cuda3std3__44plusIiEEE10Policy1000EPiSC_iS9_iiNS7_10__identityEEEvT0_T1_T2_T3_T4_T6_E12temp_storage+20];
	selp.b32 	%r315, %r314, 0, %p37;
	add.s32 	%r316, %r313, %r315;
	setp.gt.s32 	%p38, %r120, 128;
	ld.shared.u32 	%r317, [_ZZN3cub18CUB_300001_SM_10006detail6reduce28DeviceReduceSingleTileKernelINS2_10policy_hubIijN4cuda3std3__44plusIiEEE10Policy1000EPiSC_iS9_iiNS7_10__identityEEEvT0_T1_T2_T3_T4_T6_E12temp_storage+24];
	selp.b32 	%r318, %r317, 0, %p38;
	add.s32 	%r319, %r316, %r318;
	setp.gt.s32 	%p39, %r120, 160;
	ld.shared.u32 	%r320, [_ZZN3cub18CUB_300001_SM_10006detail6reduce28DeviceReduceSingleTileKernelINS2_10policy_hubIijN4cuda3std3__44plusIiEEE10Policy1000EPiSC_iS9_iiNS7_10__identityEEEvT0_T1_T2_T3_T4_T6_E12temp_storage+28];
	selp.b32 	%r321, %r320, 0, %p39;
	add.s32 	%r322, %r319, %r321;
	setp.gt.s32 	%p40, %r120, 192;
	ld.shared.u32 	%r323, [_ZZN3cub18CUB_300001_SM_10006detail6reduce28DeviceReduceSingleTileKernelINS2_10policy_hubIijN4cuda3std3__44plusIiEEE10Policy1000EPiSC_iS9_iiNS7_10__identityEEEvT0_T1_T2_T3_T4_T6_E12temp_storage+32];
	selp.b32 	%r324, %r323, 0, %p40;
	add.s32 	%r325, %r322, %r324;
	setp.gt.s32 	%p41, %r120, 224;
	ld.shared.u32 	%r326, [_ZZN3cub18CUB_300001_SM_10006detail6reduce28DeviceReduceSingleTileKernelINS2_10policy_hubIijN4cuda3std3__44plusIiEEE10Policy1000EPiSC_iS9_iiNS7_10__identityEEEvT0_T1_T2_T3_T4_T6_E12temp_storage+36];
	selp.b32 	%r327, %r326, 0, %p41;
	add.s32 	%r686, %r325, %r327;
	bra.uni 	$L__BB9_72;
$L__BB9_56:
	mov.u32 	%r85, %tid.x;
	mul.wide.u32 	%rd35, %r85, 4;
	add.s64 	%rd19, %rd16, %rd35;
	// begin inline asm
	ld.global.nc.u32 %r122, [%rd19];
	// end inline asm
	add.s64 	%rd20, %rd19, 1024;
	// begin inline asm
	ld.global.nc.u32 %r123, [%rd20];
	// end inline asm
	add.s64 	%rd21, %rd19, 2048;
	// begin inline asm
	ld.global.nc.u32 %r124, [%rd21];
	// end inline asm
	add.s64 	%rd22, %rd19, 3072;
	// begin inline asm
	ld.global.nc.u32 %r125, [%rd22];
	// end inline asm
	add.s64 	%rd23, %rd19, 4096;
	// begin inline asm
	ld.global.nc.u32 %r126, [%rd23];
	// end inline asm
	add.s64 	%rd24, %rd19, 5120;
	// begin inline asm
	ld.global.nc.u32 %r127, [%rd24];
	// end inline asm
	add.s64 	%rd25, %rd19, 6144;
	// begin inline asm
	ld.global.nc.u32 %r128, [%rd25];
	// end inline asm
	add.s64 	%rd26, %rd19, 7168;
	// begin inline asm
	ld.global.nc.u32 %r129, [%rd26];
	// end inline asm
	add.s64 	%rd27, %rd19, 8192;
	// begin inline asm
	ld.global.nc.u32 %r130, [%rd27];
	// end inline asm
	add.s64 	%rd28, %rd19, 9216;
	// begin inline asm
	ld.global.nc.u32 %r131, [%rd28];
	// end inline asm
	add.s64 	%rd29, %rd19, 10240;
	// begin inline asm
	ld.global.nc.u32 %r132, [%rd29];
	// end inline asm
	add.s64 	%rd30, %rd19, 11264;
	// begin inline asm
	ld.global.nc.u32 %r133, [%rd30];
	// end inline asm
	add.s64 	%rd31, %rd19, 12288;
	// begin inline asm
	ld.global.nc.u32 %r134, [%rd31];
	// end inline asm
	add.s64 	%rd32, %rd19, 13312;
	// begin inline asm
	ld.global.nc.u32 %r135, [%rd32];
	// end inline asm
	add.s64 	%rd33, %rd19, 14336;
	// begin inline asm
	ld.global.nc.u32 %r136, [%rd33];
	// end inline asm
	add.s64 	%rd34, %rd19, 15360;
	// begin inline asm
	ld.global.nc.u32 %r137, [%rd34];
	// end inline asm
	add.s32 	%r139, %r123, %r122;
	add.s32 	%r140, %r124, %r139;
	add.s32 	%r141, %r125, %r140;
	add.s32 	%r142, %r126, %r141;
	add.s32 	%r143, %r127, %r142;
	add.s32 	%r144, %r128, %r143;
	add.s32 	%r145, %r129, %r144;
	add.s32 	%r146, %r130, %r145;
	add.s32 	%r147, %r131, %r146;
	add.s32 	%r148, %r132, %r147;
	add.s32 	%r149, %r133, %r148;
	add.s32 	%r150, %r134, %r149;
	add.s32 	%r151, %r135, %r150;
	add.s32 	%r152, %r136, %r151;
	add.s32 	%r685, %r137, %r152;
	setp.lt.u32 	%p4, %r120, 8192;
	mov.b32 	%r674, 4096;
	@%p4 bra 	$L__BB9_60;
	add.s32 	%r87, %r120, -4096;
	mov.b32 	%r674, 4096;
$L__BB9_58:
	mul.wide.s32 	%rd52, %r674, 4;
	add.s64 	%rd36, %rd19, %rd52;
	// begin inline asm
	ld.global.nc.u32 %r154, [%rd36];
	// end inline asm
	add.s64 	%rd37, %rd36, 1024;
	// begin inline asm
	ld.global.nc.u32 %r155, [%rd37];
	// end inline asm
	add.s64 	%rd38, %rd36, 2048;
	// begin inline asm
	ld.global.nc.u32 %r156, [%rd38];
	// end inline asm
	add.s64 	%rd39, %rd36, 3072;
	// begin inline asm
	ld.global.nc.u32 %r157, [%rd39];
	// end inline asm
	add.s64 	%rd40, %rd36, 4096;
	// begin inline asm
	ld.global.nc.u32 %r158, [%rd40];
	// end inline asm
	add.s64 	%rd41, %rd36, 5120;
	// begin inline asm
	ld.global.nc.u32 %r159, [%rd41];
	// end inline asm
	add.s64 	%rd42, %rd36, 6144;
	// begin inline asm
	ld.global.nc.u32 %r160, [%rd42];
	// end inline asm
	add.s64 	%rd43, %rd36, 7168;
	// begin inline asm
	ld.global.nc.u32 %r161, [%rd43];
	// end inline asm
	add.s64 	%rd44, %rd36, 8192;
	// begin inline asm
	ld.global.nc.u32 %r162, [%rd44];
	// end inline asm
	add.s64 	%rd45, %rd36, 9216;
	// begin inline asm
	ld.global.nc.u32 %r163, [%rd45];
	// end inline asm
	add.s64 	%rd46, %rd36, 10240;
	// begin inline asm
	ld.global.nc.u32 %r164, [%rd46];
	// end inline asm
	add.s64 	%rd47, %rd36, 11264;
	// begin inline asm
	ld.global.nc.u32 %r165, [%rd47];
	// end inline asm
	add.s64 	%rd48, %rd36, 12288;
	// begin inline asm
	ld.global.nc.u32 %r166, [%rd48];
	// end inline asm
	add.s64 	%rd49, %rd36, 13312;
	// begin inline asm
	ld.global.nc.u32 %r167, [%rd49];
	// end inline asm
	add.s64 	%rd50, %rd36, 14336;
	// begin inline asm
	ld.global.nc.u32 %r168, [%rd50];
	// end inline asm
	add.s64 	%rd51, %rd36, 15360;
	// begin inline asm
	ld.global.nc.u32 %r169, [%rd51];
	// end inline asm
	add.s32 	%r170, %r154, %r685;
	add.s32 	%r171, %r155, %r170;
	add.s32 	%r172, %r156, %r171;
	add.s32 	%r173, %r157, %r172;
	add.s32 	%r174, %r158, %r173;
	add.s32 	%r175, %r159, %r174;
	add.s32 	%r176, %r160, %r175;
	add.s32 	%r177, %r161, %r176;
	add.s32 	%r178, %r162, %r177;
	add.s32 	%r179, %r163, %r178;
	add.s32 	%r180, %r164, %r179;
	add.s32 	%r181, %r165, %r180;
	add.s32 	%r182, %r166, %r181;
	add.s32 	%r183, %r167, %r182;
	add.s32 	%r184, %r168, %r183;
	add.s32 	%r685, %r169, %r184;
	sub.s32 	%r185, %r120, %r674;
	setp.lt.s32 	%p5, %r185, 4096;
	@%p5 bra 	$L__BB9_68;
	add.s32 	%r674, %r674, 4096;
	setp.le.s32 	%p6, %r674, %r87;
	@%p6 bra 	$L__BB9_58;
$L__BB9_60:
	setp.le.s32 	%p7, %r120, %r674;
	@%p7 bra 	$L__BB9_68;
	sub.s32 	%r94, %r120, %r674;
	setp.ge.s32 	%p8, %r85, %r94;
	@%p8 bra 	$L__BB9_68;
	not.b32 	%r187, %r85;
	add.s32 	%r188, %r120, %r187;
	sub.s32 	%r95, %r188, %r674;
	and.b32  	%r189, %r95, 768;
	setp.eq.s32 	%p9, %r189, 768;
	mov.u32 	%r679, %r85;
	@%p9 bra 	$L__BB9_65;
	add.s32 	%r676, %r85, %r674;
	shr.u32 	%r190, %r95, 8;
	add.s32 	%r191, %r190, 1;
	and.b32  	%r192, %r191, 3;
	neg.s32 	%r675, %r192;
	mov.u32 	%r679, %r85;
$L__BB9_64:
	.pragma "nounroll";
	mul.wide.u32 	%rd54, %r676, 4;
	add.s64 	%rd53, %rd16, %rd54;
	// begin inline asm
	ld.global.nc.u32 %r193, [%rd53];
	// end inline asm
	add.s32 	%r685, %r193, %r685;
	add.s32 	%r679, %r679, 256;
	add.s32 	%r676, %r676, 256;
	add.s32 	%r675, %r675, 1;
	setp.ne.s32 	%p10, %r675, 0;
	@%p10 bra 	$L__BB9_64;
$L__BB9_65:
	setp.lt.u32 	%p11, %r95, 768;
	@%p11 bra 	$L__BB9_68;
	cvt.u64.u32 	%rd55, %r679;
	cvt.u64.u32 	%rd56, %r674;
	add.s64 	%rd57, %rd55, %rd56;
	shl.b64 	%rd58, %rd57, 2;
	add.s64 	%rd59, %rd58, %rd16;
	add.s64 	%rd124, %rd59, 2048;
	add.s32 	%r682, %r679, %r674;
$L__BB9_67:
	mul.wide.u32 	%rd64, %r682, 4;
	add.s64 	%rd60, %rd16, %rd64;
	// begin inline asm
	ld.global.nc.u32 %r194, [%rd60];
	// end inline asm
	add.s32 	%r198, %r194, %r685;
	add.s64 	%rd61, %rd124, -1024;
	// begin inline asm
	ld.global.nc.u32 %r195, [%rd61];
	// end inline asm
	add.s32 	%r199, %r195, %r198;
	// begin inline asm
	ld.global.nc.u32 %r196, [%rd124];
	// end inline asm
	add.s32 	%r200, %r196, %r199;
	add.s64 	%rd63, %rd124, 1024;
	// begin inline asm
	ld.global.nc.u32 %r197, [%rd63];
	// end inline asm
	add.s32 	%r685, %r197, %r200;
	add.s32 	%r679, %r679, 1024;
	add.s64 	%rd124, %rd124, 4096;
	add.s32 	%r682, %r682, 1024;
	setp.lt.s32 	%p12, %r679, %r94;
	@%p12 bra 	$L__BB9_67;
$L__BB9_68:
	// begin inline asm
	mov.u32 %r201, %laneid;
	// end inline asm
	mov.b32 	%r204, 1;
	mov.b32 	%r225, 31;
	mov.b32 	%r226, -1;
	// begin inline asm
	shfl.sync.down.b32 %r202, %r685, %r204, %r225, %r226;
	// end inline asm
	setp.gt.s32 	%p13, %r201, 30;
	selp.b32 	%r227, 0, %r202, %p13;
	add.s32 	%r208, %r227, %r685;
	mov.b32 	%r209, 2;
	// begin inline asm
	shfl.sync.down.b32 %r207, %r208, %r209, %r225, %r226;
	// end inline asm
	setp.gt.s32 	%p14, %r201, 29;
	selp.b32 	%r228, 0, %r207, %p14;
	add.s32 	%r213, %r208, %r228;
	mov.b32 	%r214, 4;
	// begin inline asm
	shfl.sync.down.b32 %r212, %r213, %r214, %r225, %r226;
	// end inline asm
	setp.gt.s32 	%p15, %r201, 27;
	selp.b32 	%r229, 0, %r212, %p15;
	add.s32 	%r218, %r213, %r229;
	mov.b32 	%r219, 8;
	// begin inline asm
	shfl.sync.down.b32 %r217, %r218, %r219, %r225, %r226;
	// end inline asm
	setp.gt.s32 	%p16, %r201, 23;
	selp.b32 	%r230, 0, %r217, %p16;
	add.s32 	%r223, %r218, %r230;
	mov.b32 	%r224, 16;
	// begin inline asm
	shfl.sync.down.b32 %r222, %r223, %r224, %r225, %r226;
	// end inline asm
	setp.gt.s32 	%p17, %r201, 15;
	selp.b32 	%r231, 0, %r222, %p17;
	add.s32 	%r686, %r223, %r231;
	setp.ne.s32 	%p18, %r201, 0;
	@%p18 bra 	$L__BB9_70;
	shr.u32 	%r232, %r85, 3;
	and.b32  	%r233, %r232, 124;
	mov.u32 	%r234, _ZZN3cub18CUB_300001_SM_10006detail6reduce28DeviceReduceSingleTileKernelINS2_10policy_hubIijN4cuda3std3__44plusIiEEE10Policy1000EPiSC_iS9_iiNS7_10__identityEEEvT0_T1_T2_T3_T4_T6_E12temp_storage;
	add.s32 	%r235, %r234, %r233;
	st.shared.u32 	[%r235+8], %r686;
$L__BB9_70:
	bar.sync 	0;
	setp.ne.s32 	%p19, %r85, 0;
	@%p19 bra 	$L__BB9_72;
	ld.shared.u32 	%r236, [_ZZN3cub18CUB_300001_SM_10006detail6reduce28DeviceReduceSingleTileKernelINS2_10policy_hubIijN4cuda3std3__44plusIiEEE10Policy1000EPiSC_iS9_iiNS7_10__identityEEEvT0_T1_T2_T3_T4_T6_E12temp_storage+12];
	add.s32 	%r237, %r236, %r686;
	ld.shared.u32 	%r238, [_ZZN3cub18CUB_300001_SM_10006detail6reduce28DeviceReduceSingleTileKernelINS2_10policy_hubIijN4cuda3std3__44plusIiEEE10Policy1000EPiSC_iS9_iiNS7_10__identityEEEvT0_T1_T2_T3_T4_T6_E12temp_storage+16];
	add.s32 	%r239, %r237, %r238;
	ld.shared.u32 	%r240, [_ZZN3cub18CUB_300001_SM_10006detail6reduce28DeviceReduceSingleTileKernelINS2_10policy_hubIijN4cuda3std3__44plusIiEEE10Policy1000EPiSC_iS9_iiNS7_10__identityEEEvT0_T1_T2_T3_T4_T6_E12temp_storage+20];
	add.s32 	%r241, %r239, %r240;
	ld.shared.u32 	%r242, [_ZZN3cub18CUB_300001_SM_10006detail6reduce28DeviceReduceSingleTileKernelINS2_10policy_hubIijN4cuda3std3__44plusIiEEE10Policy1000EPiSC_iS9_iiNS7_10__identityEEEvT0_T1_T2_T3_T4_T6_E12temp_storage+24];
	add.s32 	%r243, %r241, %r242;
	ld.shared.u32 	%r244, [_ZZN3cub18CUB_300001_SM_10006detail6reduce28DeviceReduceSingleTileKernelINS2_10policy_hubIijN4cuda3std3__44plusIiEEE10Policy1000EPiSC_iS9_iiNS7_10__identityEEEvT0_T1_T2_T3_T4_T6_E12temp_storage+28];
	add.s32 	%r245, %r243, %r244;
	ld.shared.u32 	%r246, [_ZZN3cub18CUB_300001_SM_10006detail6reduce28DeviceReduceSingleTileKernelINS2_10policy_hubIijN4cuda3std3__44plusIiEEE10Policy1000EPiSC_iS9_iiNS7_10__identityEEEvT0_T1_T2_T3_T4_T6_E12temp_storage+32];
	add.s32 	%r247, %r245, %r246;
	ld.shared.u32 	%r248, [_ZZN3cub18CUB_300001_SM_10006detail6reduce28DeviceReduceSingleTileKernelINS2_10policy_hubIijN4cuda3std3__44plusIiEEE10Policy1000EPiSC_iS9_iiNS7_10__identityEEEvT0_T1_T2_T3_T4_T6_E12temp_storage+36];
	add.s32 	%r686, %r247, %r248;
$L__BB9_72:
	mov.u32 	%r631, %tid.x;
	setp.ne.s32 	%p95, %r631, 0;
	@%p95 bra 	$L__BB9_74;
	add.s32 	%r632, %r686, %r121;
	st.global.u32 	[%rd1], %r632;
$L__BB9_74:
	ret;

}
	// .globl	_ZN3cub18CUB_300001_SM_10006detail6reduce28DeviceReduceSingleTileKernelINS2_10policy_hubIiyN4cuda3std3__44plusIiEEE10Policy1000EN6thrust24THRUST_300001_SM_1000_NS6detail15normal_iteratorINSD_10device_ptrIiEEEEPiyS9_iiNS7_10__identityEEEvT0_T1_T2_T3_T4_T6_
.visible .entry _ZN3cub18CUB_300001_SM_10006detail6reduce28DeviceReduceSingleTileKernelINS2_10policy_hubIiyN4cuda3std3__44plusIiEEE10Policy1000EN6thrust24THRUST_300001_SM_1000_NS6detail15normal_iteratorINSD_10device_ptrIiEEEEPiyS9_iiNS7_10__identityEEEvT0_T1_T2_T3_T4_T6_(
	.param .align 8 .b8 _ZN3cub18CUB_300001_SM_10006detail6reduce28DeviceReduceSingleTileKernelINS2_10policy_hubIiyN4cuda3std3__44plusIiEEE10Policy1000EN6thrust24THRUST_300001_SM_1000_NS6detail15normal_iteratorINSD_10device_ptrIiEEEEPiyS9_iiNS7_10__identityEEEvT0_T1_T2_T3_T4_T6__param_0[8],
	.param .u64 .ptr .align 1 _ZN3cub18CUB_300001_SM_10006detail6reduce28DeviceReduceSingleTileKernelINS2_10policy_hubIiyN4cuda3std3__44plusIiEEE10Policy1000EN6thrust24THRUST_300001_SM_1000_NS6detail15normal_iteratorINSD_10device_ptrIiEEEEPiyS9_iiNS7_10__identityEEEvT0_T1_T2_T3_T4_T6__param_1,
	.param .u64 _ZN3cub18CUB_300001_SM_10006detail6reduce28DeviceReduceSingleTileKernelINS2_10policy_hubIiyN4cuda3std3__44plusIiEEE10Policy1000EN6thrust24THRUST_300001_SM_1000_NS6detail15normal_iteratorINSD_10device_ptrIiEEEEPiyS9_iiNS7_10__identityEEEvT0_T1_T2_T3_T4_T6__param_2,
	.param .align 1 .b8 _ZN3cub18CUB_300001_SM_10006detail6reduce28DeviceReduceSingleTileKernelINS2_10policy_hubIiyN4cuda3std3__44plusIiEEE10Policy1000EN6thrust24THRUST_300001_SM_1000_NS6detail15normal_iteratorINSD_10device_ptrIiEEEEPiyS9_iiNS7_10__identityEEEvT0_T1_T2_T3_T4_T6__param_3[1],
	.param .u32 _ZN3cub18CUB_300001_SM_10006detail6reduce28DeviceReduceSingleTileKernelINS2_10policy_hubIiyN4cuda3std3__44plusIiEEE10Policy1000EN6thrust24THRUST_300001_SM_1000_NS6detail15normal_iteratorINSD_10device_ptrIiEEEEPiyS9_iiNS7_10__identityEEEvT0_T1_T2_T3_T4_T6__param_4,
	.param .align 1 .b8 _ZN3cub18CUB_300001_SM_10006detail6reduce28DeviceReduceSingleTileKernelINS2_10policy_hubIiyN4cuda3std3__44plusIiEEE10Policy1000EN6thrust24THRUST_300001_SM_1000_NS6detail15normal_iteratorINSD_10device_ptrIiEEEEPiyS9_iiNS7_10__identityEEEvT0_T1_T2_T3_T4_T6__param_5[1]
)
.maxntid 256
.minnctapersm 1
{
	.reg .pred 	%p<59>;
	.reg .b32 	%r<471>;
	.reg .b64 	%rd<56>;
	// demoted variable
	.shared .align 4 .b8 _ZZN3cub18CUB_300001_SM_10006detail6reduce28DeviceReduceSingleTileKernelINS2_10policy_hubIiyN4cuda3std3__44plusIiEEE10Policy1000EN6thrust24THRUST_300001_SM_1000_NS6detail15normal_iteratorINSD_10device_ptrIiEEEEPiyS9_iiNS7_10__identityEEEvT0_T1_T2_T3_T4_T6_E12temp_storage[44];
	ld.param.u64 	%rd18, [_ZN3cub18CUB_300001_SM_10006detail6reduce28DeviceReduceSingleTileKernelINS2_10policy_hubIiyN4cuda3std3__44plusIiEEE10Policy1000EN6thrust24THRUST_300001_SM_1000_NS6detail15normal_iteratorINSD_10device_ptrIiEEEEPiyS9_iiNS7_10__identityEEEvT0_T1_T2_T3_T4_T6__param_0];
	ld.param.u64 	%rd20, [_ZN3cub18CUB_300001_SM_10006detail6reduce28DeviceReduceSingleTileKernelINS2_10policy_hubIiyN4cuda3std3__44plusIiEEE10Policy1000EN6thrust24THRUST_300001_SM_1000_NS6detail15normal_iteratorINSD_10device_ptrIiEEEEPiyS9_iiNS7_10__identityEEEvT0_T1_T2_T3_T4_T6__param_1];
	ld.param.u64 	%rd19, [_ZN3cub18CUB_300001_SM_10006detail6reduce28DeviceReduceSingleTileKernelINS2_10policy_hubIiyN4cuda3std3__44plusIiEEE10Policy1000EN6thrust24THRUST_300001_SM_1000_NS6detail15normal_iteratorINSD_10device_ptrIiEEEEPiyS9_iiNS7_10__identityEEEvT0_T1_T2_T3_T4_T6__param_2];
	ld.param.u32 	%r81, [_ZN3cub18CUB_300001_SM_10006detail6reduce28DeviceReduceSingleTileKernelINS2_10policy_hubIiyN4cuda3std3__44plusIiEEE10Policy1000EN6thrust24THRUST_300001_SM_1000_NS6detail15normal_iteratorINSD_10device_ptrIiEEEEPiyS9_iiNS7_10__identityEEEvT0_T1_T2_T3_T4_T6__param_4];
	cvta.to.global.u64 	%rd1, %rd20;
	setp.ne.s64 	%p1, %rd19, 0;
	@%p1 bra 	$L__BB10_3;
	mov.u32 	%r434, %tid.x;
	setp.ne.s32 	%p58, %r434, 0;
	@%p58 bra 	$L__BB10_51;
	st.global.u32 	[%rd1], %r81;
	bra.uni 	$L__BB10_51;
$L__BB10_3:
	cvta.to.global.u64 	%rd2, %rd18;
	setp.gt.u64 	%p2, %rd19, 4095;
	@%p2 bra 	$L__BB10_28;
	cvt.u32.u64 	%r1, %rd19;
	mov.u32 	%r2, %tid.x;
	setp.ge.u32 	%p24, %r2, %r1;
	mov.b32 	%r452, 0;
	mov.u32 	%r441, %r2;
	@%p24 bra 	$L__BB10_6;
	mul.wide.u32 	%rd41, %r2, 4;
	add.s64 	%rd42, %rd2, %rd41;
	ld.global.u32 	%r452, [%rd42];
	add.s32 	%r441, %r2, 256;
$L__BB10_6:
	setp.ge.u32 	%p25, %r441, %r1;
	@%p25 bra 	$L__BB10_19;
	not.b32 	%r261, %r441;
	add.s32 	%r262, %r261, %r1;
	shr.u32 	%r263, %r262, 8;
	add.s32 	%r7, %r263, 1;
	and.b32  	%r8, %r7, 15;
	setp.lt.u32 	%p26, %r262, 3840;
	@%p26 bra 	$L__BB10_10;
	and.b32  	%r264, %r7, 33554416;
	neg.s32 	%r437, %r264;
	mul.wide.u32 	%rd43, %r441, 4;
	add.s64 	%rd44, %rd43, %rd2;
	add.s64 	%rd51, %rd44, 8192;
$L__BB10_9:
	.pragma "nounroll";
	ld.global.u32 	%r265, [%rd51+-8192];
	add.s32 	%r266, %r265, %r452;
	ld.global.u32 	%r267, [%rd51+-7168];
	add.s32 	%r268, %r267, %r266;
	ld.global.u32 	%r269, [%rd51+-6144];
	add.s32 	%r270, %r269, %r268;
	ld.global.u32 	%r271, [%rd51+-5120];
	add.s32 	%r272, %r271, %r270;
	ld.global.u32 	%r273, [%rd51+-4096];
	add.s32 	%r274, %r273, %r272;
	ld.global.u32 	%r275, [%rd51+-3072];
	add.s32 	%r276, %r275, %r274;
	ld.global.u32 	%r277, [%rd51+-2048];
	add.s32 	%r278, %r277, %r276;
	ld.global.u32 	%r279, [%rd51+-1024];
	add.s32 	%r280, %r279, %r278;
	ld.global.u32 	%r281, [%rd51];
	add.s32 	%r282, %r281, %r280;
	ld.global.u32 	%r283, [%rd51+1024];
	add.s32 	%r284, %r283, %r282;
	ld.global.u32 	%r285, [%rd51+2048];
	add.s32 	%r286, %r285, %r284;
	ld.global.u32 	%r287, [%rd51+3072];
	add.s32 	%r288, %r287, %r286;
	ld.global.u32 	%r289, [%rd51+4096];
	add.s32 	%r290, %r289, %r288;
	ld.global.u32 	%r291, [%rd51+5120];
	add.s32 	%r292, %r291, %r290;
	ld.global.u32 	%r293, [%rd51+6144];
	add.s32 	%r294, %r293, %r292;
	ld.global.u32 	%r295, [%rd51+7168];
	add.s32 	%r452, %r295, %r294;
	add.s32 	%r441, %r441, 4096;
	add.s32 	%r437, %r437, 16;
	add.s64 	%rd51, %rd51, 16384;
	setp.ne.s32 	%p27, %r437, 0;
	@%p27 bra 	$L__BB10_9;
$L__BB10_10:
	setp.eq.s32 	%p28, %r8, 0;
	@%p28 bra 	$L__BB10_19;
	and.b32  	%r19, %r7, 7;
	setp.lt.u32 	%p29, %r8, 8;
	@%p29 bra 	$L__BB10_13;
	mul.wide.s32 	%rd45, %r441, 4;
	add.s64 	%rd46, %rd2, %rd45;
	ld.global.u32 	%r297, [%rd46];
	add.s32 	%r298, %r297, %r452;
	ld.global.u32 	%r299, [%rd46+1024];
	add.s32 	%r300, %r299, %r298;
	ld.global.u32 	%r301, [%rd46+2048];
	add.s32 	%r302, %r301, %r300;
	ld.global.u32 	%r303, [%rd46+3072];
	add.s32 	%r304, %r303, %r302;
	ld.global.u32 	%r305, [%rd46+4096];
	add.s32 	%r306, %r305, %r304;
	ld.global.u32 	%r307, [%rd46+5120];
	add.s32 	%r308, %r307, %r306;
	ld.global.u32 	%r309, [%rd46+6144];
	add.s32 	%r310, %r309, %r308;
	ld.global.u32 	%r311, [%rd46+7168];
	add.s32 	%r452, %r311, %r310;
	add.s32 	%r441, %r441, 2048;
$L__BB10_13:
	setp.eq.s32 	%p30, %r19, 0;
	@%p30 bra 	$L__BB10_19;
	and.b32  	%r25, %r7, 3;
	setp.lt.u32 	%p31, %r19, 4;
	@%p31 bra 	$L__BB10_16;
	mul.wide.s32 	%rd47, %r441, 4;
	add.s64 	%rd48, %rd2, %rd47;
	ld.global.u32 	%r313, [%rd48];
	add.s32 	%r314, %r313, %r452;
	ld.global.u32 	%r315, [%rd48+1024];
	add.s32 	%r316, %r315, %r314;
	ld.global.u32 	%r317, [%rd48+2048];
	add.s32 	%r318, %r317, %r316;
	ld.global.u32 	%r319, [%rd48+3072];
	add.s32 	%r452, %r319, %r318;
	add.s32 	%r441, %r441, 1024;
$L__BB10_16:
	setp.eq.s32 	%p32, %r25, 0;
	@%p32 bra 	$L__BB10_19;
	neg.s32 	%r449, %r25;
$L__BB10_18:
	.pragma "nounroll";
	mul.wide.s32 	%rd49, %r441, 4;
	add.s64 	%rd50, %rd2, %rd49;
	ld.global.u32 	%r320, [%rd50];
	add.s32 	%r452, %r320, %r452;
	add.s32 	%r441, %r441, 256;
	add.s32 	%r449, %r449, 1;
	setp.ne.s32 	%p33, %r449, 0;
	@%p33 bra 	$L__BB10_18;
$L__BB10_19:
	setp.lt.u64 	%p34, %rd19, 256;
	@%p34 bra 	$L__BB10_24;
	// begin inline asm
	mov.u32 %r384, %laneid;
	// end inline asm
	mov.b32 	%r387, 1;
	mov.b32 	%r408, 31;
	mov.b32 	%r409, -1;
	// begin inline asm
	shfl.sync.down.b32 %r385, %r452, %r387, %r408, %r409;
	// end inline asm
	setp.gt.s32 	%p50, %r384, 30;
	selp.b32 	%r410, 0, %r385, %p50;
	add.s32 	%r391, %r410, %r452;
	mov.b32 	%r392, 2;
	// begin inline asm
	shfl.sync.down.b32 %r390, %r391, %r392, %r408, %r409;
	// end inline asm
	setp.gt.s32 	%p51, %r384, 29;
	selp.b32 	%r411, 0, %r390, %p51;
	add.s32 	%r396, %r391, %r411;
	mov.b32 	%r397, 4;
	// begin inline asm
	shfl.sync.down.b32 %r395, %r396, %r397, %r408, %r409;
	// end inline asm
	setp.gt.s32 	%p52, %r384, 27;
	selp.b32 	%r412, 0, %r395, %p52;
	add.s32 	%r401, %r396, %r412;
	mov.b32 	%r402, 8;
	// begin inline asm
	shfl.sync.down.b32 %r400, %r401, %r402, %r408, %r409;
	// end inline asm
	setp.gt.s32 	%p53, %r384, 23;
	selp.b32 	%r413, 0, %r400, %p53;
	add.s32 	%r406, %r401, %r413;
	mov.b32 	%r407, 16;
	// begin inline asm
	shfl.sync.down.b32 %r405, %r406, %r407, %r408, %r409;
	// end inline asm
	setp.gt.s32 	%p54, %r384, 15;
	selp.b32 	%r414, 0, %r405, %p54;
	add.s32 	%r470, %r406, %r414;
	setp.ne.s32 	%p55, %r384, 0;
	@%p55 bra 	$L__BB10_22;
	shr.u32 	%r415, %r2, 3;
	and.b32  	%r416, %r415, 124;
	mov.u32 	%r417, _ZZN3cub18CUB_300001_SM_10006detail6reduce28DeviceReduceSingleTileKernelINS2_10policy_hubIiyN4cuda3std3__44plusIiEEE10Policy1000EN6thrust24THRUST_300001_SM_1000_NS6detail15normal_iteratorINSD_10device_ptrIiEEEEPiyS9_iiNS7_10__identityEEEvT0_T1_T2_T3_T4_T6_E12temp_storage;
	add.s32 	%r418, %r417, %r416;
	st.shared.u32 	[%r418+8], %r470;
$L__BB10_22:
	bar.sync 	0;
	setp.ne.s32 	%p56, %r2, 0;
	@%p56 bra 	$L__BB10_49;
	ld.shared.u32 	%r419, [_ZZN3cub18CUB_300001_SM_10006detail6reduce28DeviceReduceSingleTileKernelINS2_10policy_hubIiyN4cuda3std3__44plusIiEEE10Policy1000EN6thrust24THRUST_300001_SM_1000_NS6detail15normal_iteratorINSD_10device_ptrIiEEEEPiyS9_iiNS7_10__identityEEEvT0_T1_T2_T3_T4_T6_E12temp_storage+12];
	add.s32 	%r420, %r419, %r470;
	ld.shared.u32 	%r421, [_ZZN3cub18CUB_300001_SM_10006detail6reduce28DeviceReduceSingleTileKernelINS2_10policy_hubIiyN4cuda3std3__44plusIiEEE10Policy1000EN6thrust24THRUST_300001_SM_1000_NS6detail15normal_iteratorINSD_10device_ptrIiEEEEPiyS9_iiNS7_10__identityEEEvT0_T1_T2_T3_T4_T6_E12temp_storage+16];
	add.s32 	%r422, %r420, %r421;
	ld.shared.u32 	%r423, [_ZZN3cub18CUB_300001_SM_10006detail6reduce28DeviceReduceSingleTileKernelINS2_10policy_hubIiyN4cuda3std3__44plusIiEEE10Policy1000EN6thrust24THRUST_300001_SM_1000_NS6detail15normal_iteratorINSD_10device_ptrIiEEEEPiyS9_iiNS7_10__identityEEEvT0_T1_T2_T3_T4_T6_E12temp_storage+20];
	add.s32 	%r424, %r422, %r423;
	ld.shared.u32 	%r425, [_ZZN3cub18CUB_300001_SM_10006detail6reduce28DeviceReduceSingleTileKernelINS2_10policy_hubIiyN4cuda3std3__44plusIiEEE10Policy1000EN6thrust24THRUST_300001_SM_1000_NS6detail15normal_iteratorINSD_10device_ptrIiEEEEPiyS9_iiNS7_10__identityEEEvT0_T1_T2_T3_T4_T6_E12temp_storage+24];
	add.s32 	%r426, %r424, %r425;
	ld.shared.u32 	%r427, [_ZZN3cub18CUB_300001_SM_10006detail6reduce28DeviceReduceSingleTileKernelINS2_10policy_hubIiyN4cuda3std3__44plusIiEEE10Policy1000EN6thrust24THRUST_300001_SM_1000_NS6detail15normal_iteratorINSD_10device_ptrIiEEEEPiyS9_iiNS7_10__identityEEEvT0_T1_T2_T3_T4_T6_E12temp_storage+28];
	add.s32 	%r428, %r426, %r427;
	ld.shared.u32 	%r429, [_ZZN3cub18CUB_300001_SM_10006detail6reduce28DeviceReduceSingleTileKernelINS2_10policy_hubIiyN4cuda3std3__44plusIiEEE10Policy1000EN6thrust24THRUST_300001_SM_1000_NS6detail15normal_iteratorINSD_10device_ptrIiEEEEPiyS9_iiNS7_10__identityEEEvT0_T1_T2_T3_T4_T6_E12temp_storage+32];
	add.s32 	%r430, %r428, %r429;
	ld.shared.u32 	%r431, [_ZZN3cub18CUB_300001_SM_10006detail6reduce28DeviceReduceSingleTileKernelINS2_10policy_hubIiyN4cuda3std3__44plusIiEEE10Policy1000EN6thrust24THRUST_300001_SM_1000_NS6detail15normal_iteratorINSD_10device_ptrIiEEEEPiyS9_iiNS7_10__identityEEEvT0_T1_T2_T3_T4_T6_E12temp_storage+36];
	add.s32 	%r470, %r430, %r431;
	bra.uni 	$L__BB10_49;
$L__BB10_24:
	// begin inline asm
	mov.u32 %r321, %laneid;
	// end inline asm
	and.b32  	%r347, %r2, 992;
	add.s32 	%r348, %r347, 32;
	setp.gt.u32 	%p35, %r348, %r1;
	not.b32 	%r349, %r347;
	add.s32 	%r350, %r1, %r349;
	selp.b32 	%r345, %r350, 31, %p35;
	mov.b32 	%r324, 1;
	mov.b32 	%r346, -1;
	// begin inline asm
	shfl.sync.down.b32 %r322, %r452, %r324, %r345, %r346;
	// end inline asm
	setp.lt.s32 	%p36, %r321, %r345;
	selp.b32 	%r351, %r322, 0, %p36;
	add.s32 	%r328, %r351, %r452;
	mov.b32 	%r329, 2;
	// begin inline asm
	shfl.sync.down.b32 %r327, %r328, %r329, %r345, %r346;
	// end inline asm
	add.s32 	%r352, %r321, 2;
	setp.gt.s32 	%p37, %r352, %r345;
	selp.b32 	%r353, 0, %r327, %p37;
	add.s32 	%r333, %r328, %r353;
	mov.b32 	%r334, 4;
	// begin inline asm
	shfl.sync.down.b32 %r332, %r333, %r334, %r345, %r346;
	// end inline asm
	add.s32 	%r354, %r321, 4;
	setp.gt.s32 	%p38, %r354, %r345;
	selp.b32 	%r355, 0, %r332, %p38;
	add.s32 	%r338, %r333, %r355;
	mov.b32 	%r339, 8;
	// begin inline asm
	shfl.sync.down.b32 %r337, %r338, %r339, %r345, %r346;
	// end inline asm
	add.s32 	%r356, %r321, 8;
	setp.gt.s32 	%p39, %r356, %r345;
	selp.b32 	%r357, 0, %r337, %p39;
	add.s32 	%r343, %r338, %r357;
	mov.b32 	%r344, 16;
	// begin inline asm
	shfl.sync.down.b32 %r342, %r343, %r344, %r345, %r346;
	// end inline asm
	add.s32 	%r358, %r321, 16;
	setp.gt.s32 	%p40, %r358, %r345;
	selp.b32 	%r359, 0, %r342, %p40;
	add.s32 	%r470, %r343, %r359;
	setp.ne.s32 	%p41, %r321, 0;
	@%p41 bra 	$L__BB10_26;
	shr.u32 	%r360, %r2, 3;
	and.b32  	%r361, %r360, 124;
	mov.u32 	%r362, _ZZN3cub18CUB_300001_SM_10006detail6reduce28DeviceReduceSingleTileKernelINS2_10policy_hubIiyN4cuda3std3__44plusIiEEE10Policy1000EN6thrust24THRUST_300001_SM_1000_NS6detail15normal_iteratorINSD_10device_ptrIiEEEEPiyS9_iiNS7_10__identityEEEvT0_T1_T2_T3_T4_T6_E12temp_storage;
	add.s32 	%r363, %r362, %r361;
	st.shared.u32 	[%r363+8], %r470;
$L__BB10_26:
	bar.sync 	0;
	setp.ne.s32 	%p42, %r2, 0;
	@%p42 bra 	$L__BB10_49;
	setp.gt.u64 	%p43, %rd19, 32;
	ld.shared.u32 	%r364, [_ZZN3cub18CUB_300001_SM_10006detail6reduce28DeviceReduceSingleTileKernelINS2_10policy_hubIiyN4cuda3std3__44plusIiEEE10Policy1000EN6thrust24THRUST_300001_SM_1000_NS6detail15normal_iteratorINSD_10device_ptrIiEEEEPiyS9_iiNS7_10__identityEEEvT0_T1_T2_T3_T4_T6_E12temp_storage+12];
	selp.b32 	%r365, %r364, 0, %p43;
	add.s32 	%r366, %r365, %r470;
	setp.gt.u64 	%p44, %rd19, 64;
	ld.shared.u32 	%r367, [_ZZN3cub18CUB_300001_SM_10006detail6reduce28DeviceReduceSingleTileKernelINS2_10policy_hubIiyN4cuda3std3__44plusIiEEE10Policy1000EN6thrust24THRUST_300001_SM_1000_NS6detail15normal_iteratorINSD_10device_ptrIiEEEEPiyS9_iiNS7_10__identityEEEvT0_T1_T2_T3_T4_T6_E12temp_storage+16];
	selp.b32 	%r368, %r367, 0, %p44;
	add.s32 	%r369, %r366, %r368;
	setp.gt.u64 	%p45, %rd19, 96;
	ld.shared.u32 	%r370, [_ZZN3cub18CUB_300001_SM_10006detail6reduce28DeviceReduceSingleTileKernelINS2_10policy_hubIiyN4cuda3std3__44plusIiEEE10Policy1000EN6thrust24THRUST_300001_SM_1000_NS6detail15normal_iteratorINSD_10device_ptrIiEEEEPiyS9_iiNS7_10__identityEEEvT0_T1_T2_T3_T4_T6_E12temp_storage+20];
	selp.b32 	%r371, %r370, 0, %p45;
	add.s32 	%r372, %r369, %r371;
	setp.gt.u64 	%p46, %rd19, 128;
	ld.shared.u32 	%r373, [_ZZN3cub18CUB_300001_SM_10006detail6reduce28DeviceReduceSingleTileKernelINS2_10policy_hubIiyN4cuda3std3__44plusIiEEE10Policy1000EN6thrust24THRUST_300001_SM_1000_NS6detail15normal_iteratorINSD_10device_ptrIiEEEEPiyS9_iiNS7_10__identityEEEvT0_T1_T2_T3_T4_T6_E12temp_storage+24];
	selp.b32 	%r374, %r373, 0, %p46;
	add.s32 	%r375, %r372, %r374;
	setp.gt.u64 	%p47, %rd19, 160;
	ld.shared.u32 	%r376, [_ZZN3cub18CUB_300001_SM_10006detail6reduce28DeviceReduceSingleTileKernelINS2_10policy_hubIiyN4cuda3std3__44plusIiEEE10Policy1000EN6thrust24THRUST_300001_SM_1000_NS6detail15normal_iteratorINSD_10device_ptrIiEEEEPiyS9_iiNS7_10__identityEEEvT0_T1_T2_T3_T4_T6_E12temp_storage+28];
	selp.b32 	%r377, %r376, 0, %p47;
	add.s32 	%r378, %r375, %r377;
	setp.gt.u64 	%p48, %rd19, 192;
	ld.shared.u32 	%r379, [_ZZN3cub18CUB_300001_SM_10006detail6reduce28DeviceReduceSingleTileKernelINS2_10policy_hubIiyN4cuda3std3__44plusIiEEE10Policy1000EN6thrust24THRUST_300001_SM_1000_NS6detail15normal_iteratorINSD_10device_ptrIiEEEEPiyS9_iiNS7_10__identityEEEvT0_T1_T2_T3_T4_T6_E12temp_storage+32];
	selp.b32 	%r380, %r379, 0, %p48;
	add.s32 	%r381, %r378, %r380;
	setp.gt.u64 	%p49, %rd19, 224;
	ld.shared.u32 	%r382, [_ZZN3cub18CUB_300001_SM_10006detail6reduce28DeviceReduceSingleTileKernelINS2_10policy_hubIiyN4cuda3std3__44plusIiEEE10Policy1000EN6thrust24THRUST_300001_SM_1000_NS6detail15normal_iteratorINSD_10device_ptrIiEEEEPiyS9_iiNS7_10__identityEEEvT0_T1_T2_T3_T4_T6_E12temp_storage+36];
	selp.b32 	%r383, %r382, 0, %p49;
	add.s32 	%r470, %r381, %r383;
	bra.uni 	$L__BB10_49;
$L__BB10_28:
	mov.u32 	%r43, %tid.x;
	cvt.u64.u32 	%rd6, %r43;
	mul.wide.u32 	%rd22, %r43, 4;
	add.s64 	%rd7, %rd2, %rd22;
	ld.global.u32 	%r82, [%rd7];
	ld.global.u32 	%r83, [%rd7+1024];
	ld.global.u32 	%r84, [%rd7+2048];
	ld.global.u32 	%r85, [%rd7+3072];
	ld.global.u32 	%r86, [%rd7+4096];
	ld.global.u32 	%r87, [%rd7+5120];
	ld.global.u32 	%r88, [%rd7+6144];
	ld.global.u32 	%r89, [%rd7+7168];
	ld.global.u32 	%r90, [%rd7+8192];
	ld.global.u32 	%r91, [%rd7+9216];
	ld.global.u32 	%r92, [%rd7+10240];
	ld.global.u32 	%r93, [%rd7+11264];
	ld.global.u32 	%r94, [%rd7+12288];
	ld.global.u32 	%r95, [%rd7+13312];
	ld.global.u32 	%r96, [%rd7+14336];
	ld.global.u32 	%r97, [%rd7+15360];
	add.s32 	%r98, %r83, %r82;
	add.s32 	%r99, %r84, %r98;
	add.s32 	%r100, %r85, %r99;
	add.s32 	%r101, %r86, %r100;
	add.s32 	%r102, %r87, %r101;
	add.s32 	%r103, %r88, %r102;
	add.s32 	%r104, %r89, %r103;
	add.s32 	%r105, %r90, %r104;
	add.s32 	%r106, %r91, %r105;
	add.s32 	%r107, %r92, %r106;
	add.s32 	%r108, %r93, %r107;
	add.s32 	%r109, %r94, %r108;
	add.s32 	%r110, %r95, %r109;
	add.s32 	%r111, %r96, %r110;
	add.s32 	%r469, %r97, %r111;
	add.s64 	%rd8, %rd19, -4096;
	setp.lt.u64 	%p3, %rd8, 4096;
	mov.b64 	%rd53, 4096;
	@%p3 bra 	$L__BB10_32;
	mov.b64 	%rd53, 4096;
$L__BB10_30:
	shl.b64 	%rd24, %rd53, 2;
	add.s64 	%rd25, %rd7, %rd24;
	ld.global.u32 	%r112, [%rd25];
	ld.global.u32 	%r113, [%rd25+1024];
	ld.global.u32 	%r114, [%rd25+2048];
	ld.global.u32 	%r115, [%rd25+3072];
	ld.global.u32 	%r116, [%rd25+4096];
	ld.global.u32 	%r117, [%rd25+5120];
	ld.global.u32 	%r118, [%rd25+6144];
	ld.global.u32 	%r119, [%rd25+7168];
	ld.global.u32 	%r120, [%rd25+8192];
	ld.global.u32 	%r121, [%rd25+9216];
	ld.global.u32 	%r122, [%rd25+10240];
	ld.global.u32 	%r123, [%rd25+11264];
	ld.global.u32 	%r124, [%rd25+12288];
	ld.global.u32 	%r125, [%rd25+13312];
	ld.global.u32 	%r126, [%rd25+14336];
	ld.global.u32 	%r127, [%rd25+15360];
	add.s32 	%r128, %r112, %r469;
	add.s32 	%r129, %r113, %r128;
	add.s32 	%r130, %r114, %r129;
	add.s32 	%r131, %r115, %r130;
	add.s32 	%r132, %r116, %r131;
	add.s32 	%r133, %r117, %r132;
	add.s32 	%r134, %r118, %r133;
	add.s32 	%r135, %r119, %r134;
	add.s32 	%r136, %r120, %r135;
	add.s32 	%r137, %r121, %r136;
	add.s32 	%r138, %r122, %r137;
	add.s32 	%r139, %r123, %r138;
	add.s32 	%r140, %r124, %r139;
	add.s32 	%r141, %r125, %r140;
	add.s32 	%r142, %r126, %r141;
	add.s32 	%r469, %r127, %r142;
	sub.s64 	%rd26, %rd19, %rd53;
	setp.lt.u64 	%p4, %rd26, 4096;
	@%p4 bra 	$L__BB10_45;
	add.s64 	%rd53, %rd53, 4096;
	setp.le.u64 	%p5, %rd53, %rd8;
	@%p5 bra 	$L__BB10_30;
$L__BB10_32:
	setp.le.u64 	%p6, %rd19, %rd53;
	cvt.u32.u64 	%r143, %rd53;
	cvt.u32.u64 	%r144, %rd19;
	sub.s32 	%r145, %r144, %r143;
	setp.ge.s32 	%p7, %r43, %r145;
	or.pred  	%p8, %p6, %p7;
	@%p8 bra 	$L__BB10_45;
	not.b32 	%r149, %r43;
	add.s32 	%r150, %r149, %r144;
	sub.s32 	%r152, %r150, %r143;
	shr.u32 	%r153, %r152, 8;
	add.s32 	%r48, %r153, 1;
	and.b32  	%r49, %r48, 15;
	setp.lt.u32 	%p9, %r152, 3840;
	mov.u32 	%r459, %r43;
	@%p9 bra 	$L__BB10_36;
	and.b32  	%r154, %r48, 33554416;
	neg.s32 	%r455, %r154;
	add.s64 	%rd27, %rd53, %rd6;
	shl.b64 	%rd28, %rd27, 2;
	add.s64 	%rd29, %rd28, %rd2;
	add.s64 	%rd54, %rd29, 8192;
	mov.u32 	%r459, %r43;
$L__BB10_35:
	.pragma "nounroll";
	ld.global.u32 	%r155, [%rd54+-8192];
	add.s32 	%r156, %r155, %r469;
	ld.global.u32 	%r157, [%rd54+-7168];
	add.s32 	%r158, %r157, %r156;
	ld.global.u32 	%r159, [%rd54+-6144];
	add.s32 	%r160, %r159, %r158;
	ld.global.u32 	%r161, [%rd54+-5120];
	add.s32 	%r162, %r161, %r160;
	ld.global.u32 	%r163, [%rd54+-4096];
	add.s32 	%r164, %r163, %r162;
	ld.global.u32 	%r165, [%rd54+-3072];
	add.s32 	%r166, %r165, %r164;
	ld.global.u32 	%r167, [%rd54+-2048];
	add.s32 	%r168, %r167, %r166;
	ld.global.u32 	%r169, [%rd54+-1024];
	add.s32 	%r170, %r169, %r168;
	ld.global.u32 	%r171, [%rd54];
	add.s32 	%r172, %r171, %r170;
	ld.global.u32 	%r173, [%rd54+1024];
	add.s32 	%r174, %r173, %r172;
	ld.global.u32 	%r175, [%rd54+2048];
	add.s32 	%r176, %r175, %r174;
	ld.global.u32 	%r177, [%rd54+3072];
	add.s32 	%r178, %r177, %r176;
	ld.global.u32 	%r179, [%rd54+4096];
	add.s32 	%r180, %r179, %r178;
	ld.global.u32 	%r181, [%rd54+5120];
	add.s32 	%r182, %r181, %r180;
	ld.global.u32 	%r183, [%rd54+6144];
	add.s32 	%r184, %r183, %r182;
	ld.global.u32 	%r185, [%rd54+7168];
	add.s32 	%r469, %r185, %r184;
	add.s32 	%r459, %r459, 4096;
	add.s32 	%r455, %r455, 16;
	add.s64 	%rd54, %rd54, 16384;
	setp.ne.s32 	%p10, %r455, 0;
	@%p10 bra 	$L__BB10_35;
$L__BB10_36:
	setp.eq.s32 	%p11, %r49, 0;
	@%p11 bra 	$L__BB10_45;
	and.b32  	%r60, %r48, 7;
	setp.lt.u32 	%p12, %r49, 8;
	@%p12 bra 	$L__BB10_39;
	cvt.u64.u32 	%rd30, %r459;
	add.s64 	%rd31, %rd53, %rd30;
	shl.b64 	%rd32, %rd31, 2;
	add.s64 	%rd33, %rd2, %rd32;
	ld.global.u32 	%r187, [%rd33];
	add.s32 	%r188, %r187, %r469;
	ld.global.u32 	%r189, [%rd33+1024];
	add.s32 	%r190, %r189, %r188;
	ld.global.u32 	%r191, [%rd33+2048];
	add.s32 	%r192, %r191, %r190;
	ld.global.u32 	%r193, [%rd33+3072];
	add.s32 	%r194, %r193, %r192;
	ld.global.u32 	%r195, [%rd33+4096];
	add.s32 	%r196, %r195, %r194;
	ld.global.u32 	%r197, [%rd33+5120];
	add.s32 	%r198, %r197, %r196;
	ld.global.u32 	%r199, [%rd33+6144];
	add.s32 	%r200, %r199, %r198;
	ld.global.u32 	%r201, [%rd33+7168];
	add.s32 	%r469, %r201, %r200;
	add.s32 	%r459, %r459, 2048;
$L__BB10_39:
	setp.eq.s32 	%p13, %r60, 0;
	@%p13 bra 	$L__BB10_45;
	and.b32  	%r66, %r48, 3;
	setp.lt.u32 	%p14, %r60, 4;
	@%p14 bra 	$L__BB10_42;
	cvt.u64.u32 	%rd34, %r459;
	add.s64 	%rd35, %rd53, %rd34;
	shl.b64 	%rd36, %rd35, 2;
	add.s64 	%rd37, %rd2, %rd36;
	ld.global.u32 	%r203, [%rd37];
	add.s32 	%r204, %r203, %r469;
	ld.global.u32 	%r205, [%rd37+1024];
	add.s32 	%r206, %r205, %r204;
	ld.global.u32 	%r207, [%rd37+2048];
	add.s32 	%r208, %r207, %r206;
	ld.global.u32 	%r209, [%rd37+3072];
	add.s32 	%r469, %r209, %r208;
	add.s32 	%r459, %r459, 1024;
$L__BB10_42:
	setp.eq.s32 	%p15, %r66, 0;
	@%p15 bra 	$L__BB10_45;
	cvt.u64.u32 	%rd38, %r459;
	add.s64 	%rd39, %rd53, %rd38;
	shl.b64 	%rd40, %rd39, 2;
	add.s64 	%rd55, %rd2, %rd40;
	neg.s32 	%r467, %r66;
$L__BB10_44:
	.pragma "nounroll";
	ld.global.u32 	%r210, [%rd55];
	add.s32 	%r469, %r210, %r469;
	add.s64 	%rd55, %rd55, 1024;
	add.s32 	%r467, %r467, 1;
	setp.ne.s32 	%p16, %r467, 0;
	@%p16 bra 	$L__BB10_44;
$L__BB10_45:
	// begin inline asm
	mov.u32 %r211, %laneid;
	// end inline asm
	mov.b32 	%r214, 1;
	mov.b32 	%r235, 31;
	mov.b32 	%r236, -1;
	// begin inline asm
	shfl.sync.down.b32 %r212, %r469, %r214, %r235, %r236;
	// end inline asm
	setp.gt.s32 	%p17, %r211, 30;
	selp.b32 	%r237, 0, %r212, %p17;
	add.s32 	%r218, %r237, %r469;
	mov.b32 	%r219, 2;
	// begin inline asm
	shfl.sync.down.b32 %r217, %r218, %r219, %r235, %r236;
	// end inline asm
	setp.gt.s32 	%p18, %r211, 29;
	selp.b32 	%r238, 0, %r217, %p18;
	add.s32 	%r223, %r218, %r238;
	mov.b32 	%r224, 4;
	// begin inline asm
	shfl.sync.down.b32 %r222, %r223, %r224, %r235, %r236;
	// end inline asm
	setp.gt.s32 	%p19, %r211, 27;
	selp.b32 	%r239, 0, %r222, %p19;
	add.s32 	%r228, %r223, %r239;
	mov.b32 	%r229, 8;
	// begin inline asm
	shfl.sync.down.b32 %r227, %r228, %r229, %r235, %r236;
	// end inline asm
	setp.gt.s32 	%p20, %r211, 23;
	selp.b32 	%r240, 0, %r227, %p20;
	add.s32 	%r233, %r228, %r240;
	mov.b32 	%r234, 16;
	// begin inline asm
	shfl.sync.down.b32 %r232, %r233, %r234, %r235, %r236;
	// end inline asm
	setp.gt.s32 	%p21, %r211, 15;
	selp.b32 	%r241, 0, %r232, %p21;
	add.s32 	%r470, %r233, %r241;
	setp.ne.s32 	%p22, %r211, 0;
	@%p22 bra 	$L__BB10_47;
	shr.u32 	%r242, %r43, 3;
	and.b32  	%r243, %r242, 124;
	mov.u32 	%r244, _ZZN3cub18CUB_300001_SM_10006detail6reduce28DeviceReduceSingleTileKernelINS2_10policy_hubIiyN4cuda3std3__44plusIiEEE10Policy1000EN6thrust24THRUST_300001_SM_1000_NS6detail15normal_iteratorINSD_10device_ptrIiEEEEPiyS9_iiNS7_10__identityEEEvT0_T1_T2_T3_T4_T6_E12temp_storage;
	add.s32 	%r245, %r244, %r243;
	st.shared.u32 	[%r245+8], %r470;
$L__BB10_47:
	bar.sync 	0;
	setp.ne.s32 	%p23, %r43, 0;
	@%p23 bra 	$L__BB10_49;
	ld.shared.u32 	%r246, [_ZZN3cub18CUB_300001_SM_10006detail6reduce28DeviceReduceSingleTileKernelINS2_10policy_hubIiyN4cuda3std3__44plusIiEEE10Policy1000EN6thrust24THRUST_300001_SM_1000_NS6detail15normal_iteratorINSD_10device_ptrIiEEEEPiyS9_iiNS7_10__identityEEEvT0_T1_T2_T3_T4_T6_E12temp_storage+12];
	add.s32 	%r247, %r246, %r470;
	ld.shared.u32 	%r248, [_ZZN3cub18CUB_300001_SM_10006detail6reduce28DeviceReduceSingleTileKernelINS2_10policy_hubIiyN4cuda3std3__44plusIiEEE10Policy1000EN6thrust24THRUST_300001_SM_1000_NS6detail15normal_iteratorINSD_10device_ptrIiEEEEPiyS9_iiNS7_10__identityEEEvT0_T1_T2_T3_T4_T6_E12temp_storage+16];
	add.s32 	%r249, %r247, %r248;
	ld.shared.u32 	%r250, [_ZZN3cub18CUB_300001_SM_10006detail6reduce28DeviceReduceSingleTileKernelINS2_10policy_hubIiyN4cuda3std3__44plusIiEEE10Policy1000EN6thrust24THRUST_300001_SM_1000_NS6detail15normal_iteratorINSD_10device_ptrIiEEEEPiyS9_iiNS7_10__identityEEEvT0_T1_T2_T3_T4_T6_E12temp_storage+20];
	add.s32 	%r251, %r249, %r250;
	ld.shared.u32 	%r252, [_ZZN3cub18CUB_300001_SM_10006detail6reduce28DeviceReduceSingleTileKernelINS2_10policy_hubIiyN4cuda3std3__44plusIiEEE10Policy1000EN6thrust24THRUST_300001_SM_1000_NS6detail15normal_iteratorINSD_10device_ptrIiEEEEPiyS9_iiNS7_10__identityEEEvT0_T1_T2_T3_T4_T6_E12temp_storage+24];
	add.s32 	%r253, %r251, %r252;
	ld.shared.u32 	%r254, [_ZZN3cub18CUB_300001_SM_10006detail6reduce28DeviceReduceSingleTileKernelINS2_10policy_hubIiyN4cuda3std3__44plusIiEEE10Policy1000EN6thrust24THRUST_300001_SM_1000_NS6detail15normal_iteratorINSD_10device_ptrIiEEEEPiyS9_iiNS7_10__identityEEEvT0_T1_T2_T3_T4_T6_E12temp_storage+28];
	add.s32 	%r255, %r253, %r254;
	ld.shared.u32 	%r256, [_ZZN3cub18CUB_300001_SM_10006detail6reduce28DeviceReduceSingleTileKernelINS2_10policy_hubIiyN4cuda3std3__44plusIiEEE10Policy1000EN6thrust24THRUST_300001_SM_1000_NS6detail15normal_iteratorINSD_10device_ptrIiEEEEPiyS9_iiNS7_10__identityEEEvT0_T1_T2_T3_T4_T6_E12temp_storage+32];
	add.s32 	%r257, %r255, %r256;
	ld.shared.u32 	%r258, [_ZZN3cub18CUB_300001_SM_10006detail6reduce28DeviceReduceSingleTileKernelINS2_10policy_hubIiyN4cuda3std3__44plusIiEEE10Policy1000EN6thrust24THRUST_300001_SM_1000_NS6detail15normal_iteratorINSD_10device_ptrIiEEEEPiyS9_iiNS7_10__identityEEEvT0_T1_T2_T3_T4_T6_E12temp_storage+36];
	add.s32 	%r470, %r257, %r258;
$L__BB10_49:
	mov.u32 	%r432, %tid.x;
	setp.ne.s32 	%p57, %r432, 0;
	@%p57 bra 	$L__BB10_51;
	add.s32 	%r433, %r470, %r81;
	st.global.u32 	[%rd1], %r433;
$L__BB10_51:
	ret;

}
	// .globl	_ZN3cub18CUB_300001_SM_10006detail6reduce18DeviceReduceKernelINS2_10policy_hubIiyN4cuda3std3__44plusIiEEE10Policy1000EN6thrust24THRUST_300001_SM_1000_NS6detail15normal_iteratorINSD_10device_ptrIiEEEEyS9_iNS7_10__identityEEEvT0_PT3_T1_NS0_13GridEvenShareISN_EET2_T4_
.visible .entry _ZN3cub18CUB_300001_SM_10006detail6reduce18DeviceReduceKernelINS2_10policy_hubIiyN4cuda3std3__44plusIiEEE10Policy1000EN6thrust24THRUST_300001_SM_1000_NS6detail15normal_iteratorINSD_10device_ptrIiEEEEyS9_iNS7_10__identityEEEvT0_PT3_T1_NS0_13GridEvenShareISN_EET2_T4_(
	.param .align 8 .b8 _ZN3cub18CUB_300001_SM_10006detail6reduce18DeviceReduceKernelINS2_10policy_hubIiyN4cuda3std3__44plusIiEEE10Policy1000EN6thrust24THRUST_300001_SM_1000_NS6detail15normal_iteratorINSD_10device_ptrIiEEEEyS9_iNS7_10__identityEEEvT0_PT3_T1_NS0_13GridEvenShareISN_EET2_T4__param_0[8],
	.param .u64 .ptr .align 1 _ZN3cub18CUB_300001_SM_10006detail6reduce18DeviceReduceKernelINS2_10policy_hubIiyN4cuda3std3__44plusIiEEE10Policy1000EN6thrust24THRUST_300001_SM_1000_NS6detail15normal_iteratorINSD_10device_ptrIiEEEEyS9_iNS7_10__identityEEEvT0_PT3_T1_NS0_13GridEvenShareISN_EET2_T4__param_1,
	.param .u64 _ZN3cub18CUB_300001_SM_10006detail6reduce18DeviceReduceKernelINS2_10policy_hubIiyN4cuda3std3__44plusIiEEE10Policy1000EN6thrust24THRUST_300001_SM_1000_NS6detail15normal_iteratorINSD_10device_ptrIiEEEEyS9_iNS7_10__identityEEEvT0_PT3_T1_NS0_13GridEvenShareISN_EET2_T4__param_2,
	.param .align 8 .b8 _ZN3cub18CUB_300001_SM_10006detail6reduce18DeviceReduceKernelINS2_10policy_hubIiyN4cuda3std3__44plusIiEEE10Policy1000EN6thrust24THRUST_300001_SM_1000_NS6detail15normal_iteratorINSD_10device_ptrIiEEEEyS9_iNS7_10__identityEEEvT0_PT3_T1_NS0_13GridEvenShareISN_EET2_T4__param_3[72],
	.param .align 1 .b8 _ZN3cub18CUB_300001_SM_10006detail6reduce18DeviceReduceKernelINS2_10policy_hubIiyN4cuda3std3__44plusIiEEE10Policy1000EN6thrust24THRUST_300001_SM_1000_NS6detail15normal_iteratorINSD_10device_ptrIiEEEEyS9_iNS7_10__identityEEEvT0_PT3_T1_NS0_13GridEvenShareISN_EET2_T4__param_4[1],
	.param .align 1 .b8 _ZN3cub18CUB_300001_SM_10006detail6reduce18DeviceReduceKernelINS2_10policy_hubIiyN4cuda3std3__44plusIiEEE10Policy1000EN6thrust24THRUST_300001_SM_1000_NS6detail15normal_iteratorINSD_10device_ptrIiEEEEyS9_iNS7_10__identityEEEvT0_PT3_T1_NS0_13GridEvenShareISN_EET2_T4__param_5[1]
)
.maxntid 256
{
	.reg .pred 	%p<57>;
	.reg .b16 	%rs<4>;
	.reg .b32 	%r<502>;
	.reg .b64 	%rd<78>;
	// demoted variable
	.shared .align 4 .b8 _ZZN3cub18CUB_300001_SM_10006detail6reduce18DeviceReduceKernelINS2_10policy_hubIiyN4cuda3std3__44plusIiEEE10Policy1000EN6thrust24THRUST_300001_SM_1000_NS6detail15normal_iteratorINSD_10device_ptrIiEEEEyS9_iNS7_10__identityEEEvT0_PT3_T1_NS0_13GridEvenShareISN_EET2_T4_E12temp_storage[44];
	ld.param.u64 	%rd1, [_ZN3cub18CUB_300001_SM_10006detail6reduce18DeviceReduceKernelINS2_10policy_hubIiyN4cuda3std3__44plusIiEEE10Policy1000EN6thrust24THRUST_300001_SM_1000_NS6detail15normal_iteratorINSD_10device_ptrIiEEEEyS9_iNS7_10__identityEEEvT0_PT3_T1_NS0_13GridEvenShareISN_EET2_T4__param_3+32];
	ld.param.u32 	%r1, [_ZN3cub18CUB_300001_SM_10006detail6reduce18DeviceReduceKernelINS2_10policy_hubIiyN4cuda3std3__44plusIiEEE10Policy1000EN6thrust24THRUST_300001_SM_1000_NS6detail15normal_iteratorINSD_10device_ptrIiEEEEyS9_iNS7_10__identityEEEvT0_PT3_T1_NS0_13GridEvenShareISN_EET2_T4__param_3+40];
	ld.param.u64 	%rd25, [_ZN3cub18CUB_300001_SM_10006detail6reduce18DeviceReduceKernelINS2_10policy_hubIiyN4cuda3std3__44plusIiEEE10Policy1000EN6thrust24THRUST_300001_SM_1000_NS6detail15normal_iteratorINSD_10device_ptrIiEEEEyS9_iNS7_10__identityEEEvT0_PT3_T1_NS0_13GridEvenShareISN_EET2_T4__param_0];
	cvta.to.global.u64 	%rd2, %rd25;
	mov.u32 	%r2, %ctaid.x;
	shl.b32 	%r88, %r1, 12;
	cvt.s64.s32 	%rd3, %r88;
	shl.b32 	%r89, %r2, 12;
	cvt.u64.u32 	%rd4, %r89;
	sub.s64 	%rd5, %rd1, %rd4;
	setp.gt.u64 	%p1, %rd5, 4095;
	@%p1 bra 	$L__BB11_25;
	cvt.u32.u64 	%r287, %rd4;
	cvt.u32.u64 	%r3, %rd1;
	sub.s32 	%r4, %r3, %r287;
	mov.u32 	%r5, %tid.x;
	setp.ge.s32 	%p23, %r5, %r4;
	mov.b32 	%r482, 0;
	mov.u32 	%r471, %r5;
	@%p23 bra 	$L__BB11_3;
	add.s32 	%r289, %r287, %r5;
	mul.wide.u32 	%rd51, %r289, 4;
	add.s64 	%rd52, %rd2, %rd51;
	ld.global.u32 	%r482, [%rd52];
	add.s32 	%r471, %r5, 256;
$L__BB11_3:
	setp.ge.s32 	%p24, %r471, %r4;
	@%p24 bra 	$L__BB11_16;
	not.b32 	%r292, %r471;
	add.s32 	%r293, %r292, %r3;
	sub.s32 	%r294, %r293, %r287;
	shr.u32 	%r295, %r294, 8;
	add.s32 	%r10, %r295, 1;
	and.b32  	%r11, %r10, 15;
	setp.lt.u32 	%p25, %r294, 3840;
	@%p25 bra 	$L__BB11_7;
	and.b32  	%r296, %r10, 33554416;
	neg.s32 	%r467, %r296;
	mul.wide.u32 	%rd53, %r2, 16384;
	mul.wide.u32 	%rd54, %r471, 4;
	or.b64  	%rd55, %rd53, %rd54;
	add.s64 	%rd56, %rd55, %rd2;
	add.s64 	%rd72, %rd56, 8192;
$L__BB11_6:
	.pragma "nounroll";
	ld.global.u32 	%r297, [%rd72+-8192];
	add.s32 	%r298, %r297, %r482;
	ld.global.u32 	%r299, [%rd72+-7168];
	add.s32 	%r300, %r299, %r298;
	ld.global.u32 	%r301, [%rd72+-6144];
	add.s32 	%r302, %r301, %r300;
	ld.global.u32 	%r303, [%rd72+-5120];
	add.s32 	%r304, %r303, %r302;
	ld.global.u32 	%r305, [%rd72+-4096];
	add.s32 	%r306, %r305, %r304;
	ld.global.u32 	%r307, [%rd72+-3072];
	add.s32 	%r308, %r307, %r306;
	ld.global.u32 	%r309, [%rd72+-2048];
	add.s32 	%r310, %r309, %r308;
	ld.global.u32 	%r311, [%rd72+-1024];
	add.s32 	%r312, %r311, %r310;
	ld.global.u32 	%r313, [%rd72];
	add.s32 	%r314, %r313, %r312;
	ld.global.u32 	%r315, [%rd72+1024];
	add.s32 	%r316, %r315, %r314;
	ld.global.u32 	%r317, [%rd72+2048];
	add.s32 	%r318, %r317, %r316;
	ld.global.u32 	%r319, [%rd72+3072];
	add.s32 	%r320, %r319, %r318;
	ld.global.u32 	%r321, [%rd72+4096];
	add.s32 	%r322, %r321, %r320;
	ld.global.u32 	%r323, [%rd72+5120];
	add.s32 	%r324, %r323, %r322;
	ld.global.u32 	%r325, [%rd72+6144];
	add.s32 	%r326, %r325, %r324;
	ld.global.u32 	%r327, [%rd72+7168];
	add.s32 	%r482, %r327, %r326;
	add.s32 	%r471, %r471, 4096;
	add.s32 	%r467, %r467, 16;
	add.s64 	%rd72, %rd72, 16384;
	setp.ne.s32 	%p26, %r467, 0;
	@%p26 bra 	$L__BB11_6;
$L__BB11_7:
	setp.eq.s32 	%p27, %r11, 0;
	@%p27 bra 	$L__BB11_16;
	and.b32  	%r22, %r10, 7;
	setp.lt.u32 	%p28, %r11, 8;
	@%p28 bra 	$L__BB11_10;
	cvt.s64.s32 	%rd57, %r471;
	add.s64 	%rd58, %rd57, %rd4;
	shl.b64 	%rd59, %rd58, 2;
	add.s64 	%rd60, %rd2, %rd59;
	ld.global.u32 	%r329, [%rd60];
	add.s32 	%r330, %r329, %r482;
	ld.global.u32 	%r331, [%rd60+1024];
	add.s32 	%r332, %r331, %r330;
	ld.global.u32 	%r333, [%rd60+2048];
	add.s32 	%r334, %r333, %r332;
	ld.global.u32 	%r335, [%rd60+3072];
	add.s32 	%r336, %r335, %r334;
	ld.global.u32 	%r337, [%rd60+4096];
	add.s32 	%r338, %r337, %r336;
	ld.global.u32 	%r339, [%rd60+5120];
	add.s32 	%r340, %r339, %r338;
	ld.global.u32 	%r341, [%rd60+6144];
	add.s32 	%r342, %r341, %r340;
	ld.global.u32 	%r343, [%rd60+7168];
	add.s32 	%r482, %r343, %r342;
	add.s32 	%r471, %r471, 2048;
$L__BB11_10:
	setp.eq.s32 	%p29, %r22, 0;
	@%p29 bra 	$L__BB11_16;
	and.b32  	%r28, %r10, 3;
	setp.lt.u32 	%p30, %r22, 4;
	@%p30 bra 	$L__BB11_13;
	cvt.s64.s32 	%rd61, %r471;
	add.s64 	%rd62, %rd61, %rd4;
	shl.b64 	%rd63, %rd62, 2;
	add.s64 	%rd64, %rd2, %rd63;
	ld.global.u32 	%r345, [%rd64];
	add.s32 	%r346, %r345, %r482;
	ld.global.u32 	%r347, [%rd64+1024];
	add.s32 	%r348, %r347, %r346;
	ld.global.u32 	%r349, [%rd64+2048];
	add.s32 	%r350, %r349, %r348;
	ld.global.u32 	%r351, [%rd64+3072];
	add.s32 	%r482, %r351, %r350;
	add.s32 	%r471, %r471, 1024;
$L__BB11_13:
	setp.eq.s32 	%p31, %r28, 0;
	@%p31 bra 	$L__BB11_16;
	mul.wide.u32 	%rd65, %r2, 16384;
	add.s64 	%rd9, %rd2, %rd65;
	neg.s32 	%r479, %r28;
$L__BB11_15:
	.pragma "nounroll";
	mul.wide.s32 	%rd66, %r471, 4;
	add.s64 	%rd67, %rd9, %rd66;
	ld.global.u32 	%r352, [%rd67];
	add.s32 	%r482, %r352, %r482;
	add.s32 	%r471, %r471, 256;
	add.s32 	%r479, %r479, 1;
	setp.ne.s32 	%p32, %r479, 0;
	@%p32 bra 	$L__BB11_15;
$L__BB11_16:
	setp.lt.s32 	%p33, %r4, 256;
	@%p33 bra 	$L__BB11_21;
	// begin inline asm
	mov.u32 %r416, %laneid;
	// end inline asm
	mov.b32 	%r419, 1;
	mov.b32 	%r440, 31;
	mov.b32 	%r441, -1;
	// begin inline asm
	shfl.sync.down.b32 %r417, %r482, %r419, %r440, %r441;
	// end inline asm
	setp.gt.s32 	%p49, %r416, 30;
	selp.b32 	%r442, 0, %r417, %p49;
	add.s32 	%r423, %r442, %r482;
	mov.b32 	%r424, 2;
	// begin inline asm
	shfl.sync.down.b32 %r422, %r423, %r424, %r440, %r441;
	// end inline asm
	setp.gt.s32 	%p50, %r416, 29;
	selp.b32 	%r443, 0, %r422, %p50;
	add.s32 	%r428, %r423, %r443;
	mov.b32 	%r429, 4;
	// begin inline asm
	shfl.sync.down.b32 %r427, %r428, %r429, %r440, %r441;
	// end inline asm
	setp.gt.s32 	%p51, %r416, 27;
	selp.b32 	%r444, 0, %r427, %p51;
	add.s32 	%r433, %r428, %r444;
	mov.b32 	%r434, 8;
	// begin inline asm
	shfl.sync.down.b32 %r432, %r433, %r434, %r440, %r441;
	// end inline asm
	setp.gt.s32 	%p52, %r416, 23;
	selp.b32 	%r445, 0, %r432, %p52;
	add.s32 	%r438, %r433, %r445;
	mov.b32 	%r439, 16;
	// begin inline asm
	shfl.sync.down.b32 %r437, %r438, %r439, %r440, %r441;
	// end inline asm
	setp.gt.s32 	%p53, %r416, 15;
	selp.b32 	%r446, 0, %r437, %p53;
	add.s32 	%r501, %r438, %r446;
	setp.ne.s32 	%p54, %r416, 0;
	@%p54 bra 	$L__BB11_19;
	shr.u32 	%r447, %r5, 3;
	and.b32  	%r448, %r447, 124;
	mov.u32 	%r449, _ZZN3cub18CUB_300001_SM_10006detail6reduce18DeviceReduceKernelINS2_10policy_hubIiyN4cuda3std3__44plusIiEEE10Policy1000EN6thrust24THRUST_300001_SM_1000_NS6detail15normal_iteratorINSD_10device_ptrIiEEEEyS9_iNS7_10__identityEEEvT0_PT3_T1_NS0_13GridEvenShareISN_EET2_T4_E12temp_storage;
	add.s32 	%r450, %r449, %r448;
	st.shared.u32 	[%r450+8], %r501;
$L__BB11_19:
	bar.sync 	0;
	setp.ne.s32 	%p55, %r5, 0;
	@%p55 bra 	$L__BB11_46;
	ld.shared.u32 	%r451, [_ZZN3cub18CUB_300001_SM_10006detail6reduce18DeviceReduceKernelINS2_10policy_hubIiyN4cuda3std3__44plusIiEEE10Policy1000EN6thrust24THRUST_300001_SM_1000_NS6detail15normal_iteratorINSD_10device_ptrIiEEEEyS9_iNS7_10__identityEEEvT0_PT3_T1_NS0_13GridEvenShareISN_EET2_T4_E12temp_storage+12];
	add.s32 	%r452, %r451, %r501;
	ld.shared.u32 	%r453, [_ZZN3cub18CUB_300001_SM_10006detail6reduce18DeviceReduceKernelINS2_10policy_hubIiyN4cuda3std3__44plusIiEEE10Policy1000EN6thrust24THRUST_300001_SM_1000_NS6detail15normal_iteratorINSD_10device_ptrIiEEEEyS9_iNS7_10__identityEEEvT0_PT3_T1_NS0_13GridEvenShareISN_EET2_T4_E12temp_storage+16];
	add.s32 	%r454, %r452, %r453;
	ld.shared.u32 	%r455, [_ZZN3cub18CUB_300001_SM_10006detail6reduce18DeviceReduceKernelINS2_10policy_hubIiyN4cuda3std3__44plusIiEEE10Policy1000EN6thrust24THRUST_300001_SM_1000_NS6detail15normal_iteratorINSD_10device_ptrIiEEEEyS9_iNS7_10__identityEEEvT0_PT3_T1_NS0_13GridEvenShareISN_EET2_T4_E12temp_storage+20];
	add.s32 	%r456, %r454, %r455;
	ld.shared.u32 	%r457, [_ZZN3cub18CUB_300001_SM_10006detail6reduce18DeviceReduceKernelINS2_10policy_hubIiyN4cuda3std3__44plusIiEEE10Policy1000EN6thrust24THRUST_300001_SM_1000_NS6detail15normal_iteratorINSD_10device_ptrIiEEEEyS9_iNS7_10__identityEEEvT0_PT3_T1_NS0_13GridEvenShareISN_EET2_T4_E12temp_storage+24];
	add.s32 	%r458, %r456, %r457;
	ld.shared.u32 	%r459, [_ZZN3cub18CUB_300001_SM_10006detail6reduce18DeviceReduceKernelINS2_10policy_hubIiyN4cuda3std3__44plusIiEEE10Policy1000EN6thrust24THRUST_300001_SM_1000_NS6detail15normal_iteratorINSD_10device_ptrIiEEEEyS9_iNS7_10__identityEEEvT0_PT3_T1_NS0_13GridEvenShareISN_EET2_T4_E12temp_storage+28];
	add.s32 	%r460, %r458, %r459;
	ld.shared.u32 	%r461, [_ZZN3cub18CUB_300001_SM_10006detail6reduce18DeviceReduceKernelINS2_10policy_hubIiyN4cuda3std3__44plusIiEEE10Policy1000EN6thrust24THRUST_300001_SM_1000_NS6detail15normal_iteratorINSD_10device_ptrIiEEEEyS9_iNS7_10__identityEEEvT0_PT3_T1_NS0_13GridEvenShareISN_EET2_T4_E12temp_storage+32];
	add.s32 	%r462, %r460, %r461;
	ld.shared.u32 	%r463, [_ZZN3cub18CUB_300001_SM_10006detail6reduce18DeviceReduceKernelINS2_10policy_hubIiyN4cuda3std3__44plusIiEEE10Policy1000EN6thrust24THRUST_300001_SM_1000_NS6detail15normal_iteratorINSD_10device_ptrIiEEEEyS9_iNS7_10__identityEEEvT0_PT3_T1_NS0_13GridEvenShareISN_EET2_T4_E12temp_storage+36];
	add.s32 	%r501, %r462, %r463;
	bra.uni 	$L__BB11_46;
$L__BB11_21:
	// begin inline asm
	mov.u32 %r353, %laneid;
	// end inline asm
	and.b32  	%r379, %r5, 992;
	add.s32 	%r380, %r379, 32;
	setp.gt.s32 	%p34, %r380, %r4;
	not.b32 	%r381, %r379;
	add.s32 	%r382, %r4, %r381;
	selp.b32 	%r377, %r382, 31, %p34;
	mov.b32 	%r356, 1;
	mov.b32 	%r378, -1;
	// begin inline asm
	shfl.sync.down.b32 %r354, %r482, %r356, %r377, %r378;
	// end inline asm
	setp.lt.s32 	%p35, %r353, %r377;
	selp.b32 	%r383, %r354, 0, %p35;
	add.s32 	%r360, %r383, %r482;
	mov.b32 	%r361, 2;
	// begin inline asm
	shfl.sync.down.b32 %r359, %r360, %r361, %r377, %r378;
	// end inline asm
	add.s32 	%r384, %r353, 2;
	setp.gt.s32 	%p36, %r384, %r377;
	selp.b32 	%r385, 0, %r359, %p36;
	add.s32 	%r365, %r360, %r385;
	mov.b32 	%r366, 4;
	// begin inline asm
	shfl.sync.down.b32 %r364, %r365, %r366, %r377, %r378;
	// end inline asm
	add.s32 	%r386, %r353, 4;
	setp.gt.s32 	%p37, %r386, %r377;
	selp.b32 	%r387, 0, %r364, %p37;
	add.s32 	%r370, %r365, %r387;
	mov.b32 	%r371, 8;
	// begin inline asm
	shfl.sync.down.b32 %r369, %r370, %r371, %r377, %r378;
	// end inline asm
	add.s32 	%r388, %r353, 8;
	setp.gt.s32 	%p38, %r388, %r377;
	selp.b32 	%r389, 0, %r369, %p38;
	add.s32 	%r375, %r370, %r389;
	mov.b32 	%r376, 16;
	// begin inline asm
	shfl.sync.down.b32 %r374, %r375, %r376, %r377, %r378;
	// end inline asm
	add.s32 	%r390, %r353, 16;
	setp.gt.s32 	%p39, %r390, %r377;
	selp.b32 	%r391, 0, %r374, %p39;
	add.s32 	%r501, %r375, %r391;
	setp.ne.s32 	%p40, %r353, 0;
	@%p40 bra 	$L__BB11_23;
	shr.u32 	%r392, %r5, 3;
	and.b32  	%r393, %r392, 124;
	mov.u32 	%r394, _ZZN3cub18CUB_300001_SM_10006detail6reduce18DeviceReduceKernelINS2_10policy_hubIiyN4cuda3std3__44plusIiEEE10Policy1000EN6thrust24THRUST_300001_SM_1000_NS6detail15normal_iteratorINSD_10device_ptrIiEEEEyS9_iNS7_10__identityEEEvT0_PT3_T1_NS0_13GridEvenShareISN_EET2_T4_E12temp_storage;
	add.s32 	%r395, %r394, %r393;
	st.shared.u32 	[%r395+8], %r501;
$L__BB11_23:
	bar.sync 	0;
	setp.ne.s32 	%p41, %r5, 0;
	@%p41 bra 	$L__BB11_46;
	setp.gt.s32 	%p42, %r4, 32;
	ld.shared.u32 	%r396, [_ZZN3cub18CUB_300001_SM_10006detail6reduce18DeviceReduceKernelINS2_10policy_hubIiyN4cuda3std3__44plusIiEEE10Policy1000EN6thrust24THRUST_300001_SM_1000_NS6detail15normal_iteratorINSD_10device_ptrIiEEEEyS9_iNS7_10__identityEEEvT0_PT3_T1_NS0_13GridEvenShareISN_EET2_T4_E12temp_storage+12];
	selp.b32 	%r397, %r396, 0, %p42;
	add.s32 	%r398, %r397, %r501;
	setp.gt.s32 	%p43, %r4, 64;
	ld.shared.u32 	%r399, [_ZZN3cub18CUB_300001_SM_10006detail6reduce18DeviceReduceKernelINS2_10policy_hubIiyN4cuda3std3__44plusIiEEE10Policy1000EN6thrust24THRUST_300001_SM_1000_NS6detail15normal_iteratorINSD_10device_ptrIiEEEEyS9_iNS7_10__identityEEEvT0_PT3_T1_NS0_13GridEvenShareISN_EET2_T4_E12temp_storage+16];
	selp.b32 	%r400, %r399, 0, %p43;
	add.s32 	%r401, %r398, %r400;
	setp.gt.s32 	%p44, %r4, 96;
	ld.shared.u32 	%r402, [_ZZN3cub18CUB_300001_SM_10006detail6reduce18DeviceReduceKernelINS2_10policy_hubIiyN4cuda3std3__44plusIiEEE10Policy1000EN6thrust24THRUST_300001_SM_1000_NS6detail15normal_iteratorINSD_10device_ptrIiEEEEyS9_iNS7_10__identityEEEvT0_PT3_T1_NS0_13GridEvenShareISN_EET2_T4_E12temp_storage+20];
	selp.b32 	%r403, %r402, 0, %p44;
	add.s32 	%r404, %r401, %r403;
	setp.gt.s32 	%p45, %r4, 128;
	ld.shared.u32 	%r405, [_ZZN3cub18CUB_300001_SM_10006detail6reduce18DeviceReduceKernelINS2_10policy_hubIiyN4cuda3std3__44plusIiEEE10Policy1000EN6thrust24THRUST_300001_SM_1000_NS6detail15normal_iteratorINSD_10device_ptrIiEEEEyS9_iNS7_10__identityEEEvT0_PT3_T1_NS0_13GridEvenShareISN_EET2_T4_E12temp_storage+24];
	selp.b32 	%r406, %r405, 0, %p45;
	add.s32 	%r407, %r404, %r406;
	setp.gt.s32 	%p46, %r4, 160;
	ld.shared.u32 	%r408, [_ZZN3cub18CUB_300001_SM_10006detail6reduce18DeviceReduceKernelINS2_10policy_hubIiyN4cuda3std3__44plusIiEEE10Policy1000EN6thrust24THRUST_300001_SM_1000_NS6detail15normal_iteratorINSD_10device_ptrIiEEEEyS9_iNS7_10__identityEEEvT0_PT3_T1_NS0_13GridEvenShareISN_EET2_T4_E12temp_storage+28];
	selp.b32 	%r409, %r408, 0, %p46;
	add.s32 	%r410, %r407, %r409;
	setp.gt.s32 	%p47, %r4, 192;
	ld.shared.u32 	%r411, [_ZZN3cub18CUB_300001_SM_10006detail6reduce18DeviceReduceKernelINS2_10policy_hubIiyN4cuda3std3__44plusIiEEE10Policy1000EN6thrust24THRUST_300001_SM_1000_NS6detail15normal_iteratorINSD_10device_ptrIiEEEEyS9_iNS7_10__identityEEEvT0_PT3_T1_NS0_13GridEvenShareISN_EET2_T4_E12temp_storage+32];
	selp.b32 	%r412, %r411, 0, %p47;
	add.s32 	%r413, %r410, %r412;
	setp.gt.s32 	%p48, %r4, 224;
	ld.shared.u32 	%r414, [_ZZN3cub18CUB_300001_SM_10006detail6reduce18DeviceReduceKernelINS2_10policy_hubIiyN4cuda3std3__44plusIiEEE10Policy1000EN6thrust24THRUST_300001_SM_1000_NS6detail15normal_iteratorINSD_10device_ptrIiEEEEyS9_iNS7_10__identityEEEvT0_PT3_T1_NS0_13GridEvenShareISN_EET2_T4_E12temp_storage+36];
	selp.b32 	%r415, %r414, 0, %p48;
	add.s32 	%r501, %r413, %r415;
	bra.uni 	$L__BB11_46;
$L__BB11_25:
	cvt.u32.u64 	%r90, %rd4;
	mov.u32 	%r46, %tid.x;
	add.s32 	%r91, %r46, %r90;
	mul.wide.u32 	%rd26, %r91, 4;
	add.s64 	%rd27, %rd2, %rd26;
	ld.global.u32 	%r92, [%rd27];
	ld.global.u32 	%r93, [%rd27+1024];
	ld.global.u32 	%r94, [%rd27+2048];
	ld.global.u32 	%r95, [%rd27+3072];
	ld.global.u32 	%r96, [%rd27+4096];
	ld.global.u32 	%r97, [%rd27+5120];
	ld.global.u32 	%r98, [%rd27+6144];
	ld.global.u32 	%r99, [%rd27+7168];
	ld.global.u32 	%r100, [%rd27+8192];
	ld.global.u32 	%r101, [%rd27+9216];
	ld.global.u32 	%r102, [%rd27+10240];
	ld.global.u32 	%r103, [%rd27+11264];
	ld.global.u32 	%r104, [%rd27+12288];
	ld.global.u32 	%r105, [%rd27+13312];
	ld.global.u32 	%r106, [%rd27+14336];
	ld.global.u32 	%r107, [%rd27+15360];
	add.s32 	%r108, %r93, %r92;
	add.s32 	%r109, %r94, %r108;
	add.s32 	%r110, %r95, %r109;
	add.s32 	%r111, %r96, %r110;
	add.s32 	%r112, %r97, %r111;
	add.s32 	%r113, %r98, %r112;
	add.s32 	%r114, %r99, %r113;
	add.s32 	%r115, %r100, %r114;
	add.s32 	%r116, %r101, %r115;
	add.s32 	%r117, %r102, %r116;
	add.s32 	%r118, %r103, %r117;
	add.s32 	%r119, %r104, %r118;
	add.s32 	%r120, %r105, %r119;
	add.s32 	%r121, %r106, %r120;
	add.s32 	%r500, %r107, %r121;
	setp.lt.u64 	%p2, %rd5, %rd3;
	@%p2 bra 	$L__BB11_42;
	cvt.u32.u64 	%r123, %rd3;
	cvt.u64.u32 	%rd28, %r46;
	add.s64 	%rd74, %rd4, %rd3;
	cvt.u32.u64 	%r48, %rd1;
	not.b32 	%r125, %r46;
	add.s32 	%r126, %r125, %r48;
	sub.s32 	%r127, %r126, %r123;
	sub.s32 	%r483, %r127, %r90;
	add.s64 	%rd29, %rd74, %rd28;
	shl.b64 	%rd30, %rd29, 2;
	add.s64 	%rd31, %rd30, %rd2;
	add.s64 	%rd73, %rd31, 8192;
	mov.b32 	%r484, 0;
	shl.b32 	%r128, %r1, 12;
	mov.u64 	%rd75, %rd4;
$L__BB11_27:
	cvt.s64.s32 	%rd15, %r128;
	add.s64 	%rd75, %rd75, %rd15;
	add.s64 	%rd32, %rd1, -4096;
	setp.gt.u64 	%p3, %rd75, %rd32;
	@%p3 bra 	$L__BB11_29;
	shl.b32 	%r129, %r1, 12;
	cvt.s64.s32 	%rd33, %r129;
	cvt.u64.u32 	%rd34, %r46;
	add.s64 	%rd35, %rd75, %rd34;
	shl.b64 	%rd36, %rd35, 2;
	add.s64 	%rd37, %rd2, %rd36;
	ld.global.u32 	%r130, [%rd37];
	ld.global.u32 	%r131, [%rd37+1024];
	ld.global.u32 	%r132, [%rd37+2048];
	ld.global.u32 	%r133, [%rd37+3072];
	ld.global.u32 	%r134, [%rd37+4096];
	ld.global.u32 	%r135, [%rd37+5120];
	ld.global.u32 	%r136, [%rd37+6144];
	ld.global.u32 	%r137, [%rd37+7168];
	ld.global.u32 	%r138, [%rd37+8192];
	ld.global.u32 	%r139, [%rd37+9216];
	ld.global.u32 	%r140, [%rd37+10240];
	ld.global.u32 	%r141, [%rd37+11264];
	ld.global.u32 	%r142, [%rd37+12288];
	ld.global.u32 	%r143, [%rd37+13312];
	ld.global.u32 	%r144, [%rd37+14336];
	ld.global.u32 	%r145, [%rd37+15360];
	add.s32 	%r146, %r130, %r500;
	add.s32 	%r147, %r131, %r146;
	add.s32 	%r148, %r132, %r147;
	add.s32 	%r149, %r133, %r148;
	add.s32 	%r150, %r134, %r149;
	add.s32 	%r151, %r135, %r150;
	add.s32 	%r152, %r136, %r151;
	add.s32 	%r153, %r137, %r152;
	add.s32 	%r154, %r138, %r153;
	add.s32 	%r155, %r139, %r154;
	add.s32 	%r156, %r140, %r155;
	add.s32 	%r157, %r141, %r156;
	add.s32 	%r158, %r142, %r157;
	add.s32 	%r159, %r143, %r158;
	add.s32 	%r160, %r144, %r159;
	add.s32 	%r500, %r145, %r160;
	sub.s64 	%rd38, %rd1, %rd75;
	setp.lt.u64 	%p4, %rd38, %rd33;
	add.s32 	%r484, %r484, 1;
	add.s64 	%rd74, %rd74, %rd33;
	sub.s32 	%r483, %r483, %r129;
	mul.wide.s32 	%rd39, %r129, 4;
	add.s64 	%rd73, %rd73, %rd39;
	@%p4 bra 	$L__BB11_42;
	bra.uni 	$L__BB11_27;
$L__BB11_29:
	setp.le.u64 	%p5, %rd1, %rd75;
	cvt.u32.u64 	%r161, %rd75;
	cvt.u32.u64 	%r162, %rd1;
	sub.s32 	%r163, %r162, %r161;
	setp.ge.s32 	%p6, %r46, %r163;
	or.pred  	%p7, %p5, %p6;
	@%p7 bra 	$L__BB11_42;
	cvt.u32.u64 	%r166, %rd15;
	cvt.u32.u64 	%r167, %rd4;
	not.b32 	%r168, %r46;
	add.s32 	%r169, %r168, %r48;
	add.s32 	%r170, %r166, %r167;
	sub.s32 	%r171, %r169, %r170;
	mul.lo.s32 	%r172, %r1, %r484;
	shl.b32 	%r173, %r172, 12;
	sub.s32 	%r174, %r171, %r173;
	shr.u32 	%r175, %r174, 8;
	add.s32 	%r56, %r175, 1;
	and.b32  	%r57, %r56, 15;
	setp.lt.u32 	%p8, %r174, 3840;
	mov.u32 	%r490, %r46;
	@%p8 bra 	$L__BB11_33;
	shr.u32 	%r176, %r483, 8;
	add.s32 	%r177, %r176, 1;
	and.b32  	%r178, %r177, 33554416;
	neg.s32 	%r486, %r178;
	mov.u32 	%r490, %r46;
$L__BB11_32:
	.pragma "nounroll";
	ld.global.u32 	%r179, [%rd73+-8192];
	add.s32 	%r180, %r179, %r500;
	ld.global.u32 	%r181, [%rd73+-7168];
	add.s32 	%r182, %r181, %r180;
	ld.global.u32 	%r183, [%rd73+-6144];
	add.s32 	%r184, %r183, %r182;
	ld.global.u32 	%r185, [%rd73+-5120];
	add.s32 	%r186, %r185, %r184;
	ld.global.u32 	%r187, [%rd73+-4096];
	add.s32 	%r188, %r187, %r186;
	ld.global.u32 	%r189, [%rd73+-3072];
	add.s32 	%r190, %r189, %r188;
	ld.global.u32 	%r191, [%rd73+-2048];
	add.s32 	%r192, %r191, %r190;
	ld.global.u32 	%r193, [%rd73+-1024];
	add.s32 	%r194, %r193, %r192;
	ld.global.u32 	%r195, [%rd73];
	add.s32 	%r196, %r195, %r194;
	ld.global.u32 	%r197, [%rd73+1024];
	add.s32 	%r198, %r197, %r196;
	ld.global.u32 	%r199, [%rd73+2048];
	add.s32 	%r200, %r199, %r198;
	ld.global.u32 	%r201, [%rd73+3072];
	add.s32 	%r202, %r201, %r200;
	ld.global.u32 	%r203, [%rd73+4096];
	add.s32 	%r204, %r203, %r202;
	ld.global.u32 	%r205, [%rd73+5120];
	add.s32 	%r206, %r205, %r204;
	ld.global.u32 	%r207, [%rd73+6144];
	add.s32 	%r208, %r207, %r206;
	ld.global.u32 	%r209, [%rd73+7168];
	add.s32 	%r500, %r209, %r208;
	add.s32 	%r490, %r490, 4096;
	add.s32 	%r486, %r486, 16;
	add.s64 	%rd73, %rd73, 16384;
	setp.ne.s32 	%p9, %r486, 0;
	@%p9 bra 	$L__BB11_32;
$L__BB11_33:
	setp.eq.s32 	%p10, %r57, 0;
	@%p10 bra 	$L__BB11_42;
	and.b32  	%r68, %r56, 7;
	setp.lt.u32 	%p11, %r57, 8;
	@%p11 bra 	$L__BB11_36;
	cvt.u64.u32 	%rd40, %r490;
	add.s64 	%rd41, %rd75, %rd40;
	shl.b64 	%rd42, %rd41, 2;
	add.s64 	%rd43, %rd2, %rd42;
	ld.global.u32 	%r211, [%rd43];
	add.s32 	%r212, %r211, %r500;
	ld.global.u32 	%r213, [%rd43+1024];
	add.s32 	%r214, %r213, %r212;
	ld.global.u32 	%r215, [%rd43+2048];
	add.s32 	%r216, %r215, %r214;
	ld.global.u32 	%r217, [%rd43+3072];
	add.s32 	%r218, %r217, %r216;
	ld.global.u32 	%r219, [%rd43+4096];
	add.s32 	%r220, %r219, %r218;
	ld.global.u32 	%r221, [%rd43+5120];
	add.s32 	%r222, %r221, %r220;
	ld.global.u32 	%r223, [%rd43+6144];
	add.s32 	%r224, %r223, %r222;
	ld.global.u32 	%r225, [%rd43+7168];
	add.s32 	%r500, %r225, %r224;
	add.s32 	%r490, %r490, 2048;
$L__BB11_36:
	setp.eq.s32 	%p12, %r68, 0;
	@%p12 bra 	$L__BB11_42;
	setp.lt.u32 	%p13, %r68, 4;
	@%p13 bra 	$L__BB11_39;
	cvt.u64.u32 	%rd44, %r490;
	add.s64 	%rd45, %rd75, %rd44;
	shl.b64 	%rd46, %rd45, 2;
	add.s64 	%rd47, %rd2, %rd46;
	ld.global.u32 	%r227, [%rd47];
	add.s32 	%r228, %r227, %r500;
	ld.global.u32 	%r229, [%rd47+1024];
	add.s32 	%r230, %r229, %r228;
	ld.global.u32 	%r231, [%rd47+2048];
	add.s32 	%r232, %r231, %r230;
	ld.global.u32 	%r233, [%rd47+3072];
	add.s32 	%r500, %r233, %r232;
	add.s32 	%r490, %r490, 1024;
$L__BB11_39:
	and.b32  	%r234, %r56, 3;
	setp.eq.s32 	%p14, %r234, 0;
	@%p14 bra 	$L__BB11_42;
	cvt.u64.u32 	%rd48, %r490;
	add.s64 	%rd49, %rd48, %rd74;
	shl.b64 	%rd50, %rd49, 2;
	add.s64 	%rd77, %rd2, %rd50;
	cvt.u16.u32 	%rs1, %r483;
	shr.u16 	%rs2, %rs1, 8;
	add.s16 	%rs3, %rs2, 1;
	cvt.u32.u16 	%r235, %rs3;
	and.b32  	%r236, %r235, 3;
	neg.s32 	%r498, %r236;
$L__BB11_41:
	.pragma "nounroll";
	ld.global.u32 	%r237, [%rd77];
	add.s32 	%r500, %r237, %r500;
	add.s64 	%rd77, %rd77, 1024;
	add.s32 	%r498, %r498, 1;
	setp.ne.s32 	%p15, %r498, 0;
	@%p15 bra 	$L__BB11_41;
$L__BB11_42:
	// begin inline asm
	mov.u32 %r238, %laneid;
	// end inline asm
	mov.b32 	%r241, 1;
	mov.b32 	%r262, 31;
	mov.b32 	%r263, -1;
	// begin inline asm
	shfl.sync.down.b32 %r239, %r500, %r241, %r262, %r263;
	// end inline asm
	setp.gt.s32 	%p16, %r238, 30;
	selp.b32 	%r264, 0, %r239, %p16;
	add.s32 	%r245, %r264, %r500;
	mov.b32 	%r246, 2;
	// begin inline asm
	shfl.sync.down.b32 %r244, %r245, %r246, %r262, %r263;
	// end inline asm
	setp.gt.s32 	%p17, %r238, 29;
	selp.b32 	%r265, 0, %r244, %p17;
	add.s32 	%r250, %r245, %r265;
	mov.b32 	%r251, 4;
	// begin inline asm
	shfl.sync.down.b32 %r249, %r250, %r251, %r262, %r263;
	// end inline asm
	setp.gt.s32 	%p18, %r238, 27;
	selp.b32 	%r266, 0, %r249, %p18;
	add.s32 	%r255, %r250, %r266;
	mov.b32 	%r256, 8;
	// begin inline asm
	shfl.sync.down.b32 %r254, %r255, %r256, %r262, %r263;
	// end inline asm
	setp.gt.s32 	%p19, %r238, 23;
	selp.b32 	%r267, 0, %r254, %p19;
	add.s32 	%r260, %r255, %r267;
	mov.b32 	%r261, 16;
	// begin inline asm
	shfl.sync.down.b32 %r259, %r260, %r261, %r262, %r263;
	// end inline asm
	setp.gt.s32 	%p20, %r238, 15;
	selp.b32 	%r268, 0, %r259, %p20;
	add.s32 	%r501, %r260, %r268;
	setp.ne.s32 	%p21, %r238, 0;
	@%p21 bra 	$L__BB11_44;
	shr.u32 	%r269, %r46, 3;
	and.b32  	%r270, %r269, 124;
	mov.u32 	%r271, _ZZN3cub18CUB_300001_SM_10006detail6reduce18DeviceReduceKernelINS2_10policy_hubIiyN4cuda3std3__44plusIiEEE10Policy1000EN6thrust24THRUST_300001_SM_1000_NS6detail15normal_iteratorINSD_10device_ptrIiEEEEyS9_iNS7_10__identityEEEvT0_PT3_T1_NS0_13GridEvenShareISN_EET2_T4_E12temp_storage;
	add.s32 	%r272, %r271, %r270;
	st.shared.u32 	[%r272+8], %r501;
$L__BB11_44:
	bar.sync 	0;
	setp.ne.s32 	%p22, %r46, 0;
	@%p22 bra 	$L__BB11_46;
	ld.shared.u32 	%r273, [_ZZN3cub18CUB_300001_SM_10006detail6reduce18DeviceReduceKernelINS2_10policy_hubIiyN4cuda3std3__44plusIiEEE10Policy1000EN6thrust24THRUST_300001_SM_1000_NS6detail15normal_iteratorINSD_10device_ptrIiEEEEyS9_iNS7_10__identityEEEvT0_PT3_T1_NS0_13GridEvenShareISN_EET2_T4_E12temp_storage+12];
	add.s32 	%r274, %r273, %r501;
	ld.shared.u32 	%r275, [_ZZN3cub18CUB_300001_SM_10006detail6reduce18DeviceReduceKernelINS2_10policy_hubIiyN4cuda3std3__44plusIiEEE10Policy1000EN6thrust24THRUST_300001_SM_1000_NS6detail15normal_iteratorINSD_10device_ptrIiEEEEyS9_iNS7_10__identityEEEvT0_PT3_T1_NS0_13GridEvenShareISN_EET2_T4_E12temp_storage+16];
	add.s32 	%r276, %r274, %r275;
	ld.shared.u32 	%r277, [_ZZN3cub18CUB_300001_SM_10006detail6reduce18DeviceReduceKernelINS2_10policy_hubIiyN4cuda3std3__44plusIiEEE10Policy1000EN6thrust24THRUST_300001_SM_1000_NS6detail15normal_iteratorINSD_10device_ptrIiEEEEyS9_iNS7_10__identityEEEvT0_PT3_T1_NS0_13GridEvenShareISN_EET2_T4_E12temp_storage+20];
	add.s32 	%r278, %r276, %r277;
	ld.shared.u32 	%r279, [_ZZN3cub18CUB_300001_SM_10006detail6reduce18DeviceReduceKernelINS2_10policy_hubIiyN4cuda3std3__44plusIiEEE10Policy1000EN6thrust24THRUST_300001_SM_1000_NS6detail15normal_iteratorINSD_10device_ptrIiEEEEyS9_iNS7_10__identityEEEvT0_PT3_T1_NS0_13GridEvenShareISN_EET2_T4_E12temp_storage+24];
	add.s32 	%r280, %r278, %r279;
	ld.shared.u32 	%r281, [_ZZN3cub18CUB_300001_SM_10006detail6reduce18DeviceReduceKernelINS2_10policy_hubIiyN4cuda3std3__44plusIiEEE10Policy1000EN6thrust24THRUST_300001_SM_1000_NS6detail15normal_iteratorINSD_10device_ptrIiEEEEyS9_iNS7_10__identityEEEvT0_PT3_T1_NS0_13GridEvenShareISN_EET2_T4_E12temp_storage+28];
	add.s32 	%r282, %r280, %r281;
	ld.shared.u32 	%r283, [_ZZN3cub18CUB_300001_SM_10006detail6reduce18DeviceReduceKernelINS2_10policy_hubIiyN4cuda3std3__44plusIiEEE10Policy1000EN6thrust24THRUST_300001_SM_1000_NS6detail15normal_iteratorINSD_10device_ptrIiEEEEyS9_iNS7_10__identityEEEvT0_PT3_T1_NS0_13GridEvenShareISN_EET2_T4_E12temp_storage+32];
	add.s32 	%r284, %r282, %r283;
	ld.shared.u32 	%r285, [_ZZN3cub18CUB_300001_SM_10006detail6reduce18DeviceReduceKernelINS2_10policy_hubIiyN4cuda3std3__44plusIiEEE10Policy1000EN6thrust24THRUST_300001_SM_1000_NS6detail15normal_iteratorINSD_10device_ptrIiEEEEyS9_iNS7_10__identityEEEvT0_PT3_T1_NS0_13GridEvenShareISN_EET2_T4_E12temp_storage+36];
	add.s32 	%r501, %r284, %r285;
$L__BB11_46:
	mov.u32 	%r464, %tid.x;
	setp.ne.s32 	%p56, %r464, 0;
	@%p56 bra 	$L__BB11_48;
	ld.param.u64 	%rd71, [_ZN3cub18CUB_300001_SM_10006detail6reduce18DeviceReduceKernelINS2_10policy_hubIiyN4cuda3std3__44plusIiEEE10Policy1000EN6thrust24THRUST_300001_SM_1000_NS6detail15normal_iteratorINSD_10device_ptrIiEEEEyS9_iNS7_10__identityEEEvT0_PT3_T1_NS0_13GridEvenShareISN_EET2_T4__param_1];
	cvta.to.global.u64 	%rd68, %rd71;
	mul.wide.u32 	%rd69, %r2, 4;
	add.s64 	%rd70, %rd68, %rd69;
	st.global.u32 	[%rd70], %r501;
$L__BB11_48:
	ret;

}
	// .globl	_ZN3cub18CUB_300001_SM_10006detail6reduce28DeviceReduceSingleTileKernelINS2_10policy_hubIiyN4cuda3std3__44plusIiEEE10Policy1000EPiSC_iS9_iiNS7_10__identityEEEvT0_T1_T2_T3_T4_T6_
.visible .entry _ZN3cub18CUB_300001_SM_10006detail6reduce28DeviceReduceSingleTileKernelINS2_10policy_hubIiyN4cuda3std3__44plusIiEEE10Policy1000EPiSC_iS9_iiNS7_10__identityEEEvT0_T1_T2_T3_T4_T6_(
	.param .u64 .ptr .align 1 _ZN3cub18CUB_300001_SM_10006detail6reduce28DeviceReduceSingleTileKernelINS2_10policy_hubIiyN4cuda3std3__44plusIiEEE10Policy1000EPiSC_iS9_iiNS7_10__identityEEEvT0_T1_T2_T3_T4_T6__param_0,
	.param .u64 .ptr .align 1 _ZN3cub18CUB_300001_SM_10006detail6reduce28DeviceReduceSingleTileKernelINS2_10policy_hubIiyN4cuda3std3__44plusIiEEE10Policy1000EPiSC_iS9_iiNS7_10__identityEEEvT0_T1_T2_T3_T4_T6__param_1,
	.param .u32 _ZN3cub18CUB_300001_SM_10006detail6reduce28DeviceReduceSingleTileKernelINS2_10policy_hubIiyN4cuda3std3__44plusIiEEE10Policy1000EPiSC_iS9_iiNS7_10__identityEEEvT0_T1_T2_T3_T4_T6__param_2,
	.param .align 1 .b8 _ZN3cub18CUB_300001_SM_10006detail6reduce28DeviceReduceSingleTileKernelINS2_10policy_hubIiyN4cuda3std3__44plusIiEEE10Policy1000EPiSC_iS9_iiNS7_10__identityEEEvT0_T1_T2_T3_T4_T6__param_3[1],
	.param .u32 _ZN3cub18CUB_300001_SM_10006detail6reduce28DeviceReduceSingleTileKernelINS2_10policy_hubIiyN4cuda3std3__44plusIiEEE10Policy1000EPiSC_iS9_iiNS7_10__identityEEEvT0_T1_T2_T3_T4_T6__param_4,
	.param .align 1 .b8 _ZN3cub18CUB_300001_SM_10006detail6reduce28DeviceReduceSingleTileKernelINS2_10policy_hubIiyN4cuda3std3__44plusIiEEE10Policy1000EPiSC_iS9_iiNS7_10__identityEEEvT0_T1_T2_T3_T4_T6__param_5[1]
)
.maxntid 256
.minnctapersm 1
{
	.reg .pred 	%p<97>;
	.reg .b32 	%r<687>;
	.reg .b64 	%rd<125>;
	// demoted variable
	.shared .align 4 .b8 _ZZN3cub18CUB_300001_SM_10006detail6reduce28DeviceReduceSingleTileKernelINS2_10policy_hubIiyN4cuda3std3__44plusIiEEE10Policy1000EPiSC_iS9_iiNS7_10__identityEEEvT0_T1_T2_T3_T4_T6_E12temp_storage[44];
	ld.param.u64 	%rd16, [_ZN3cub18CUB_300001_SM_10006detail6reduce28DeviceReduceSingleTileKernelINS2_10policy_hubIiyN4cuda3std3__44plusIiEEE10Policy1000EPiSC_iS9_iiNS7_10__identityEEEvT0_T1_T2_T3_T4_T6__param_0];
	ld.param.u64 	%rd17, [_ZN3cub18CUB_300001_SM_10006detail6reduce28DeviceReduceSingleTileKernelINS2_10policy_hubIiyN4cuda3std3__44plusIiEEE10Policy1000EPiSC_iS9_iiNS7_10__identityEEEvT0_T1_T2_T3_T4_T6__param_1];
	ld.param.u32 	%r120, [_ZN3cub18CUB_300001_SM_10006detail6reduce28DeviceReduceSingleTileKernelINS2_10policy_hubIiyN4cuda3std3__44plusIiEEE10Policy1000EPiSC_iS9_iiNS7_10__identityEEEvT0_T1_T2_T3_T4_T6__param_2];
	ld.param.u32 	%r121, [_ZN3cub18CUB_300001_SM_10006detail6reduce28DeviceReduceSingleTileKernelINS2_10policy_hubIiyN4cuda3std3__44plusIiEEE10Policy1000EPiSC_iS9_iiNS7_10__identityEEEvT0_T1_T2_T3_T4_T6__param_4];
	cvta.to.global.u64 	%rd1, %rd17;
	setp.ne.s32 	%p1, %r120, 0;
	@%p1 bra 	$L__BB12_3;
	mov.u32 	%r633, %tid.x;
	setp.ne.s32 	%p96, %r633, 0;
	@%p96 bra 	$L__BB12_74;
	st.global.u32 	[%rd1], %r121;
	bra.uni 	$L__BB12_74;
$L__BB12_3:
	and.b64  	%rd18, %rd16, 15;
	setp.ne.s64 	%p2, %rd18, 0;
	@%p2 bra 	$L__BB12_38;
	setp.gt.s32 	%p49, %r120, 4095;
	@%p49 bra 	$L__BB12_22;
	mov.u32 	%r1, %tid.x;
	setp.ge.s32 	%p66, %r1, %r120;
	mov.b32 	%r644, 0;
	mov.u32 	%r639, %r1;
	@%p66 bra 	$L__BB12_7;
	mul.wide.u32 	%rd113, %r1, 4;
	add.s64 	%rd112, %rd16, %rd113;
	// begin inline asm
	ld.global.nc.u32 %r644, [%rd112];
	// end inline asm
	add.s32 	%r639, %r1, 256;
$L__BB12_7:
	setp.ge.s32 	%p67, %r639, %r120;
	@%p67 bra 	$L__BB12_13;
	not.b32 	%r507, %r639;
	add.s32 	%r6, %r120, %r507;
	and.b32  	%r508, %r6, 768;
	setp.eq.s32 	%p68, %r508, 768;
	@%p68 bra 	$L__BB12_11;
	mul.wide.u32 	%rd114, %r639, 4;
	add.s64 	%rd121, %rd16, %rd114;
	shr.u32 	%r509, %r6, 8;
	add.s32 	%r510, %r509, 1;
	and.b32  	%r511, %r510, 3;
	neg.s32 	%r636, %r511;
$L__BB12_10:
	.pragma "nounroll";
	// begin inline asm
	ld.global.nc.u32 %r512, [%rd121];
	// end inline asm
	add.s32 	%r644, %r512, %r644;
	add.s32 	%r639, %r639, 256;
	add.s64 	%rd121, %rd121, 1024;
	add.s32 	%r636, %r636, 1;
	setp.ne.s32 	%p69, %r636, 0;
	@%p69 bra 	$L__BB12_10;
$L__BB12_11:
	setp.lt.u32 	%p70, %r6, 768;
	@%p70 bra 	$L__BB12_13;
$L__BB12_12:
	mul.wide.s32 	%rd120, %r639, 4;
	add.s64 	%rd116, %rd16, %rd120;
	// begin inline asm
	ld.global.nc.u32 %r513, [%rd116];
	// end inline asm
	add.s32 	%r517, %r513, %r644;
	add.s64 	%rd117, %rd116, 1024;
	// begin inline asm
	ld.global.nc.u32 %r514, [%rd117];
	// end inline asm
	add.s32 	%r518, %r514, %r517;
	add.s64 	%rd118, %rd116, 2048;
	// begin inline asm
	ld.global.nc.u32 %r515, [%rd118];
	// end inline asm
	add.s32 	%r519, %r515, %r518;
	add.s64 	%rd119, %rd116, 3072;
	// begin inline asm
	ld.global.nc.u32 %r516, [%rd119];
	// end inline asm
	add.s32 	%r644, %r516, %r519;
	add.s32 	%r639, %r639, 1024;
	setp.lt.s32 	%p71, %r639, %r120;
	@%p71 bra 	$L__BB12_12;
$L__BB12_13:
	setp.lt.s32 	%p72, %r120, 256;
	@%p72 bra 	$L__BB12_18;
	// begin inline asm
	mov.u32 %r583, %laneid;
	// end inline asm
	mov.b32 	%r586, 1;
	mov.b32 	%r607, 31;
	mov.b32 	%r608, -1;
	// begin inline asm
	shfl.sync.down.b32 %r584, %r644, %r586, %r607, %r608;
	// end inline asm
	setp.gt.s32 	%p88, %r583, 30;
	selp.b32 	%r609, 0, %r584, %p88;
	add.s32 	%r590, %r609, %r644;
	mov.b32 	%r591, 2;
	// begin inline asm
	shfl.sync.down.b32 %r589, %r590, %r591, %r607, %r608;
	// end inline asm
	setp.gt.s32 	%p89, %r583, 29;
	selp.b32 	%r610, 0, %r589, %p89;
	add.s32 	%r595, %r590, %r610;
	mov.b32 	%r596, 4;
	// begin inline asm
	shfl.sync.down.b32 %r594, %r595, %r596, %r607, %r608;
	// end inline asm
	setp.gt.s32 	%p90, %r583, 27;
	selp.b32 	%r611, 0, %r594, %p90;
	add.s32 	%r600, %r595, %r611;
	mov.b32 	%r601, 8;
	// begin inline asm
	shfl.sync.down.b32 %r599, %r600, %r601, %r607, %r608;
	// end inline asm
	setp.gt.s32 	%p91, %r583, 23;
	selp.b32 	%r612, 0, %r599, %p91;
	add.s32 	%r605, %r600, %r612;
	mov.b32 	%r606, 16;
	// begin inline asm
	shfl.sync.down.b32 %r604, %r605, %r606, %r607, %r608;
	// end inline asm
	setp.gt.s32 	%p92, %r583, 15;
	selp.b32 	%r613, 0, %r604, %p92;
	add.s32 	%r686, %r605, %r613;
	setp.ne.s32 	%p93, %r583, 0;
	@%p93 bra 	$L__BB12_16;
	shr.u32 	%r614, %r1, 3;
	and.b32  	%r615, %r614, 124;
	mov.u32 	%r616, _ZZN3cub18CUB_300001_SM_10006detail6reduce28DeviceReduceSingleTileKernelINS2_10policy_hubIiyN4cuda3std3__44plusIiEEE10Policy1000EPiSC_iS9_iiNS7_10__identityEEEvT0_T1_T2_T3_T4_T6_E12temp_storage;
	add.s32 	%r617, %r616, %r615;
	st.shared.u32 	[%r617+8], %r686;
$L__BB12_16:
	bar.sync 	0;
	setp.ne.s32 	%p94, %r1, 0;
	@%p94 bra 	$L__BB12_72;
	ld.shared.u32 	%r618, [_ZZN3cub18CUB_300001_SM_10006detail6reduce28DeviceReduceSingleTileKernelINS2_10policy_hubIiyN4cuda3std3__44plusIiEEE10Policy1000EPiSC_iS9_iiNS7_10__identityEEEvT0_T1_T2_T3_T4_T6_E12temp_storage+12];
	add.s32 	%r619, %r618, %r686;
	ld.shared.u32 	%r620, [_ZZN3cub18CUB_300001_SM_10006detail6reduce28DeviceReduceSingleTileKernelINS2_10policy_hubIiyN4cuda3std3__44plusIiEEE10Policy1000EPiSC_iS9_iiNS7_10__identityEEEvT0_T1_T2_T3_T4_T6_E12temp_storage+16];
	add.s32 	%r621, %r619, %r620;
	ld.shared.u32 	%r622, [_ZZN3cub18CUB_300001_SM_10006detail6reduce28DeviceReduceSingleTileKernelINS2_10policy_hubIiyN4cuda3std3__44plusIiEEE10Policy1000EPiSC_iS9_iiNS7_10__identityEEEvT0_T1_T2_T3_T4_T6_E12temp_storage+20];
	add.s32 	%r623, %r621, %r622;
	ld.shared.u32 	%r624, [_ZZN3cub18CUB_300001_SM_10006detail6reduce28DeviceReduceSingleTileKernelINS2_10policy_hubIiyN4cuda3std3__44plusIiEEE10Policy1000EPiSC_iS9_iiNS7_10__identityEEEvT0_T1_T2_T3_T4_T6_E12temp_storage+24];
	add.s32 	%r625, %r623, %r624;
	ld.shared.u32 	%r626, [_ZZN3cub18CUB_300001_SM_10006detail6reduce28DeviceReduceSingleTileKernelINS2_10policy_hubIiyN4cuda3std3__44plusIiEEE10Policy1000EPiSC_iS9_iiNS7_10__identityEEEvT0_T1_T2_T3_T4_T6_E12temp_storage+28];
	add.s32 	%r627, %r625, %r626;
	ld.shared.u32 	%r628, [_ZZN3cub18CUB_300001_SM_10006detail6reduce28DeviceReduceSingleTileKernelINS2_10policy_hubIiyN4cuda3std3__44plusIiEEE10Policy1000EPiSC_iS9_iiNS7_10__identityEEEvT0_T1_T2_T3_T4_T6_E12temp_storage+32];
	add.s32 	%r629, %r627, %r628;
	ld.shared.u32 	%r630, [_ZZN3cub18CUB_300001_SM_10006detail6reduce28DeviceReduceSingleTileKernelINS2_10policy_hubIiyN4cuda3std3__44plusIiEEE10Policy1000EPiSC_iS9_iiNS7_10__identityEEEvT0_T1_T2_T3_T4_T6_E12temp_storage+36];
	add.s32 	%r686, %r629, %r630;
	bra.uni 	$L__BB12_72;
$L__BB12_18:
	// begin inline asm
	mov.u32 %r520, %laneid;
	// end inline asm
	and.b32  	%r546, %r1, 992;
	add.s32 	%r547, %r546, 32;
	setp.gt.s32 	%p73, %r547, %r120;
	not.b32 	%r548, %r546;
	add.s32 	%r549, %r120, %r548;
	selp.b32 	%r544, %r549, 31, %p73;
	mov.b32 	%r523, 1;
	mov.b32 	%r545, -1;
	// begin inline asm
	shfl.sync.down.b32 %r521, %r644, %r523, %r544, %r545;
	// end inline asm
	setp.lt.s32 	%p74, %r520, %r544;
	selp.b32 	%r550, %r521, 0, %p74;
	add.s32 	%r527, %r550, %r644;
	mov.b32 	%r528, 2;
	// begin inline asm
	shfl.sync.down.b32 %r526, %r527, %r528, %r544, %r545;
	// end inline asm
	add.s32 	%r551, %r520, 2;
	setp.gt.s32 	%p75, %r551, %r544;
	selp.b32 	%r552, 0, %r526, %p75;
	add.s32 	%r532, %r527, %r552;
	mov.b32 	%r533, 4;
	// begin inline asm
	shfl.sync.down.b32 %r531, %r532, %r533, %r544, %r545;
	// end inline asm
	add.s32 	%r553, %r520, 4;
	setp.gt.s32 	%p76, %r553, %r544;
	selp.b32 	%r554, 0, %r531, %p76;
	add.s32 	%r537, %r532, %r554;
	mov.b32 	%r538, 8;
	// begin inline asm
	shfl.sync.down.b32 %r536, %r537, %r538, %r544, %r545;
	// end inline asm
	add.s32 	%r555, %r520, 8;
	setp.gt.s32 	%p77, %r555, %r544;
	selp.b32 	%r556, 0, %r536, %p77;
	add.s32 	%r542, %r537, %r556;
	mov.b32 	%r543, 16;
	// begin inline asm
	shfl.sync.down.b32 %r541, %r542, %r543, %r544, %r545;
	// end inline asm
	add.s32 	%r557, %r520, 16;
	setp.gt.s32 	%p78, %r557, %r544;
	selp.b32 	%r558, 0, %r541, %p78;
	add.s32 	%r686, %r542, %r558;
	setp.ne.s32 	%p79, %r520, 0;
	@%p79 bra 	$L__BB12_20;
	shr.u32 	%r559, %r1, 3;
	and.b32  	%r560, %r559, 124;
	mov.u32 	%r561, _ZZN3cub18CUB_300001_SM_10006detail6reduce28DeviceReduceSingleTileKernelINS2_10policy_hubIiyN4cuda3std3__44plusIiEEE10Policy1000EPiSC_iS9_iiNS7_10__identityEEEvT0_T1_T2_T3_T4_T6_E12temp_storage;
	add.s32 	%r562, %r561, %r560;
	st.shared.u32 	[%r562+8], %r686;
$L__BB12_20:
	bar.sync 	0;
	setp.ne.s32 	%p80, %r1, 0;
	@%p80 bra 	$L__BB12_72;
	setp.gt.s32 	%p81, %r120, 32;
	ld.shared.u32 	%r563, [_ZZN3cub18CUB_300001_SM_10006detail6reduce28DeviceReduceSingleTileKernelINS2_10policy_hubIiyN4cuda3std3__44plusIiEEE10Policy1000EPiSC_iS9_iiNS7_10__identityEEEvT0_T1_T2_T3_T4_T6_E12temp_storage+12];
	selp.b32 	%r564, %r563, 0, %p81;
	add.s32 	%r565, %r564, %r686;
	setp.gt.s32 	%p82, %r120, 64;
	ld.shared.u32 	%r566, [_ZZN3cub18CUB_300001_SM_10006detail6reduce28DeviceReduceSingleTileKernelINS2_10policy_hubIiyN4cuda3std3__44plusIiEEE10Policy1000EPiSC_iS9_iiNS7_10__identityEEEvT0_T1_T2_T3_T4_T6_E12temp_storage+16];
	selp.b32 	%r567, %r566, 0, %p82;
	add.s32 	%r568, %r565, %r567;
	setp.gt.s32 	%p83, %r120, 96;
	ld.shared.u32 	%r569, [_ZZN3cub18CUB_300001_SM_10006detail6reduce28DeviceReduceSingleTileKernelINS2_10policy_hubIiyN4cuda3std3__44plusIiEEE10Policy1000EPiSC_iS9_iiNS7_10__identityEEEvT0_T1_T2_T3_T4_T6_E12temp_storage+20];
	selp.b32 	%r570, %r569, 0, %p83;
	add.s32 	%r571, %r568, %r570;
	setp.gt.s32 	%p84, %r120, 128;
	ld.shared.u32 	%r572, [_ZZN3cub18CUB_300001_SM_10006detail6reduce28DeviceReduceSingleTileKernelINS2_10policy_hubIiyN4cuda3std3__44plusIiEEE10Policy1000EPiSC_iS9_iiNS7_10__identityEEEvT0_T1_T2_T3_T4_T6_E12temp_storage+24];
	selp.b32 	%r573, %r572, 0, %p84;
	add.s32 	%r574, %r571, %r573;
	setp.gt.s32 	%p85, %r120, 160;
	ld.shared.u32 	%r575, [_ZZN3cub18CUB_300001_SM_10006detail6reduce28DeviceReduceSingleTileKernelINS2_10policy_hubIiyN4cuda3std3__44plusIiEEE10Policy1000EPiSC_iS9_iiNS7_10__identityEEEvT0_T1_T2_T3_T4_T6_E12temp_storage+28];
	selp.b32 	%r576, %r575, 0, %p85;
	add.s32 	%r577, %r574, %r576;
	setp.gt.s32 	%p86, %r120, 192;
	ld.shared.u32 	%r578, [_ZZN3cub18CUB_300001_SM_10006detail6reduce28DeviceReduceSingleTileKernelINS2_10policy_hubIiyN4cuda3std3__44plusIiEEE10Policy1000EPiSC_iS9_iiNS7_10__identityEEEvT0_T1_T2_T3_T4_T6_E12temp_storage+32];
	selp.b32 	%r579, %r578, 0, %p86;
	add.s32 	%r580, %r577, %r579;
	setp.gt.s32 	%p87, %r120, 224;
	ld.shared.u32 	%r581, [_ZZN3cub18CUB_300001_SM_10006detail6reduce28DeviceReduceSingleTileKernelINS2_10policy_hubIiyN4cuda3std3__44plusIiEEE10Policy1000EPiSC_iS9_iiNS7_10__identityEEEvT0_T1_T2_T3_T4_T6_E12temp_storage+36];
	selp.b32 	%r582, %r581, 0, %p87;
	add.s32 	%r686, %r580, %r582;
	bra.uni 	$L__BB12_72;
$L__BB12_22:
	mov.u32 	%r26, %tid.x;
	shl.b32 	%r377, %r26, 2;
	mul.wide.u32 	%rd86, %r377, 4;
	add.s64 	%rd76, %rd16, %rd86;
	// begin inline asm
	ld.global.nc.v2.u64 {%rd74, %rd75}, [%rd76];
	// end inline asm
	mov.b64 	{%r378, %r379}, %rd75;
	mov.b64 	{%r380, %r381}, %rd74;
	add.s64 	%rd79, %rd76, 4096;
	// begin inline asm
	ld.global.nc.v2.u64 {%rd77, %rd78}, [%rd79];
	// end inline asm
	mov.b64 	{%r382, %r383}, %rd78;
	mov.b64 	{%r384, %r385}, %rd77;
	add.s64 	%rd82, %rd76, 8192;
	// begin inline asm
	ld.global.nc.v2.u64 {%rd80, %rd81}, [%rd82];
	// end inline asm
	mov.b64 	{%r386, %r387}, %rd81;
	mov.b64 	{%r388, %r389}, %rd80;
	add.s64 	%rd85, %rd76, 12288;
	// begin inline asm
	ld.global.nc.v2.u64 {%rd83, %rd84}, [%rd85];
	// end inline asm
	mov.b64 	{%r390, %r391}, %rd84;
	mov.b64 	{%r392, %r393}, %rd83;
	add.s32 	%r394, %r381, %r380;
	add.s32 	%r395, %r378, %r394;
	add.s32 	%r396, %r379, %r395;
	add.s32 	%r397, %r384, %r396;
	add.s32 	%r398, %r385, %r397;
	add.s32 	%r399, %r382, %r398;
	add.s32 	%r400, %r383, %r399;
	add.s32 	%r401, %r388, %r400;
	add.s32 	%r402, %r389, %r401;
	add.s32 	%r403, %r386, %r402;
	add.s32 	%r404, %r387, %r403;
	add.s32 	%r405, %r392, %r404;
	add.s32 	%r406, %r393, %r405;
	add.s32 	%r407, %r390, %r406;
	add.s32 	%r659, %r391, %r407;
	setp.lt.u32 	%p50, %r120, 8192;
	mov.b32 	%r648, 4096;
	@%p50 bra 	$L__BB12_26;
	add.s32 	%r28, %r120, -4096;
	mov.b32 	%r648, 4096;
$L__BB12_24:
	mul.wide.s32 	%rd99, %r648, 4;
	add.s64 	%rd89, %rd76, %rd99;
	// begin inline asm
	ld.global.nc.v2.u64 {%rd87, %rd88}, [%rd89];
	// end inline asm
	mov.b64 	{%r409, %r410}, %rd88;
	mov.b64 	{%r411, %r412}, %rd87;
	add.s64 	%rd92, %rd89, 4096;
	// begin inline asm
	ld.global.nc.v2.u64 {%rd90, %rd91}, [%rd92];
	// end inline asm
	mov.b64 	{%r413, %r414}, %rd91;
	mov.b64 	{%r415, %r416}, %rd90;
	add.s64 	%rd95, %rd89, 8192;
	// begin inline asm
	ld.global.nc.v2.u64 {%rd93, %rd94}, [%rd95];
	// end inline asm
	mov.b64 	{%r417, %r418}, %rd94;
	mov.b64 	{%r419, %r420}, %rd93;
	add.s64 	%rd98, %rd89, 12288;
	// begin inline asm
	ld.global.nc.v2.u64 {%rd96, %rd97}, [%rd98];
	// end inline asm
	mov.b64 	{%r421, %r422}, %rd97;
	mov.b64 	{%r423, %r424}, %rd96;
	add.s32 	%r425, %r411, %r659;
	add.s32 	%r426, %r412, %r425;
	add.s32 	%r427, %r409, %r426;
	add.s32 	%r428, %r410, %r427;
	add.s32 	%r429, %r415, %r428;
	add.s32 	%r430, %r416, %r429;
	add.s32 	%r431, %r413, %r430;
	add.s32 	%r432, %r414, %r431;
	add.s32 	%r433, %r419, %r432;
	add.s32 	%r434, %r420, %r433;
	add.s32 	%r435, %r417, %r434;
	add.s32 	%r436, %r418, %r435;
	add.s32 	%r437, %r423, %r436;
	add.s32 	%r438, %r424, %r437;
	add.s32 	%r439, %r421, %r438;
	add.s32 	%r659, %r422, %r439;
	sub.s32 	%r440, %r120, %r648;
	setp.lt.s32 	%p51, %r440, 4096;
	@%p51 bra 	$L__BB12_34;
	add.s32 	%r648, %r648, 4096;
	setp.le.s32 	%p52, %r648, %r28;
	@%p52 bra 	$L__BB12_24;
$L__BB12_26:
	setp.le.s32 	%p53, %r120, %r648;
	@%p53 bra 	$L__BB12_34;
	sub.s32 	%r35, %r120, %r648;
	setp.ge.s32 	%p54, %r26, %r35;
	@%p54 bra 	$L__BB12_34;
	not.b32 	%r442, %r26;
	add.s32 	%r443, %r120, %r442;
	sub.s32 	%r36, %r443, %r648;
	and.b32  	%r444, %r36, 768;
	setp.eq.s32 	%p55, %r444, 768;
	mov.u32 	%r653, %r26;
	@%p55 bra 	$L__BB12_31;
	add.s32 	%r650, %r26, %r648;
	shr.u32 	%r445, %r36, 8;
	add.s32 	%r446, %r445, 1;
	and.b32  	%r447, %r446, 3;
	neg.s32 	%r649, %r447;
	mov.u32 	%r653, %r26;
$L__BB12_30:
	.pragma "nounroll";
	mul.wide.u32 	%rd101, %r650, 4;
	add.s64 	%rd100, %rd16, %rd101;
	// begin inline asm
	ld.global.nc.u32 %r448, [%rd100];
	// end inline asm
	add.s32 	%r659, %r448, %r659;
	add.s32 	%r653, %r653, 256;
	add.s32 	%r650, %r650, 256;
	add.s32 	%r649, %r649, 1;
	setp.ne.s32 	%p56, %r649, 0;
	@%p56 bra 	$L__BB12_30;
$L__BB12_31:
	setp.lt.u32 	%p57, %r36, 768;
	@%p57 bra 	$L__BB12_34;
	cvt.u64.u32 	%rd102, %r653;
	cvt.u64.u32 	%rd103, %r648;
	add.s64 	%rd104, %rd102, %rd103;
	shl.b64 	%rd105, %rd104, 2;
	add.s64 	%rd106, %rd105, %rd16;
	add.s64 	%rd122, %rd106, 2048;
	add.s32 	%r656, %r653, %r648;
$L__BB12_33:
	mul.wide.u32 	%rd111, %r656, 4;
	add.s64 	%rd107, %rd16, %rd111;
	// begin inline asm
	ld.global.nc.u32 %r449, [%rd107];
	// end inline asm
	add.s32 	%r453, %r449, %r659;
	add.s64 	%rd108, %rd122, -1024;
	// begin inline asm
	ld.global.nc.u32 %r450, [%rd108];
	// end inline asm
	add.s32 	%r454, %r450, %r453;
	// begin inline asm
	ld.global.nc.u32 %r451, [%rd122];
	// end inline asm
	add.s32 	%r455, %r451, %r454;
	add.s64 	%rd110, %rd122, 1024;
	// begin inline asm
	ld.global.nc.u32 %r452, [%rd110];
	// end inline asm
	add.s32 	%r659, %r452, %r455;
	add.s32 	%r653, %r653, 1024;
	add.s64 	%rd122, %rd122, 4096;
	add.s32 	%r656, %r656, 1024;
	setp.lt.s32 	%p58, %r653, %r35;
	@%p58 bra 	$L__BB12_33;
$L__BB12_34:
	// begin inline asm
	mov.u32 %r456, %laneid;
	// end inline asm
	mov.b32 	%r459, 1;
	mov.b32 	%r480, 31;
	mov.b32 	%r481, -1;
	// begin inline asm
	shfl.sync.down.b32 %r457, %r659, %r459, %r480, %r481;
	// end inline asm
	setp.gt.s32 	%p59, %r456, 30;
	selp.b32 	%r482, 0, %r457, %p59;
	add.s32 	%r463, %r482, %r659;
	mov.b32 	%r464, 2;
	// begin inline asm
	shfl.sync.down.b32 %r462, %r463, %r464, %r480, %r481;
	// end inline asm
	setp.gt.s32 	%p60, %r456, 29;
	selp.b32 	%r483, 0, %r462, %p60;
	add.s32 	%r468, %r463, %r483;
	mov.b32 	%r469, 4;
	// begin inline asm
	shfl.sync.down.b32 %r467, %r468, %r469, %r480, %r481;
	// end inline asm
	setp.gt.s32 	%p61, %r456, 27;
	selp.b32 	%r484, 0, %r467, %p61;
	add.s32 	%r473, %r468, %r484;
	mov.b32 	%r474, 8;
	// begin inline asm
	shfl.sync.down.b32 %r472, %r473, %r474, %r480, %r481;
	// end inline asm
	setp.gt.s32 	%p62, %r456, 23;
	selp.b32 	%r485, 0, %r472, %p62;
	add.s32 	%r478, %r473, %r485;
	mov.b32 	%r479, 16;
	// begin inline asm
	shfl.sync.down.b32 %r477, %r478, %r479, %r480, %r481;
	// end inline asm
	setp.gt.s32 	%p63, %r456, 15;
	selp.b32 	%r486, 0, %r477, %p63;
	add.s32 	%r686, %r478, %r486;
	setp.ne.s32 	%p64, %r456, 0;
	@%p64 bra 	$L__BB12_36;
	shr.u32 	%r487, %r26, 3;
	and.b32  	%r488, %r487, 124;
	mov.u32 	%r489, _ZZN3cub18CUB_300001_SM_10006detail6reduce28DeviceReduceSingleTileKernelINS2_10policy_hubIiyN4cuda3std3__44plusIiEEE10Policy1000EPiSC_iS9_iiNS7_10__identityEEEvT0_T1_T2_T3_T4_T6_E12temp_storage;
	add.s32 	%r490, %r489, %r488;
	st.shared.u32 	[%r490+8], %r686;
$L__BB12_36:
	bar.sync 	0;
	setp.ne.s32 	%p65, %r26, 0;
	@%p65 bra 	$L__BB12_72;
	ld.shared.u32 	%r491, [_ZZN3cub18CUB_300001_SM_10006detail6reduce28DeviceReduceSingleTileKernelINS2_10policy_hubIiyN4cuda3std3__44plusIiEEE10Policy1000EPiSC_iS9_iiNS7_10__identityEEEvT0_T1_T2_T3_T4_T6_E12temp_storage+12];
	add.s32 	%r492, %r491, %r686;
	ld.shared.u32 	%r493, [_ZZN3cub18CUB_300001_SM_10006detail6reduce28DeviceReduceSingleTileKernelINS2_10policy_hubIiyN4cuda3std3__44plusIiEEE10Policy1000EPiSC_iS9_iiNS7_10__identityEEEvT0_T1_T2_T3_T4_T6_E12temp_storage+16];
	add.s32 	%r494, %r492, %r493;
	ld.shared.u32 	%r495, [_ZZN3cub18CUB_300001_SM_10006detail6reduce28DeviceReduceSingleTileKernelINS2_10policy_hubIiyN4cuda3std3__44plusIiEEE10Policy1000EPiSC_iS9_iiNS7_10__identityEEEvT0_T1_T2_T3_T4_T6_E12temp_storage+20];
	add.s32 	%r496, %r494, %r495;
	ld.shared.u32 	%r497, [_ZZN3cub18CUB_300001_SM_10006detail6reduce28DeviceReduceSingleTileKernelINS2_10policy_hubIiyN4cuda3std3__44plusIiEEE10Policy1000EPiSC_iS9_iiNS7_10__identityEEEvT0_T1_T2_T3_T4_T6_E12temp_storage+24];
	add.s32 	%r498, %r496, %r497;
	ld.shared.u32 	%r499, [_ZZN3cub18CUB_300001_SM_10006detail6reduce28DeviceReduceSingleTileKernelINS2_10policy_hubIiyN4cuda3std3__44plusIiEEE10Policy1000EPiSC_iS9_iiNS7_10__identityEEEvT0_T1_T2_T3_T4_T6_E12temp_storage+28];
	add.s32 	%r500, %r498, %r499;
	ld.shared.u32 	%r501, [_ZZN3cub18CUB_300001_SM_10006detail6reduce28DeviceReduceSingleTileKernelINS2_10policy_hubIiyN4cuda3std3__44plusIiEEE10Policy1000EPiSC_iS9_iiNS7_10__identityEEEvT0_T1_T2_T3_T4_T6_E12temp_storage+32];
	add.s32 	%r502, %r500, %r501;
	ld.shared.u32 	%r503, [_ZZN3cub18CUB_300001_SM_10006detail6reduce28DeviceReduceSingleTileKernelINS2_10policy_hubIiyN4cuda3std3__44plusIiEEE10Policy1000EPiSC_iS9_iiNS7_10__identityEEEvT0_T1_T2_T3_T4_T6_E12temp_storage+36];
	add.s32 	%r686, %r502, %r503;
	bra.uni 	$L__BB12_72;
$L__BB12_38:
	setp.gt.s32 	%p3, %r120, 4095;
	@%p3 bra 	$L__BB12_56;
	mov.u32 	%r60, %tid.x;
	setp.ge.s32 	%p20, %r60, %r120;
	mov.b32 	%r670, 0;
	mov.u32 	%r665, %r60;
	@%p20 bra 	$L__BB12_41;
	mul.wide.u32 	%rd66, %r60, 4;
	add.s64 	%rd65, %rd16, %rd66;
	// begin inline asm
	ld.global.nc.u32 %r670, [%rd65];
	// end inline asm
	add.s32 	%r665, %r60, 256;
$L__BB12_41:
	setp.ge.s32 	%p21, %r665, %r120;
	@%p21 bra 	$L__BB12_47;
	not.b32 	%r252, %r665;
	add.s32 	%r65, %r120, %r252;
	and.b32  	%r253, %r65, 768;
	setp.eq.s32 	%p22, %r253, 768;
	@%p22 bra 	$L__BB12_45;
	mul.wide.u32 	%rd67, %r665, 4;
	add.s64 	%rd123, %rd16, %rd67;
	shr.u32 	%r254, %r65, 8;
	add.s32 	%r255, %r254, 1;
	and.b32  	%r256, %r255, 3;
	neg.s32 	%r662, %r256;
$L__BB12_44:
	.pragma "nounroll";
	// begin inline asm
	ld.global.nc.u32 %r257, [%rd123];
	// end inline asm
	add.s32 	%r670, %r257, %r670;
	add.s32 	%r665, %r665, 256;
	add.s64 	%rd123, %rd123, 1024;
	add.s32 	%r662, %r662, 1;
	setp.ne.s32 	%p23, %r662, 0;
	@%p23 bra 	$L__BB12_44;
$L__BB12_45:
	setp.lt.u32 	%p24, %r65, 768;
	@%p24 bra 	$L__BB12_47;
$L__BB12_46:
	mul.wide.s32 	%rd73, %r665, 4;
	add.s64 	%rd69, %rd16, %rd73;
	// begin inline asm
	ld.global.nc.u32 %r258, [%rd69];
	// end inline asm
	add.s32 	%r262, %r258, %r670;
	add.s64 	%rd70, %rd69, 1024;
	// begin inline asm
	ld.global.nc.u32 %r259, [%rd70];
	// end inline asm
	add.s32 	%r263, %r259, %r262;
	add.s64 	%rd71, %rd69, 2048;
	// begin inline asm
	ld.global.nc.u32 %r260, [%rd71];
	// end inline asm
	add.s32 	%r264, %r260, %r263;
	add.s64 	%rd72, %rd69, 3072;
	// begin inline asm
	ld.global.nc.u32 %r261, [%rd72];
	// end inline asm
	add.s32 	%r670, %r261, %r264;
	add.s32 	%r665, %r665, 1024;
	setp.lt.s32 	%p25, %r665, %r120;
	@%p25 bra 	$L__BB12_46;
$L__BB12_47:
	setp.lt.s32 	%p26, %r120, 256;
	@%p26 bra 	$L__BB12_52;
	// begin inline asm
	mov.u32 %r328, %laneid;
	// end inline asm
	mov.b32 	%r331, 1;
	mov.b32 	%r352, 31;
	mov.b32 	%r353, -1;
	// begin inline asm
	shfl.sync.down.b32 %r329, %r670, %r331, %r352, %r353;
	// end inline asm
	setp.gt.s32 	%p42, %r328, 30;
	selp.b32 	%r354, 0, %r329, %p42;
	add.s32 	%r335, %r354, %r670;
	mov.b32 	%r336, 2;
	// begin inline asm
	shfl.sync.down.b32 %r334, %r335, %r336, %r352, %r353;
	// end inline asm
	setp.gt.s32 	%p43, %r328, 29;
	selp.b32 	%r355, 0, %r334, %p43;
	add.s32 	%r340, %r335, %r355;
	mov.b32 	%r341, 4;
	// begin inline asm
	shfl.sync.down.b32 %r339, %r340, %r341, %r352, %r353;
	// end inline asm
	setp.gt.s32 	%p44, %r328, 27;
	selp.b32 	%r356, 0, %r339, %p44;
	add.s32 	%r345, %r340, %r356;
	mov.b32 	%r346, 8;
	// begin inline asm
	shfl.sync.down.b32 %r344, %r345, %r346, %r352, %r353;
	// end inline asm
	setp.gt.s32 	%p45, %r328, 23;
	selp.b32 	%r357, 0, %r344, %p45;
	add.s32 	%r350, %r345, %r357;
	mov.b32 	%r351, 16;
	// begin inline asm
	shfl.sync.down.b32 %r349, %r350, %r351, %r352, %r353;
	// end inline asm
	setp.gt.s32 	%p46, %r328, 15;
	selp.b32 	%r358, 0, %r349, %p46;
	add.s32 	%r686, %r350, %r358;
	setp.ne.s32 	%p47, %r328, 0;
	@%p47 bra 	$L__BB12_50;
	shr.u32 	%r359, %r60, 3;
	and.b32  	%r360, %r359, 124;
	mov.u32 	%r361, _ZZN3cub18CUB_300001_SM_10006detail6reduce28DeviceReduceSingleTileKernelINS2_10policy_hubIiyN4cuda3std3__44plusIiEEE10Policy1000EPiSC_iS9_iiNS7_10__identityEEEvT0_T1_T2_T3_T4_T6_E12temp_storage;
	add.s32 	%r362, %r361, %r360;
	st.shared.u32 	[%r362+8], %r686;
$L__BB12_50:
	bar.sync 	0;
	setp.ne.s32 	%p48, %r60, 0;
	@%p48 bra 	$L__BB12_72;
	ld.shared.u32 	%r363, [_ZZN3cub18CUB_300001_SM_10006detail6reduce28DeviceReduceSingleTileKernelINS2_10policy_hubIiyN4cuda3std3__44plusIiEEE10Policy1000EPiSC_iS9_iiNS7_10__identityEEEvT0_T1_T2_T3_T4_T6_E12temp_storage+12];
	add.s32 	%r364, %r363, %r686;
	ld.shared.u32 	%r365, [_ZZN3cub18CUB_300001_SM_10006detail6reduce28DeviceReduceSingleTileKernelINS2_10policy_hubIiyN4cuda3std3__44plusIiEEE10Policy1000EPiSC_iS9_iiNS7_10__identityEEEvT0_T1_T2_T3_T4_T6_E12temp_storage+16];
	add.s32 	%r366, %r364, %r365;
	ld.shared.u32 	%r367, [_ZZN3cub18CUB_300001_SM_10006detail6reduce28DeviceReduceSingleTileKernelINS2_10policy_hubIiyN4cuda3std3__44plusIiEEE10Policy1000EPiSC_iS9_iiNS7_10__identityEEEvT0_T1_T2_T3_T4_T6_E12temp_storage+20];
	add.s32 	%r368, %r366, %r367;
	ld.shared.u32 	%r369, [_ZZN3cub18CUB_300001_SM_10006detail6reduce28DeviceReduceSingleTileKernelINS2_10policy_hubIiyN4cuda3std3__44plusIiEEE10Policy1000EPiSC_iS9_iiNS7_10__identityEEEvT0_T1_T2_T3_T4_T6_E12temp_storage+24];
	add.s32 	%r370, %r368, %r369;
	ld.shared.u32 	%r371, [_ZZN3cub18CUB_300001_SM_10006detail6reduce28DeviceReduceSingleTileKernelINS2_10policy_hubIiyN4cuda3std3__44plusIiEEE10Policy1000EPiSC_iS9_iiNS7_10__identityEEEvT0_T1_T2_T3_T4_T6_E12temp_storage+28];
	add.s32 	%r372, %r370, %r371;
	ld.shared.u32 	%r373, [_ZZN3cub18CUB_300001_SM_10006detail6reduce28DeviceReduceSingleTileKernelINS2_10policy_hubIiyN4cuda3std3__44plusIiEEE10Policy1000EPiSC_iS9_iiNS7_10__identityEEEvT0_T1_T2_T3_T4_T6_E12temp_storage+32];
	add.s32 	%r374, %r372, %r373;
	ld.shared.u32 	%r375, [_ZZN3cub18CUB_300001_SM_10006detail6reduce28DeviceReduceSingleTileKernelINS2_10policy_hubIiyN4cuda3std3__44plusIiEEE10Policy1000EPiSC_iS9_iiNS7_10__identityEEEvT0_T1_T2_T3_T4_T6_E12temp_storage+36];
	add.s32 	%r686, %r374, %r375;
	bra.uni 	$L__BB12_72;
$L__BB12_52:
	// begin inline asm
	mov.u32 %r265, %laneid;
	// end inline asm
	and.b32  	%r291, %r60, 992;
	add.s32 	%r292, %r291, 32;
	setp.gt.s32 	%p27, %r292, %r120;
	not.b32 	%r293, %r291;
	add.s32 	%r294, %r120, %r293;
	selp.b32 	%r289, %r294, 31, %p27;
	mov.b32 	%r268, 1;
	mov.b32 	%r290, -1;
	// begin inline asm
	shfl.sync.down.b32 %r266, %r670, %r268, %r289, %r290;
	// end inline asm
	setp.lt.s32 	%p28, %r265, %r289;
	selp.b32 	%r295, %r266, 0, %p28;
	add.s32 	%r272, %r295, %r670;
	mov.b32 	%r273, 2;
	// begin inline asm
	shfl.sync.down.b32 %r271, %r272, %r273, %r289, %r290;
	// end inline asm
	add.s32 	%r296, %r265, 2;
	setp.gt.s32 	%p29, %r296, %r289;
	selp.b32 	%r297, 0, %r271, %p29;
	add.s32 	%r277, %r272, %r297;
	mov.b32 	%r278, 4;
	// begin inline asm
	shfl.sync.down.b32 %r276, %r277, %r278, %r289, %r290;
	// end inline asm
	add.s32 	%r298, %r265, 4;
	setp.gt.s32 	%p30, %r298, %r289;
	selp.b32 	%r299, 0, %r276, %p30;
	add.s32 	%r282, %r277, %r299;
	mov.b32 	%r283, 8;
	// begin inline asm
	shfl.sync.down.b32 %r281, %r282, %r283, %r289, %r290;
	// end inline asm
	add.s32 	%r300, %r265, 8;
	setp.gt.s32 	%p31, %r300, %r289;
	selp.b32 	%r301, 0, %r281, %p31;
	add.s32 	%r287, %r282, %r301;
	mov.b32 	%r288, 16;
	// begin inline asm
	shfl.sync.down.b32 %r286, %r287, %r288, %r289, %r290;
	// end inline asm
	add.s32 	%r302, %r265, 16;
	setp.gt.s32 	%p32, %r302, %r289;
	selp.b32 	%r303, 0, %r286, %p32;
	add.s32 	%r686, %r287, %r303;
	setp.ne.s32 	%p33, %r265, 0;
	@%p33 bra 	$L__BB12_54;
	shr.u32 	%r304, %r60, 3;
	and.b32  	%r305, %r304, 124;
	mov.u32 	%r306, _ZZN3cub18CUB_300001_SM_10006detail6reduce28DeviceReduceSingleTileKernelINS2_10policy_hubIiyN4cuda3std3__44plusIiEEE10Policy1000EPiSC_iS9_iiNS7_10__identityEEEvT0_T1_T2_T3_T4_T6_E12temp_storage;
	add.s32 	%r307, %r306, %r305;
	st.shared.u32 	[%r307+8], %r686;
$L__BB12_54:
	bar.sync 	0;
	setp.ne.s32 	%p34, %r60, 0;
	@%p34 bra 	$L__BB12_72;
	setp.gt.s32 	%p35, %r120, 32;
	ld.shared.u32 	%r308, [_ZZN3cub18CUB_300001_SM_10006detail6reduce28DeviceReduceSingleTileKernelINS2_10policy_hubIiyN4cuda3std3__44plusIiEEE10Policy1000EPiSC_iS9_iiNS7_10__identityEEEvT0_T1_T2_T3_T4_T6_E12temp_storage+12];
	selp.b32 	%r309, %r308, 0, %p35;
	add.s32 	%r310, %r309, %r686;
	setp.gt.s32 	%p36, %r120, 64;
	ld.shared.u32 	%r311, [_ZZN3cub18CUB_300001_SM_10006detail6reduce28DeviceReduceSingleTileKernelINS2_10policy_hubIiyN4cuda3std3__44plusIiEEE10Policy1000EPiSC_iS9_iiNS7_10__identityEEEvT0_T1_T2_T3_T4_T6_E12temp_storage+16];
	selp.b32 	%r312, %r311, 0, %p36;
	add.s32 	%r313, %r310, %r312;
	setp.gt.s32 	%p37, %r120, 96;
	ld.shared.u32 	%r314, [_ZZN3cub18CUB_300001_SM_10006detail6reduce28DeviceReduceSingleTileKernelINS2_10policy_hubIiyN4cuda3std3__44plusIiEEE10Policy1000EPiSC_iS9_iiNS7_10__identityEEEvT0_T1_T2_T3_T4_T6_E12temp_storage+20];
	selp.b32 	%r315, %r314, 0, %p37;
	add.s32 	%r316, %r313, %r315;
	setp.gt.s32 	%p38, %r120, 128;
	ld.shared.u32 	%r317, [_ZZN3cub18CUB_300001_SM_10006detail6reduce28DeviceReduceSingleTileKernelINS2_10policy_hubIiyN4cuda3std3__44plusIiEEE10Policy1000EPiSC_iS9_iiNS7_10__identityEEEvT0_T1_T2_T3_T4_T6_E12temp_storage+24];
	selp.b32 	%r318, %r317, 0, %p38;
	add.s32 	%r319, %r316, %r318;
	setp.gt.s32 	%p39, %r120, 160;
	ld.shared.u32 	%r320, [_ZZN3cub18CUB_300001_SM_10006detail6reduce28DeviceReduceSingleTileKernelINS2_10policy_hubIiyN4cuda3std3__44plusIiEEE10Policy1000EPiSC_iS9_iiNS7_10__identityEEEvT0_T1_T2_T3_T4_T6_E12temp_storage+28];
	selp.b32 	%r321, %r320, 0, %p39;
	add.s32 	%r322, %r319, %r321;
	setp.gt.s32 	%p40, %r120, 192;
	ld.shared.u32 	%r323, [_ZZN3cub18CUB_300001_SM_10006detail6reduce28DeviceReduceSingleTileKernelINS2_10policy_hubIiyN4cuda3std3__44plusIiEEE10Policy1000EPiSC_iS9_iiNS7_10__identityEEEvT0_T1_T2_T3_T4_T6_E12temp_storage+32];
	selp.b32 	%r324, %r323, 0, %p40;
	add.s32 	%r325, %r322, %r324;
	setp.gt.s32 	%p41, %r120, 224;
	ld.shared.u32 	%r326, [_ZZN3cub18CUB_300001_SM_10006detail6reduce28DeviceReduceSingleTileKernelINS2_10policy_hubIiyN4cuda3std3__44plusIiEEE10Policy1000EPiSC_iS9_iiNS7_10__identityEEEvT0_T1_T2_T3_T4_T6_E12temp_storage+36];
	selp.b32 	%r327, %r326, 0, %p41;
	add.s32 	%r686, %r325, %r327;
	bra.uni 	$L__BB12_72;
$L__BB12_56:
	mov.u32 	%r85, %tid.x;
	mul.wide.u32 	%rd35, %r85, 4;
	add.s64 	%rd19, %rd16, %rd35;
	// begin inline asm
	ld.global.nc.u32 %r122, [%rd19];
	// end inline asm
	add.s64 	%rd20, %rd19, 1024;
	// begin inline asm
	ld.global.nc.u32 %r123, [%rd20];
	// end inline asm
	add.s64 	%rd21, %rd19, 2048;
	// begin inline asm
	ld.global.nc.u32 %r124, [%rd21];
	// end inline asm
	add.s64 	%rd22, %rd19, 3072;
	// begin inline asm
	ld.global.nc.u32 %r125, [%rd22];
	// end inline asm
	add.s64 	%rd23, %rd19, 4096;
	// begin inline asm
	ld.global.nc.u32 %r126, [%rd23];
	// end inline asm
	add.s64 	%rd24, %rd19, 5120;
	// begin inline asm
	ld.global.nc.u32 %r127, [%rd24];
	// end inline asm
	add.s64 	%rd25, %rd19, 6144;
	// begin inline asm
	ld.global.nc.u32 %r128, [%rd25];
	// end inline asm
	add.s64 	%rd26, %rd19, 7168;
	// begin inline asm
	ld.global.nc.u32 %r129, [%rd26];
	// end inline asm
	add.s64 	%rd27, %rd19, 8192;
	// begin inline asm
	ld.global.nc.u32 %r130, [%rd27];
	// end inline asm
	add.s64 	%rd28, %rd19, 9216;
	// begin inline asm
	ld.global.nc.u32 %r131, [%rd28];
	// end inline asm
	add.s64 	%rd29, %rd19, 10240;
	// begin inline asm
	ld.global.nc.u32 %r132, [%rd29];
	// end inline asm
	add.s64 	%rd30, %rd19, 11264;
	// begin inline asm
	ld.global.nc.u32 %r133, [%rd30];
	// end inline asm
	add.s64 	%rd31, %rd19, 12288;
	// begin inline asm
	ld.global.nc.u32 %r134, [%rd31];
	// end inline asm
	add.s64 	%rd32, %rd19, 13312;
	// begin inline asm
	ld.global.nc.u32 %r135, [%rd32];
	// end inline asm
	add.s64 	%rd33, %rd19, 14336;
	// begin inline asm
	ld.global.nc.u32 %r136, [%rd33];
	// end inline asm
	add.s64 	%rd34, %rd19, 15360;
	// begin inline asm
	ld.global.nc.u32 %r137, [%rd34];
	// end inline asm
	add.s32 	%r139, %r123, %r122;
	add.s32 	%r140, %r124, %r139;
	add.s32 	%r141, %r125, %r140;
	add.s32 	%r142, %r126, %r141;
	add.s32 	%r143, %r127, %r142;
	add.s32 	%r144, %r128, %r143;
	add.s32 	%r145, %r129, %r144;
	add.s32 	%r146, %r130, %r145;
	add.s32 	%r147, %r131, %r146;
	add.s32 	%r148, %r132, %r147;
	add.s32 	%r149, %r133, %r148;
	add.s32 	%r150, %r134, %r149;
	add.s32 	%r151, %r135, %r150;
	add.s32 	%r152, %r136, %r151;
	add.s32 	%r685, %r137, %r152;
	setp.lt.u32 	%p4, %r120, 8192;
	mov.b32 	%r674, 4096;
	@%p4 bra 	$L__BB12_60;
	add.s32 	%r87, %r120, -4096;
	mov.b32 	%r674, 4096;
$L__BB12_58:
	mul.wide.s32 	%rd52, %r674, 4;
	add.s64 	%rd36, %rd19, %rd52;
	// begin inline asm
	ld.global.nc.u32 %r154, [%rd36];
	// end inline asm
	add.s64 	%rd37, %rd36, 1024;
	// begin inline asm
	ld.global.nc.u32 %r155, [%rd37];
	// end inline asm
	add.s64 	%rd38, %rd36, 2048;
	// begin inline asm
	ld.global.nc.u32 %r156, [%rd38];
	// end inline asm
	add.s64 	%rd39, %rd36, 3072;
	// begin inline asm
	ld.global.nc.u32 %r157, [%rd39];
	// end inline asm
	add.s64 	%rd40, %rd36, 4096;
	// begin inline asm
	ld.global.nc.u32 %r158, [%rd40];
	// end inline asm
	add.s64 	%rd41, %rd36, 5120;
	// begin inline asm
	ld.global.nc.u32 %r159, [%rd41];
	// end inline asm
	add.s64 	%rd42, %rd36, 6144;
	// begin inline asm
	ld.global.nc.u32 %r160, [%rd42];
	// end inline asm
	add.s64 	%rd43, %rd36, 7168;
	// begin inline asm
	ld.global.nc.u32 %r161, [%rd43];
	// end inline asm
	add.s64 	%rd44, %rd36, 8192;
	// begin inline asm
	ld.global.nc.u32 %r162, [%rd44];
	// end inline asm
	add.s64 	%rd45, %rd36, 9216;
	// begin inline asm
	ld.global.nc.u32 %r163, [%rd45];
	// end inline asm
	add.s64 	%rd46, %rd36, 10240;
	// begin inline asm
	ld.global.nc.u32 %r164, [%rd46];
	// end inline asm
	add.s64 	%rd47, %rd36, 11264;
	// begin inline asm
	ld.global.nc.u32 %r165, [%rd47];
	// end inline asm
	add.s64 	%rd48, %rd36, 12288;
	// begin inline asm
	ld.global.nc.u32 %r166, [%rd48];
	// end inline asm
	add.s64 	%rd49, %rd36, 13312;
	// begin inline asm
	ld.global.nc.u32 %r167, [%rd49];
	// end inline asm
	add.s64 	%rd50, %rd36, 14336;
	// begin inline asm
	ld.global.nc.u32 %r168, [%rd50];
	// end inline asm
	add.s64 	%rd51, %rd36, 15360;
	// begin inline asm
	ld.global.nc.u32 %r169, [%rd51];
	// end inline asm
	add.s32 	%r170, %r154, %r685;
	add.s32 	%r171, %r155, %r170;
	add.s32 	%r172, %r156, %r171;
	add.s32 	%r173, %r157, %r172;
	add.s32 	%r174, %r158, %r173;
	add.s32 	%r175, %r159, %r174;
	add.s32 	%r176, %r160, %r175;
	add.s32 	%r177, %r161, %r176;
	add.s32 	%r178, %r162, %r177;
	add.s32 	%r179, %r163, %r178;
	add.s32 	%r180, %r164, %r179;
	add.s32 	%r181, %r165, %r180;
	add.s32 	%r182, %r166, %r181;
	add.s32 	%r183, %r167, %r182;
	add.s32 	%r184, %r168, %r183;
	add.s32 	%r685, %r169, %r184;
	sub.s32 	%r185, %r120, %r674;
	setp.lt.s32 	%p5, %r185, 4096;
	@%p5 bra 	$L__BB12_68;
	add.s32 	%r674, %r674, 4096;
	setp.le.s32 	%p6, %r674, %r87;
	@%p6 bra 	$L__BB12_58;
$L__BB12_60:
	setp.le.s32 	%p7, %r120, %r674;
	@%p7 bra 	$L__BB12_68;
	sub.s32 	%r94, %r120, %r674;
	setp.ge.s32 	%p8, %r85, %r94;
	@%p8 bra 	$L__BB12_68;
	not.b32 	%r187, %r85;
	add.s32 	%r188, %r120, %r187;
	sub.s32 	%r95, %r188, %r674;
	and.b32  	%r189, %r95, 768;
	setp.eq.s32 	%p9, %r189, 768;
	mov.u32 	%r679, %r85;
	@%p9 bra 	$L__BB12_65;
	add.s32 	%r676, %r85, %r674;
	shr.u32 	%r190, %r95, 8;
	add.s32 	%r191, %r190, 1;
	and.b32  	%r192, %r191, 3;
	neg.s32 	%r675, %r192;
	mov.u32 	%r679, %r85;
$L__BB12_64:
	.pragma "nounroll";
	mul.wide.u32 	%rd54, %r676, 4;
	add.s64 	%rd53, %rd16, %rd54;
	// begin inline asm
	ld.global.nc.u32 %r193, [%rd53];
	// end inline asm
	add.s32 	%r685, %r193, %r685;
	add.s32 	%r679, %r679, 256;
	add.s32 	%r676, %r676, 256;
	add.s32 	%r675, %r675, 1;
	setp.ne.s32 	%p10, %r675, 0;
	@%p10 bra 	$L__BB12_64;
$L__BB12_65:
	setp.lt.u32 	%p11, %r95, 768;
	@%p11 bra 	$L__BB12_68;
	cvt.u64.u32 	%rd55, %r679;
	cvt.u64.u32 	%rd56, %r674;
	add.s64 	%rd57, %rd55, %rd56;
	shl.b64 	%rd58, %rd57, 2;
	add.s64 	%rd59, %rd58, %rd16;
	add.s64 	%rd124, %rd59, 2048;
	add.s32 	%r682, %r679, %r674;
$L__BB12_67:
	mul.wide.u32 	%rd64, %r682, 4;
	add.s64 	%rd60, %rd16, %rd64;
	// begin inline asm
	ld.global.nc.u32 %r194, [%rd60];
	// end inline asm
	add.s32 	%r198, %r194, %r685;
	add.s64 	%rd61, %rd124, -1024;
	// begin inline asm
	ld.global.nc.u32 %r195, [%rd61];
	// end inline asm
	add.s32 	%r199, %r195, %r198;
	// begin inline asm
	ld.global.nc.u32 %r196, [%rd124];
	// end inline asm
	add.s32 	%r200, %r196, %r199;
	add.s64 	%rd63, %rd124, 1024;
	// begin inline asm
	ld.global.nc.u32 %r197, [%rd63];
	// end inline asm
	add.s32 	%r685, %r197, %r200;
	add.s32 	%r679, %r679, 1024;
	add.s64 	%rd124, %rd124, 4096;
	add.s32 	%r682, %r682, 1024;
	setp.lt.s32 	%p12, %r679, %r94;
	@%p12 bra 	$L__BB12_67;
$L__BB12_68:
	// begin inline asm
	mov.u32 %r201, %laneid;
	// end inline asm
	mov.b32 	%r204, 1;
	mov.b32 	%r225, 31;
	mov.b32 	%r226, -1;
	// begin inline asm
	shfl.sync.down.b32 %r202, %r685, %r204, %r225, %r226;
	// end inline asm
	setp.gt.s32 	%p13, %r201, 30;
	selp.b32 	%r227, 0, %r202, %p13;
	add.s32 	%r208, %r227, %r685;
	mov.b32 	%r209, 2;
	// begin inline asm
	shfl.sync.down.b32 %r207, %r208, %r209, %r225, %r226;
	// end inline asm
	setp.gt.s32 	%p14, %r201, 29;
	selp.b32 	%r228, 0, %r207, %p14;
	add.s32 	%r213, %r208, %r228;
	mov.b32 	%r214, 4;
	// begin inline asm
	shfl.sync.down.b32 %r212, %r213, %r214, %r225, %r226;
	// end inline asm
	setp.gt.s32 	%p15, %r201, 27;
	selp.b32 	%r229, 0, %r212, %p15;
	add.s32 	%r218, %r213, %r229;
	mov.b32 	%r219, 8;
	// begin inline asm
	shfl.sync.down.b32 %r217, %r218, %r219, %r225, %r226;
	// end inline asm
	setp.gt.s32 	%p16, %r201, 23;
	selp.b32 	%r230, 0, %r217, %p16;
	add.s32 	%r223, %r218, %r230;
	mov.b32 	%r224, 16;
	// begin inline asm
	shfl.sync.down.b32 %r222, %r223, %r224, %r225, %r226;
	// end inline asm
	setp.gt.s32 	%p17, %r201, 15;
	selp.b32 	%r231, 0, %r222, %p17;
	add.s32 	%r686, %r223, %r231;
	setp.ne.s32 	%p18, %r201, 0;
	@%p18 bra 	$L__BB12_70;
	shr.u32 	%r232, %r85, 3;
	and.b32  	%r233, %r232, 124;
	mov.u32 	%r234, _ZZN3cub18CUB_300001_SM_10006detail6reduce28DeviceReduceSingleTileKernelINS2_10policy_hubIiyN4cuda3std3__44plusIiEEE10Policy1000EPiSC_iS9_iiNS7_10__identityEEEvT0_T1_T2_T3_T4_T6_E12temp_storage;
	add.s32 	%r235, %r234, %r233;
	st.shared.u32 	[%r235+8], %r686;
$L__BB12_70:
	bar.sync 	0;
	setp.ne.s32 	%p19, %r85, 0;
	@%p19 bra 	$L__BB12_72;
	ld.shared.u32 	%r236, [_ZZN3cub18CUB_300001_SM_10006detail6reduce28DeviceReduceSingleTileKernelINS2_10policy_hubIiyN4cuda3std3__44plusIiEEE10Policy1000EPiSC_iS9_iiNS7_10__identityEEEvT0_T1_T2_T3_T4_T6_E12temp_storage+12];
	add.s32 	%r237, %r236, %r686;
	ld.shared.u32 	%r238, [_ZZN3cub18CUB_300001_SM_10006detail6reduce28DeviceReduceSingleTileKernelINS2_10policy_hubIiyN4cuda3std3__44plusIiEEE10Policy1000EPiSC_iS9_iiNS7_10__identityEEEvT0_T1_T2_T3_T4_T6_E12temp_storage+16];
	add.s32 	%r239, %r237, %r238;
	ld.shared.u32 	%r240, [_ZZN3cub18CUB_300001_SM_10006detail6reduce28DeviceReduceSingleTileKernelINS2_10policy_hubIiyN4cuda3std3__44plusIiEEE10Policy1000EPiSC_iS9_iiNS7_10__identityEEEvT0_T1_T2_T3_T4_T6_E12temp_storage+20];
	add.s32 	%r241, %r239, %r240;
	ld.shared.u32 	%r242, [_ZZN3cub18CUB_300001_SM_10006detail6reduce28DeviceReduceSingleTileKernelINS2_10policy_hubIiyN4cuda3std3__44plusIiEEE10Policy1000EPiSC_iS9_iiNS7_10__identityEEEvT0_T1_T2_T3_T4_T6_E12temp_storage+24];
	add.s32 	%r243, %r241, %r242;
	ld.shared.u32 	%r244, [_ZZN3cub18CUB_300001_SM_10006detail6reduce28DeviceReduceSingleTileKernelINS2_10policy_hubIiyN4cuda3std3__44plusIiEEE10Policy1000EPiSC_iS9_iiNS7_10__identityEEEvT0_T1_T2_T3_T4_T6_E12temp_storage+28];
	add.s32 	%r245, %r243, %r244;
	ld.shared.u32 	%r246, [_ZZN3cub18CUB_300001_SM_10006detail6reduce28DeviceReduceSingleTileKernelINS2_10policy_hubIiyN4cuda3std3__44plusIiEEE10Policy1000EPiSC_iS9_iiNS7_10__identityEEEvT0_T1_T2_T3_T4_T6_E12temp_storage+32];
	add.s32 	%r247, %r245, %r246;
	ld.shared.u32 	%r248, [_ZZN3cub18CUB_300001_SM_10006detail6reduce28DeviceReduceSingleTileKernelINS2_10policy_hubIiyN4cuda3std3__44plusIiEEE10Policy1000EPiSC_iS9_iiNS7_10__identityEEEvT0_T1_T2_T3_T4_T6_E12temp_storage+36];
	add.s32 	%r686, %r247, %r248;
$L__BB12_72:
	mov.u32 	%r631, %tid.x;
	setp.ne.s32 	%p95, %r631, 0;
	@%p95 bra 	$L__BB12_74;
	add.s32 	%r632, %r686, %r121;
	st.global.u32 	[%rd1], %r632;
$L__BB12_74:
	ret;

}


// ===== COMPILED SASS (sm_100) =====

	.target	sm_100

	.elftype	@"ET_EXEC"


//--------------------- .note.nv.tkinfo           --------------------------
	.section	.note.nv.tkinfo,"",@"SHT_NOTE"
	.sectionflags	@"SHF_NOTE_NV_TKINFO"
	.tkinfo
        /*0018*/ 	.word	0x00000002
        /*0030*/ 	.string	""
        /*0030*/ 	.string	"ptxas"
        /*0030*/ 	.string	"Cuda compilation tools, release 13.0, V13.0.88"
        /*0030*/ 	.string	"Build cuda_13.0.r13.0/compiler.36424714_0"
        /*0030*/ 	.string	"-arch sm_100 -m 64 "



//--------------------- .note.nv.cuinfo           --------------------------
	.section	.note.nv.cuinfo,"",@"SHT_NOTE"
	.sectionflags	@"SHF_NOTE_NV_CUINFO"
        /*0018*/ 	.short	0x0002
        /*001a*/ 	.short	0x0064
        /*001c*/ 	.short	0x0082
	.zero		2


//--------------------- .nv.info                  --------------------------
	.section	.nv.info,"",@"SHT_CUDA_INFO"
	.align	4


	//----- nvinfo : EIATTR_REGCOUNT
	.align		4
        /*0000*/ 	.byte	0x04, 0x2f
        /*0002*/ 	.short	(.L_44 - .L_43)
	.align		4
.L_43:
        /*0004*/ 	.word	index@(_ZN3cub18CUB_300001_SM_10006detail11EmptyKernelIvEEvv)
        /*0008*/ 	.word	0x00000004


	//----- nvinfo : EIATTR_FRAME_SIZE
	.align		4
.L_44:
        /*000c*/ 	.byte	0x04, 0x11
        /*000e*/ 	.short	(.L_46 - .L_45)
	.align		4
.L_45:
        /*0010*/ 	.word	index@(_ZN3cub18CUB_300001_SM_10006detail11EmptyKernelIvEEvv)
        /*0014*/ 	.word	0x00000000


	//----- nvinfo : EIATTR_REGCOUNT
	.align		4
.L_46:
        /*0018*/ 	.byte	0x04, 0x2f
        /*001a*/ 	.short	(.L_48 - .L_47)
	.align		4
.L_47:
        /*001c*/ 	.word	index@(_ZN3cub18CUB_300001_SM_10006detail8for_each13static_kernelINS2_12policy_hub_t12policy_500_tEmN6thrust24THRUST_300001_SM_1000_NS8cuda_cub20__uninitialized_fill7functorINS7_10device_ptrIiEEiEEEEvT0_T1_)
        /*0020*/ 	.word	0x00000008


	//----- nvinfo : EIATTR_FRAME_SIZE
	.align		4
.L_48:
        /*0024*/ 	.byte	0x04, 0x11
        /*0026*/ 	.short	(.L_50 - .L_49)
	.align		4
.L_49:
        /*0028*/ 	.word	index@(_ZN3cub18CUB_300001_SM_10006detail8for_each13static_kernelINS2_12policy_hub_t12policy_500_tEmN6thrust24THRUST_300001_SM_1000_NS8cuda_cub20__uninitialized_fill7functorINS7_10device_ptrIiEEiEEEEvT0_T1_)
        /*002c*/ 	.word	0x00000000


	//----- nvinfo : EIATTR_REGCOUNT
	.align		4
.L_50:
        /*0030*/ 	.byte	0x04, 0x2f
        /*0032*/ 	.short	(.L_52 - .L_51)
	.align		4
.L_51:
        /*0034*/ 	.word	index@(_ZN3cub18CUB_300001_SM_10006detail8for_each13static_kernelINS2_12policy_hub_t12policy_500_tElN6thrust24THRUST_300001_SM_1000_NS8cuda_cub10__tabulate7functorINS7_6detail15normal_iteratorINS7_10device_ptrIiEEEENS7_6system6detail7generic6detail22compute_sequence_valueIivEElEEEEvT0_T1_)
        /*0038*/ 	.word	0x0000000a


	//----- nvinfo : EIATTR_FRAME_SIZE
	.align		4
.L_52:
        /*003c*/ 	.byte	0x04, 0x11
        /*003e*/ 	.short	(.L_54 - .L_53)
	.align		4
.L_53:
        /*0040*/ 	.word	index@(_ZN3cub18CUB_300001_SM_10006detail8for_each13static_kernelINS2_12policy_hub_t12policy_500_tElN6thrust24THRUST_300001_SM_1000_NS8cuda_cub10__tabulate7functorINS7_6detail15normal_iteratorINS7_10device_ptrIiEEEENS7_6system6detail7generic6detail22compute_sequence_valueIivEElEEEEvT0_T1_)
        /*0044*/ 	.word	0x00000000


	//----- nvinfo : EIATTR_REGCOUNT
	.align		4
.L_54:
        /*0048*/ 	.byte	0x04, 0x2f
        /*004a*/ 	.short	(.L_56 - .L_55)
	.align		4
.L_55:
        /*004c*/ 	.word	index@(_ZN3cub18CUB_300001_SM_10006detail8for_each13static_kernelINS2_12policy_hub_t12policy_500_tElN6thrust24THRUST_300001_SM_1000_NS8cuda_cub6__fill7functorINS7_6detail15normal_iteratorINS7_10device_ptrIiEEEEiEEEEvT0_T1_)
        /*0050*/ 	.word	0x00000008


	//----- nvinfo : EIATTR_FRAME_SIZE
	.align		4
.L_56:
        /*0054*/ 	.byte	0x04, 0x11
        /*0056*/ 	.short	(.L_58 - .L_57)
	.align		4
.L_57:
        /*0058*/ 	.word	index@(_ZN3cub18CUB_300001_SM_10006detail8for_each13static_kernelINS2_12policy_hub_t12policy_500_tElN6thrust24THRUST_300001_SM_1000_NS8cuda_cub6__fill7functorINS7_6detail15normal_iteratorINS7_10device_ptrIiEEEEiEEEEvT0_T1_)
        /*005c*/ 	.word	0x00000000


	//----- nvinfo : EIATTR_REGCOUNT
	.align		4
.L_58:
        /*0060*/ 	.byte	0x04, 0x2f
        /*0062*/ 	.short	(.L_60 - .L_59)
	.align		4
.L_59:
        /*0064*/ 	.word	index@(_ZN3cub18CUB_300001_SM_10006detail8for_each13static_kernelINS2_12policy_hub_t12policy_500_tElN6thrust24THRUST_300001_SM_1000_NS8cuda_cub20__uninitialized_copy7functorINS7_6detail15normal_iteratorINS7_10device_ptrIiEEEENS7_7pointerIiNS8_3tagENS7_11use_defaultESI_EEEEEEvT0_T1_)
        /*0068*/ 	.word	0x0000000c


	//----- nvinfo : EIATTR_FRAME_SIZE
	.align		4
.L_60:
        /*006c*/ 	.byte	0x04, 0x11
        /*006e*/ 	.short	(.L_62 - .L_61)
	.align		4
.L_61:
        /*0070*/ 	.word	index@(_ZN3cub18CUB_300001_SM_10006detail8for_each13static_kernelINS2_12policy_hub_t12policy_500_tElN6thrust24THRUST_300001_SM_1000_NS8cuda_cub20__uninitialized_copy7functorINS7_6detail15normal_iteratorINS7_10device_ptrIiEEEENS7_7pointerIiNS8_3tagENS7_11use_defaultESI_EEEEEEvT0_T1_)
        /*0074*/ 	.word	0x00000000


	//----- nvinfo : EIATTR_REGCOUNT
	.align		4
.L_62:
        /*0078*/ 	.byte	0x04, 0x2f
        /*007a*/ 	.short	(.L_64 - .L_63)
	.align		4
.L_63:
        /*007c*/ 	.word	index@(_ZN3cub18CUB_300001_SM_10006detail9transform16transform_kernelINS2_10policy_hubILb1EN4cuda3std3__45tupleIJN6thrust24THRUST_300001_SM_1000_NS6detail15normal_iteratorINSA_10device_ptrIiEEEESF_EEEE10policy1000Ei15subtract_squareIiESF_JPiSL_EEEvT0_iT1_T2_DpNS2_10kernel_argIT3_EE)
        /*0080*/ 	.word	0x0000001e


	//----- nvinfo : EIATTR_FRAME_SIZE
	.align		4
.L_64:
        /*0084*/ 	.byte	0x04, 0x11
        /*0086*/ 	.short	(.L_66 - .L_65)
	.align		4
.L_65:
        /*0088*/ 	.word	index@(_ZN3cub18CUB_300001_SM_10006detail9transform16transform_kernelINS2_10policy_hubILb1EN4cuda3std3__45tupleIJN6thrust24THRUST_300001_SM_1000_NS6detail15normal_iteratorINSA_10device_ptrIiEEEESF_EEEE10policy1000Ei15subtract_squareIiESF_JPiSL_EEEvT0_iT1_T2_DpNS2_10kernel_argIT3_EE)
        /*008c*/ 	.word	0x00000000


	//----- nvinfo : EIATTR_REGCOUNT
	.align		4
.L_66:
        /*0090*/ 	.byte	0x04, 0x2f
        /*0092*/ 	.short	(.L_68 - .L_67)
	.align		4
.L_67:
        /*0094*/ 	.word	index@(_ZN3cub18CUB_300001_SM_10006detail9transform16transform_kernelINS2_10policy_hubILb1EN4cuda3std3__45tupleIJN6thrust24THRUST_300001_SM_1000_NS6detail15normal_iteratorINSA_10device_ptrIiEEEESF_EEEE10policy1000El15subtract_squareIiESF_JPiSL_EEEvT0_iT1_T2_DpNS2_10kernel_argIT3_EE)
        /*0098*/ 	.word	0x00000020


	//----- nvinfo : EIATTR_FRAME_SIZE
	.align		4
.L_68:
        /*009c*/ 	.byte	0x04, 0x11
        /*009e*/ 	.short	(.L_70 - .L_69)
	.align		4
.L_69:
        /*00a0*/ 	.word	index@(_ZN3cub18CUB_300001_SM_10006detail9transform16transform_kernelINS2_10policy_hubILb1EN4cuda3std3__45tupleIJN6thrust24THRUST_300001_SM_1000_NS6detail15normal_iteratorINSA_10device_ptrIiEEEESF_EEEE10policy1000El15subtract_squareIiESF_JPiSL_EEEvT0_iT1_T2_DpNS2_10kernel_argIT3_EE)
        /*00a4*/ 	.word	0x00000000


	//----- nvinfo : EIATTR_REGCOUNT
	.align		4
.L_70:
        /*00a8*/ 	.byte	0x04, 0x2f
        /*00aa*/ 	.short	(.L_72 - .L_71)
	.align		4
.L_71:
        /*00ac*/ 	.word	index@(_ZN3cub18CUB_300001_SM_10006detail6reduce28DeviceReduceSingleTileKernelINS2_10policy_hubIijN4cuda3std3__44plusIiEEE10Policy1000EN6thrust24THRUST_300001_SM_1000_NS6detail15normal_iteratorINSD_10device_ptrIiEEEEPijS9_iiNS7_10__identityEEEvT0_T1_T2_T3_T4_T6_)
        /*00b0*/ 	.word	0x00000020


	//----- nvinfo : EIATTR_FRAME_SIZE
	.align		4
.L_72:
        /*00b4*/ 	.byte	0x04, 0x11
        /*00b6*/ 	.short	(.L_74 - .L_73)
	.align		4
.L_73:
        /*00b8*/ 	.word	index@(_ZN3cub18CUB_300001_SM_10006detail6reduce28DeviceReduceSingleTileKernelINS2_10policy_hubIijN4cuda3std3__44plusIiEEE10Policy1000EN6thrust24THRUST_300001_SM_1000_NS6detail15normal_iteratorINSD_10device_ptrIiEEEEPijS9_iiNS7_10__identityEEEvT0_T1_T2_T3_T4_T6_)
        /*00bc*/ 	.word	0x00000000


	//----- nvinfo : EIATTR_REGCOUNT
	.align		4
.L_74:
        /*00c0*/ 	.byte	0x04, 0x2f
        /*00c2*/ 	.short	(.L_76 - .L_75)
	.align		4
.L_75:
        /*00c4*/ 	.word	index@(_ZN3cub18CUB_300001_SM_10006detail6reduce18DeviceReduceKernelINS2_10policy_hubIijN4cuda3std3__44plusIiEEE10Policy1000EN6thrust24THRUST_300001_SM_1000_NS6detail15normal_iteratorINSD_10device_ptrIiEEEEjS9_iNS7_10__identityEEEvT0_PT3_T1_NS0_13GridEvenShareISN_EET2_T4_)
        /*00c8*/ 	.word	0x00000020


	//----- nvinfo : EIATTR_FRAME_SIZE
	.align		4
.L_76:
        /*00cc*/ 	.byte	0x04, 0x11
        /*00ce*/ 	.short	(.L_78 - .L_77)
	.align		4
.L_77:
        /*00d0*/ 	.word	index@(_ZN3cub18CUB_300001_SM_10006detail6reduce18DeviceReduceKernelINS2_10policy_hubIijN4cuda3std3__44plusIiEEE10Policy1000EN6thrust24THRUST_300001_SM_1000_NS6detail15normal_iteratorINSD_10device_ptrIiEEEEjS9_iNS7_10__identityEEEvT0_PT3_T1_NS0_13GridEvenShareISN_EET2_T4_)
        /*00d4*/ 	.word	0x00000000


	//----- nvinfo : EIATTR_REGCOUNT
	.align		4
.L_78:
        /*00d8*/ 	.byte	0x04, 0x2f
        /*00da*/ 	.short	(.L_80 - .L_79)
	.align		4
.L_79:
        /*00dc*/ 	.word	index@(_ZN3cub18CUB_300001_SM_10006detail6reduce28DeviceReduceSingleTileKernelINS2_10policy_hubIijN4cuda3std3__44plusIiEEE10Policy1000EPiSC_iS9_iiNS7_10__identityEEEvT0_T1_T2_T3_T4_T6_)
        /*00e0*/ 	.word	0x00000020


	//----- nvinfo : EIATTR_FRAME_SIZE
	.align		4
.L_80:
        /*00e4*/ 	.byte	0x04, 0x11
        /*00e6*/ 	.short	(.L_82 - .L_81)
	.align		4
.L_81:
        /*00e8*/ 	.word	index@(_ZN3cub18CUB_300001_SM_10006detail6reduce28DeviceReduceSingleTileKernelINS2_10policy_hubIijN4cuda3std3__44plusIiEEE10Policy1000EPiSC_iS9_iiNS7_10__identityEEEvT0_T1_T2_T3_T4_T6_)
        /*00ec*/ 	.word	0x00000000


	//----- nvinfo : EIATTR_REGCOUNT
	.align		4
.L_82:
        /*00f0*/ 	.byte	0x04, 0x2f
        /*00f2*/ 	.short	(.L_84 - .L_83)
	.align		4
.L_83:
        /*00f4*/ 	.word	index@(_ZN3cub18CUB_300001_SM_10006detail6reduce28DeviceReduceSingleTileKernelINS2_10policy_hubIiyN4cuda3std3__44plusIiEEE10Policy1000EN6thrust24THRUST_300001_SM_1000_NS6detail15normal_iteratorINSD_10device_ptrIiEEEEPiyS9_iiNS7_10__identityEEEvT0_T1_T2_T3_T4_T6_)
        /*00f8*/ 	.word	0x0000001f


	//----- nvinfo : EIATTR_FRAME_SIZE
	.align		4
.L_84:
        /*00fc*/ 	.byte	0x04, 0x11
        /*00fe*/ 	.short	(.L_86 - .L_85)
	.align		4
.L_85:
        /*0100*/ 	.word	index@(_ZN3cub18CUB_300001_SM_10006detail6reduce28DeviceReduceSingleTileKernelINS2_10policy_hubIiyN4cuda3std3__44plusIiEEE10Policy1000EN6thrust24THRUST_300001_SM_1000_NS6detail15normal_iteratorINSD_10device_ptrIiEEEEPiyS9_iiNS7_10__identityEEEvT0_T1_T2_T3_T4_T6_)
        /*0104*/ 	.word	0x00000000


	//----- nvinfo : EIATTR_REGCOUNT
	.align		4
.L_86:
        /*0108*/ 	.byte	0x04, 0x2f
        /*010a*/ 	.short	(.L_88 - .L_87)
	.align		4
.L_87:
        /*010c*/ 	.word	index@(_ZN3cub18CUB_300001_SM_10006detail6reduce18DeviceReduceKernelINS2_10policy_hubIiyN4cuda3std3__44plusIiEEE10Policy1000EN6thrust24THRUST_300001_SM_1000_NS6detail15normal_iteratorINSD_10device_ptrIiEEEEyS9_iNS7_10__identityEEEvT0_PT3_T1_NS0_13GridEvenShareISN_EET2_T4_)
        /*0110*/ 	.word	0x0000001e


	//----- nvinfo : EIATTR_FRAME_SIZE
	.align		4
.L_88:
        /*0114*/ 	.byte	0x04, 0x11
        /*0116*/ 	.short	(.L_90 - .L_89)
	.align		4
.L_89:
        /*0118*/ 	.word	index@(_ZN3cub18CUB_300001_SM_10006detail6reduce18DeviceReduceKernelINS2_10policy_hubIiyN4cuda3std3__44plusIiEEE10Policy1000EN6thrust24THRUST_300001_SM_1000_NS6detail15normal_iteratorINSD_10device_ptrIiEEEEyS9_iNS7_10__identityEEEvT0_PT3_T1_NS0_13GridEvenShareISN_EET2_T4_)
        /*011c*/ 	.word	0x00000000


	//----- nvinfo : EIATTR_REGCOUNT
	.align		4
.L_90:
        /*0120*/ 	.byte	0x04, 0x2f
        /*0122*/ 	.short	(.L_92 - .L_91)
	.align		4
.L_91:
        /*0124*/ 	.word	index@(_ZN3cub18CUB_300001_SM_10006detail6reduce28DeviceReduceSingleTileKernelINS2_10policy_hubIiyN4cuda3std3__44plusIiEEE10Policy1000EPiSC_iS9_iiNS7_10__identityEEEvT0_T1_T2_T3_T4_T6_)
        /*0128*/ 	.word	0x00000020


	//----- nvinfo : EIATTR_FRAME_SIZE
	.align		4
.L_92:
        /*012c*/ 	.byte	0x04, 0x11
        /*012e*/ 	.short	(.L_94 - .L_93)
	.align		4
.L_93:
        /*0130*/ 	.word	index@(_ZN3cub18CUB_300001_SM_10006detail6reduce28DeviceReduceSingleTileKernelINS2_10policy_hubIiyN4cuda3std3__44plusIiEEE10Policy1000EPiSC_iS9_iiNS7_10__identityEEEvT0_T1_T2_T3_T4_T6_)
        /*0134*/ 	.word	0x00000000


	//----- nvinfo : EIATTR_MIN_STACK_SIZE
	.align		4
.L_94:
        /*0138*/ 	.byte	0x04, 0x12
        /*013a*/ 	.short	(.L_96 - .L_95)
	.align		4
.L_95:
        /*013c*/ 	.word	index@(_ZN3cub18CUB_300001_SM_10006detail6reduce28DeviceReduceSingleTileKernelINS2_10policy_hubIiyN4cuda3std3__44plusIiEEE10Policy1000EPiSC_iS9_iiNS7_10__identityEEEvT0_T1_T2_T3_T4_T6_)
        /*0140*/ 	.word	0x00000000


	//----- nvinfo : EIATTR_MIN_STACK_SIZE
	.align		4
.L_96:
        /*0144*/ 	.byte	0x04, 0x12
        /*0146*/ 	.short	(.L_98 - .L_97)
	.align		4
.L_97:
        /*0148*/ 	.word	index@(_ZN3cub18CUB_300001_SM_10006detail6reduce18DeviceReduceKernelINS2_10policy_hubIiyN4cuda3std3__44plusIiEEE10Policy1000EN6thrust24THRUST_300001_SM_1000_NS6detail15normal_iteratorINSD_10device_ptrIiEEEEyS9_iNS7_10__identityEEEvT0_PT3_T1_NS0_13GridEvenShareISN_EET2_T4_)
        /*014c*/ 	.word	0x00000000


	//----- nvinfo : EIATTR_MIN_STACK_SIZE
	.align		4
.L_98:
        /*0150*/ 	.byte	0x04, 0x12
        /*0152*/ 	.short	(.L_100 - .L_99)
	.align		4
.L_99:
        /*0154*/ 	.word	index@(_ZN3cub18CUB_300001_SM_10006detail6reduce28DeviceReduceSingleTileKernelINS2_10policy_hubIiyN4cuda3std3__44plusIiEEE10Policy1000EN6thrust24THRUST_300001_SM_1000_NS6detail15normal_iteratorINSD_10device_ptrIiEEEEPiyS9_iiNS7_10__identityEEEvT0_T1_T2_T3_T4_T6_)
        /*0158*/ 	.word	0x00000000


	//----- nvinfo : EIATTR_MIN_STACK_SIZE
	.align		4
.L_100:
        /*015c*/ 	.byte	0x04, 0x12
        /*015e*/ 	.short	(.L_102 - .L_101)
	.align		4
.L_101:
        /*0160*/ 	.word	index@(_ZN3cub18CUB_300001_SM_10006detail6reduce28DeviceReduceSingleTileKernelINS2_10policy_hubIijN4cuda3std3__44plusIiEEE10Policy1000EPiSC_iS9_iiNS7_10__identityEEEvT0_T1_T2_T3_T4_T6_)
        /*0164*/ 	.word	0x00000000


	//----- nvinfo : EIATTR_MIN_STACK_SIZE
	.align		4
.L_102:
        /*0168*/ 	.byte	0x04, 0x12
        /*016a*/ 	.short	(.L_104 - .L_103)
	.align		4
.L_103:
        /*016c*/ 	.word	index@(_ZN3cub18CUB_300001_SM_10006detail6reduce18DeviceReduceKernelINS2_10policy_hubIijN4cuda3std3__44plusIiEEE10Policy1000EN6thrust24THRUST_300001_SM_1000_NS6detail15normal_iteratorINSD_10device_ptrIiEEEEjS9_iNS7_10__identityEEEvT0_PT3_T1_NS0_13GridEvenShareISN_EET2_T4_)
        /*0170*/ 	.word	0x00000000


	//----- nvinfo : EIATTR_MIN_STACK_SIZE
	.align		4
.L_104:
        /*0174*/ 	.byte	0x04, 0x12
        /*0176*/ 	.short	(.L_106 - .L_105)
	.align		4
.L_105:
        /*0178*/ 	.word	index@(_ZN3cub18CUB_300001_SM_10006detail6reduce28DeviceReduceSingleTileKernelINS2_10policy_hubIijN4cuda3std3__44plusIiEEE10Policy1000EN6thrust24THRUST_300001_SM_1000_NS6detail15normal_iteratorINSD_10device_ptrIiEEEEPijS9_iiNS7_10__identityEEEvT0_T1_T2_T3_T4_T6_)
        /*017c*/ 	.word	0x00000000


	//----- nvinfo : EIATTR_MIN_STACK_SIZE
	.align		4
.L_106:
        /*0180*/ 	.byte	0x04, 0x12
        /*0182*/ 	.short	(.L_108 - .L_107)
	.align		4
.L_107:
        /*0184*/ 	.word	index@(_ZN3cub18CUB_300001_SM_10006detail9transform16transform_kernelINS2_10policy_hubILb1EN4cuda3std3__45tupleIJN6thrust24THRUST_300001_SM_1000_NS6detail15normal_iteratorINSA_10device_ptrIiEEEESF_EEEE10policy1000El15subtract_squareIiESF_JPiSL_EEEvT0_iT1_T2_DpNS2_10kernel_argIT3_EE)
        /*0188*/ 	.word	0x00000000


	//----- nvinfo : EIATTR_MIN_STACK_SIZE
	.align		4
.L_108:
        /*018c*/ 	.byte	0x04, 0x12
        /*018e*/ 	.short	(.L_110 - .L_109)
	.align		4
.L_109:
        /*0190*/ 	.word	index@(_ZN3cub18CUB_300001_SM_10006detail9transform16transform_kernelINS2_10policy_hubILb1EN4cuda3std3__45tupleIJN6thrust24THRUST_300001_SM_1000_NS6detail15normal_iteratorINSA_10device_ptrIiEEEESF_EEEE10policy1000Ei15subtract_squareIiESF_JPiSL_EEEvT0_iT1_T2_DpNS2_10kernel_argIT3_EE)
        /*0194*/ 	.word	0x00000000


	//----- nvinfo : EIATTR_MIN_STACK_SIZE
	.align		4
.L_110:
        /*0198*/ 	.byte	0x04, 0x12
        /*019a*/ 	.short	(.L_112 - .L_111)
	.align		4
.L_111:
        /*019c*/ 	.word	index@(_ZN3cub18CUB_300001_SM_10006detail8for_each13static_kernelINS2_12policy_hub_t12policy_500_tElN6thrust24THRUST_300001_SM_1000_NS8cuda_cub20__uninitialized_copy7functorINS7_6detail15normal_iteratorINS7_10device_ptrIiEEEENS7_7pointerIiNS8_3tagENS7_11use_defaultESI_EEEEEEvT0_T1_)
        /*01a0*/ 	.word	0x00000000


	//----- nvinfo : EIATTR_MIN_STACK_SIZE
	.align		4
.L_112:
        /*01a4*/ 	.byte	0x04, 0x12
        /*01a6*/ 	.short	(.L_114 - .L_113)
	.align		4
.L_113:
        /*01a8*/ 	.word	index@(_ZN3cub18CUB_300001_SM_10006detail8for_each13static_kernelINS2_12policy_hub_t12policy_500_tElN6thrust24THRUST_300001_SM_1000_NS8cuda_cub6__fill7functorINS7_6detail15normal_iteratorINS7_10device_ptrIiEEEEiEEEEvT0_T1_)
        /*01ac*/ 	.word	0x00000000


	//----- nvinfo : EIATTR_MIN_STACK_SIZE
	.align		4
.L_114:
        /*01b0*/ 	.byte	0x04, 0x12
        /*01b2*/ 	.short	(.L_116 - .L_115)
	.align		4
.L_115:
        /*01b4*/ 	.word	index@(_ZN3cub18CUB_300001_SM_10006detail8for_each13static_kernelINS2_12policy_hub_t12policy_500_tElN6thrust24THRUST_300001_SM_1000_NS8cuda_cub10__tabulate7functorINS7_6detail15normal_iteratorINS7_10device_ptrIiEEEENS7_6system6detail7generic6detail22compute_sequence_valueIivEElEEEEvT0_T1_)
        /*01b8*/ 	.word	0x00000000


	//----- nvinfo : EIATTR_MIN_STACK_SIZE
	.align		4
.L_116:
        /*01bc*/ 	.byte	0x04, 0x12
        /*01be*/ 	.short	(.L_118 - .L_117)
	.align		4
.L_117:
        /*01c0*/ 	.word	index@(_ZN3cub18CUB_300001_SM_10006detail8for_each13static_kernelINS2_12policy_hub_t12policy_500_tEmN6thrust24THRUST_300001_SM_1000_NS8cuda_cub20__uninitialized_fill7functorINS7_10device_ptrIiEEiEEEEvT0_T1_)
        /*01c4*/ 	.word	0x00000000


	//----- nvinfo : EIATTR_MIN_STACK_SIZE
	.align		4
.L_118:
        /*01c8*/ 	.byte	0x04, 0x12
        /*01ca*/ 	.short	(.L_120 - .L_119)
	.align		4
.L_119:
        /*01cc*/ 	.word	index@(_ZN3cub18CUB_300001_SM_10006detail11EmptyKernelIvEEvv)
        /*01d0*/ 	.word	0x00000000
.L_120:


//--------------------- .nv.compat                --------------------------
	.section	.nv.compat,"",@"SHT_CUDA_COMPAT_INFO"
	.align	4
        /*0000*/ 	.byte	0x02, 0x09, 0x00, 0x00, 0x02, 0x02, 0x01, 0x00, 0x02, 0x05, 0x05, 0x00, 0x03, 0x07, 0x01, 0x01
        /*0010*/ 	.byte	0x02, 0x03, 0x00, 0x00, 0x02, 0x06, 0x01, 0x00, 0x04, 0x0b, 0x08, 0x00, 0x09, 0x00, 0x00, 0x00
        /*0020*/ 	.byte	0x00, 0x00, 0x00, 0x00


//--------------------- .nv.info._ZN3cub18CUB_300001_SM_10006detail6reduce28DeviceReduceSingleTileKernelINS2_10policy_hubIiyN4cuda3std3__44plusIiEEE10Policy1000EPiSC_iS9_iiNS7_10__identityEEEvT0_T1_T2_T3_T4_T6_ --------------------------
	.section	.nv.info._ZN3cub18CUB_300001_SM_10006detail6reduce28DeviceReduceSingleTileKernelINS2_10policy_hubIiyN4cuda3std3__44plusIiEEE10Policy1000EPiSC_iS9_iiNS7_10__identityEEEvT0_T1_T2_T3_T4_T6_,"",@"SHT_CUDA_INFO"
	.sectionflags	@""
	.align	4


	//----- nvinfo : EIATTR_CUDA_API_VERSION
	.align		4
        /*0000*/ 	.byte	0x04, 0x37
        /*0002*/ 	.short	(.L_122 - .L_121)
.L_121:
        /*0004*/ 	.word	0x00000082


	//----- nvinfo : EIATTR_KPARAM_INFO
	.align		4
.L_122:
        /*0008*/ 	.byte	0x04, 0x17
        /*000a*/ 	.short	(.L_124 - .L_123)
.L_123:
        /*000c*/ 	.word	0x00000000
        /*0010*/ 	.short	0x0005
        /*0012*/ 	.short	0x001c
        /*0014*/ 	.byte	0x00, 0xf0, 0x05, 0x00


	//----- nvinfo : EIATTR_KPARAM_INFO
	.align		4
.L_124:
        /*0018*/ 	.byte	0x04, 0x17
        /*001a*/ 	.short	(.L_126 - .L_125)
.L_125:
        /*001c*/ 	.word	0x00000000
        /*0020*/ 	.short	0x0004
        /*0022*/ 	.short	0x0018
        /*0024*/ 	.byte	0x00, 0xf0, 0x11, 0x00


	//----- nvinfo : EIATTR_KPARAM_INFO
	.align		4
.L_126:
        /*0028*/ 	.byte	0x04, 0x17
        /*002a*/ 	.short	(.L_128 - .L_127)
.L_127:
        /*002c*/ 	.word	0x00000000
        /*0030*/ 	.short	0x0003
        /*0032*/ 	.short	0x0014
        /*0034*/ 	.byte	0x00, 0xf0, 0x05, 0x00


	//----- nvinfo : EIATTR_KPARAM_INFO
	.align		4
.L_128:
        /*0038*/ 	.byte	0x04, 0x17
        /*003a*/ 	.short	(.L_130 - .L_129)
.L_129:
        /*003c*/ 	.word	0x00000000
        /*0040*/ 	.short	0x0002
        /*0042*/ 	.short	0x0010
        /*0044*/ 	.byte	0x00, 0xf0, 0x11, 0x00


	//----- nvinfo : EIATTR_KPARAM_INFO
	.align		4
.L_130:
        /*0048*/ 	.byte	0x04, 0x17
        /*004a*/ 	.short	(.L_132 - .L_131)
.L_131:
        /*004c*/ 	.word	0x00000000
        /*0050*/ 	.short	0x0001
        /*0052*/ 	.short	0x0008
        /*0054*/ 	.byte	0x00, 0xf5, 0x21, 0x00


	//----- nvinfo : EIATTR_KPARAM_INFO
	.align		4
.L_132:
        /*0058*/ 	.byte	0x04, 0x17
        /*005a*/ 	.short	(.L_134 - .L_133)
.L_133:
        /*005c*/ 	.word	0x00000000
        /*0060*/ 	.short	0x0000
        /*0062*/ 	.short	0x0000
        /*0064*/ 	.byte	0x00, 0xf5, 0x21, 0x00


	//----- nvinfo : EIATTR_SPARSE_MMA_MASK
	.align		4
.L_134:
        /*0068*/ 	.byte	0x03, 0x50
        /*006a*/ 	.short	0x0000


	//----- nvinfo : EIATTR_MAXREG_COUNT
	.align		4
        /*006c*/ 	.byte	0x03, 0x1b
        /*006e*/ 	.short	0x00ff


	//----- nvinfo : EIATTR_NUM_BARRIERS
	.align		4
        /*0070*/ 	.byte	0x02, 0x4c
        /*0072*/ 	.byte	0x01
	.zero		1


	//----- nvinfo : EIATTR_MERCURY_ISA_VERSION
	.align		4
        /*0074*/ 	.byte	0x03, 0x5f
        /*0076*/ 	.short	0x0101


	//----- nvinfo : EIATTR_COOP_GROUP_MASK_REGIDS
	.align		4
        /*0078*/ 	.byte	0x04, 0x29
        /*007a*/ 	.short	(.L_136 - .L_135)


	//   ....[0]....
.L_135:
        /*007c*/ 	.word	0xffffffff


	//   ....[1]....
        /*0080*/ 	.word	0xffffffff


	//   ....[2]....
        /*0084*/ 	.word	0xffffffff


	//   ....[3]....
        /*0088*/ 	.word	0xffffffff


	//   ....[4]....
        /*008c*/ 	.word	0xffffffff


	//   ....[5]....
        /*0090*/ 	.word	0xffffffff


	//   ....[6]....
        /*0094*/ 	.word	0xffffffff


	//   ....[7]....
        /*0098*/ 	.word	0xffffffff


	//   ....[8]....
        /*009c*/ 	.word	0xffffffff


	//   ....[9]....
        /*00a0*/ 	.word	0xffffffff


	//   ....[10]....
        /*00a4*/ 	.word	0xffffffff


	//   ....[11]....
        /*00a8*/ 	.word	0xffffffff


	//   ....[12]....
        /*00ac*/ 	.word	0xffffffff


	//   ....[13]....
        /*00b0*/ 	.word	0xffffffff


	//   ....[14]....
        /*00b4*/ 	.word	0xffffffff


	//   ....[15]....
        /*00b8*/ 	.word	0xffffffff


	//   ....[16]....
        /*00bc*/ 	.word	0xffffffff


	//   ....[17]....
        /*00c0*/ 	.word	0xffffffff


	//   ....[18]....
        /*00c4*/ 	.word	0xffffffff


	//   ....[19]....
        /*00c8*/ 	.word	0xffffffff


	//   ....[20]....
        /*00cc*/ 	.word	0xffffffff


	//   ....[21]....
        /*00d0*/ 	.word	0xffffffff


	//   ....[22]....
        /*00d4*/ 	.word	0xffffffff


	//   ....[23]....
        /*00d8*/ 	.word	0xffffffff


	//   ....[24]....
        /*00dc*/ 	.word	0xffffffff


	//   ....[25]....
        /*00e0*/ 	.word	0xffffffff


	//   ....[26]....
        /*00e4*/ 	.word	0xffffffff


	//   ....[27]....
        /*00e8*/ 	.word	0xffffffff


	//   ....[28]....
        /*00ec*/ 	.word	0xffffffff


	//   ....[29]....
        /*00f0*/ 	.word	0xffffffff


	//----- nvinfo : EIATTR_COOP_GROUP_INSTR_OFFSETS
	.align		4
.L_136:
        /*00f4*/ 	.byte	0x04, 0x28
        /*00f6*/ 	.short	(.L_138 - .L_137)


	//   ....[0]....
.L_137:
        /*00f8*/ 	.word	0x00000890


	//   ....[1]....
        /*00fc*/ 	.word	0x000008f0


	//   ....[2]....
        /*0100*/ 	.word	0x00000940


	//   ....[3]....
        /*0104*/ 	.word	0x000009b0


	//   ....[4]....
        /*0108*/ 	.word	0x00000a10


	//   ....[5]....
        /*010c*/ 	.word	0x00000ba0


	//   ....[6]....
        /*0110*/ 	.word	0x00000c40


	//   ....[7]....
        /*0114*/ 	.word	0x00000cc0


	//   ....[8]....
        /*0118*/ 	.word	0x00000d20


	//   ....[9]....
        /*011c*/ 	.word	0x00000d60


	//   ....[10]....
        /*0120*/ 	.word	0x000019d0


	//   ....[11]....
        /*0124*/ 	.word	0x00001a30


	//   ....[12]....
        /*0128*/ 	.word	0x00001a90


	//   ....[13]....
        /*012c*/ 	.word	0x00001af0


	//   ....[14]....
        /*0130*/ 	.word	0x00001b50


	//   ....[15]....
        /*0134*/ 	.word	0x000023f0


	//   ....[16]....
        /*0138*/ 	.word	0x00002450


	//   ....[17]....
        /*013c*/ 	.word	0x000024a0


	//   ....[18]....
        /*0140*/ 	.word	0x00002510


	//   ....[19]....
        /*0144*/ 	.word	0x00002570


	//   ....[20]....
        /*0148*/ 	.word	0x00002700


	//   ....[21]....
        /*014c*/ 	.word	0x00002790


	//   ....[22]....
        /*0150*/ 	.word	0x000027e0


	//   ....[23]....
        /*0154*/ 	.word	0x00002850


	//   ....[24]....
        /*0158*/ 	.word	0x000028c0


	//   ....[25]....
        /*015c*/ 	.word	0x000036a0


	//   ....[26]....
        /*0160*/ 	.word	0x00003700


	//   ....[27]....
        /*0164*/ 	.word	0x00003760


	//   ....[28]....
        /*0168*/ 	.word	0x000037c0


	//   ....[29]....
        /*016c*/ 	.word	0x00003820


	//----- nvinfo : EIATTR_VRC_CTA_INIT_COUNT
	.align		4
.L_138:
        /*0170*/ 	.byte	0x02, 0x4a
	.zero		1
	.zero		1


	//----- nvinfo : EIATTR_EXIT_INSTR_OFFSETS
	.align		4
        /*0174*/ 	.byte	0x04, 0x1c
        /*0176*/ 	.short	(.L_140 - .L_139)


	//   ....[0]....
.L_139:
        /*0178*/ 	.word	0x00000080


	//   ....[1]....
        /*017c*/ 	.word	0x000000c0


	//   ....[2]....
        /*0180*/ 	.word	0x00003940


	//   ....[3]....
        /*0184*/ 	.word	0x00003990


	//----- nvinfo : EIATTR_MAX_THREADS
	.align		4
.L_140:
        /*0188*/ 	.byte	0x04, 0x05
        /*018a*/ 	.short	(.L_142 - .L_141)
.L_141:
        /*018c*/ 	.word	0x00000100
        /*0190*/ 	.word	0x00000001
        /*0194*/ 	.word	0x00000001


	//----- nvinfo : EIATTR_CRS_STACK_SIZE
	.align		4
.L_142:
        /*0198*/ 	.byte	0x04, 0x1e
        /*019a*/ 	.short	(.L_144 - .L_143)
.L_143:
        /*019c*/ 	.word	0x00000000


	//----- nvinfo : EIATTR_CBANK_PARAM_SIZE
	.align		4
.L_144:
        /*01a0*/ 	.byte	0x03, 0x19
        /*01a2*/ 	.short	0x001d


	//----- nvinfo : EIATTR_PARAM_CBANK
	.align		4
        /*01a4*/ 	.byte	0x04, 0x0a
        /*01a6*/ 	.short	(.L_146 - .L_145)
	.align		4
.L_145:
        /*01a8*/ 	.word	index@(.nv.constant0._ZN3cub18CUB_300001_SM_10006detail6reduce28DeviceReduceSingleTileKernelINS2_10policy_hubIiyN4cuda3std3__44plusIiEEE10Policy1000EPiSC_iS9_iiNS7_10__identityEEEvT0_T1_T2_T3_T4_T6_)
        /*01ac*/ 	.short	0x0380
        /*01ae*/ 	.short	0x001d


	//----- nvinfo : EIATTR_SW_WAR
	.align		4
.L_146:
        /*01b0*/ 	.byte	0x04, 0x36
        /*01b2*/ 	.short	(.L_148 - .L_147)
.L_147:
        /*01b4*/ 	.word	0x00000008
.L_148:


//--------------------- .nv.info._ZN3cub18CUB_300001_SM_10006detail6reduce18DeviceReduceKernelINS2_10policy_hubIiyN4cuda3std3__44plusIiEEE10Policy1000EN6thrust24THRUST_300001_SM_1000_NS6detail15normal_iteratorINSD_10device_ptrIiEEEEyS9_iNS7_10__identityEEEvT0_PT3_T1_NS0_13GridEvenShareISN_EET2_T4_ --------------------------
	.section	.nv.info._ZN3cub18CUB_300001_SM_10006detail6reduce18DeviceReduceKernelINS2_10policy_hubIiyN4cuda3std3__44plusIiEEE10Policy1000EN6thrust24THRUST_300001_SM_1000_NS6detail15normal_iteratorINSD_10device_ptrIiEEEEyS9_iNS7_10__identityEEEvT0_PT3_T1_NS0_13GridEvenShareISN_EET2_T4_,"",@"SHT_CUDA_INFO"
	.sectionflags	@""
	.align	4


	//----- nvinfo : EIATTR_CUDA_API_VERSION
	.align		4
        /*0000*/ 	.byte	0x04, 0x37
        /*0002*/ 	.short	(.L_150 - .L_149)
.L_149:
        /*0004*/ 	.word	0x00000082


	//----- nvinfo : EIATTR_KPARAM_INFO
	.align		4
.L_150:
        /*0008*/ 	.byte	0x04, 0x17
        /*000a*/ 	.short	(.L_152 - .L_151)
.L_151:
        /*000c*/ 	.word	0x00000000
        /*0010*/ 	.short	0x0005
        /*0012*/ 	.short	0x0061
        /*0014*/ 	.byte	0x00, 0xf0, 0x05, 0x00


	//----- nvinfo : EIATTR_KPARAM_INFO
	.align		4
.L_152:
        /*0018*/ 	.byte	0x04, 0x17
        /*001a*/ 	.short	(.L_154 - .L_153)
.L_153:
        /*001c*/ 	.word	0x00000000
        /*0020*/ 	.short	0x0004
        /*0022*/ 	.short	0x0060
        /*0024*/ 	.byte	0x00, 0xf0, 0x05, 0x00


	//----- nvinfo : EIATTR_KPARAM_INFO
	.align		4
.L_154:
        /*0028*/ 	.byte	0x04, 0x17
        /*002a*/ 	.short	(.L_156 - .L_155)
.L_155:
        /*002c*/ 	.word	0x00000000
        /*0030*/ 	.short	0x0003
        /*0032*/ 	.short	0x0018
        /*0034*/ 	.byte	0x00, 0xf0, 0x21, 0x01


	//----- nvinfo : EIATTR_KPARAM_INFO
	.align		4
.L_156:
        /*0038*/ 	.byte	0x04, 0x17
        /*003a*/ 	.short	(.L_158 - .L_157)
.L_157:
        /*003c*/ 	.word	0x00000000
        /*0040*/ 	.short	0x0002
        /*0042*/ 	.short	0x0010
        /*0044*/ 	.byte	0x00, 0xf0, 0x21, 0x00


	//----- nvinfo : EIATTR_KPARAM_INFO
	.align		4
.L_158:
        /*0048*/ 	.byte	0x04, 0x17
        /*004a*/ 	.short	(.L_160 - .L_159)
.L_159:
        /*004c*/ 	.word	0x00000000
        /*0050*/ 	.short	0x0001
        /*0052*/ 	.short	0x0008
        /*0054*/ 	.byte	0x00, 0xf5, 0x21, 0x00


	//----- nvinfo : EIATTR_KPARAM_INFO
	.align		4
.L_160:
        /*0058*/ 	.byte	0x04, 0x17
        /*005a*/ 	.short	(.L_162 - .L_161)
.L_161:
        /*005c*/ 	.word	0x00000000
        /*0060*/ 	.short	0x0000
        /*0062*/ 	.short	0x0000
        /*0064*/ 	.byte	0x00, 0xf0, 0x21, 0x00


	//----- nvinfo : EIATTR_SPARSE_MMA_MASK
	.align		4
.L_162:
        /*0068*/ 	.byte	0x03, 0x50
        /*006a*/ 	.short	0x0000


	//----- nvinfo : EIATTR_MAXREG_COUNT
	.align		4
        /*006c*/ 	.byte	0x03, 0x1b
        /*006e*/ 	.short	0x00ff


	//----- nvinfo : EIATTR_NUM_BARRIERS
	.align		4
        /*0070*/ 	.byte	0x02, 0x4c
        /*0072*/ 	.byte	0x01
	.zero		1


	//----- nvinfo : EIATTR_MERCURY_ISA_VERSION
	.align		4
        /*0074*/ 	.byte	0x03, 0x5f
        /*0076*/ 	.short	0x0101


	//----- nvinfo : EIATTR_COOP_GROUP_MASK_REGIDS
	.align		4
        /*0078*/ 	.byte	0x04, 0x29
        /*007a*/ 	.short	(.L_164 - .L_163)


	//   ....[0]....
.L_163:
        /*007c*/ 	.word	0xffffffff


	//   ....[1]....
        /*0080*/ 	.word	0xffffffff


	//   ....[2]....
        /*0084*/ 	.word	0xffffffff


	//   ....[3]....
        /*0088*/ 	.word	0xffffffff


	//   ....[4]....
        /*008c*/ 	.word	0xffffffff


	//   ....[5]....
        /*0090*/ 	.word	0xffffffff


	//   ....[6]....
        /*0094*/ 	.word	0xffffffff


	//   ....[7]....
        /*0098*/ 	.word	0xffffffff


	//   ....[8]....
        /*009c*/ 	.word	0xffffffff


	//   ....[9]....
        /*00a0*/ 	.word	0xffffffff


	//   ....[10]....
        /*00a4*/ 	.word	0xffffffff


	//   ....[11]....
        /*00a8*/ 	.word	0xffffffff


	//   ....[12]....
        /*00ac*/ 	.word	0xffffffff


	//   ....[13]....
        /*00b0*/ 	.word	0xffffffff


	//   ....[14]....
        /*00b4*/ 	.word	0xffffffff


	//----- nvinfo : EIATTR_COOP_GROUP_INSTR_OFFSETS
	.align		4
.L_164:
        /*00b8*/ 	.byte	0x04, 0x28
        /*00ba*/ 	.short	(.L_166 - .L_165)


	//   ....[0]....
.L_165:
        /*00bc*/ 	.word	0x000008e0


	//   ....[1]....
        /*00c0*/ 	.word	0x00000940


	//   ....[2]....
        /*00c4*/ 	.word	0x000009a0


	//   ....[3]....
        /*00c8*/ 	.word	0x00000a00


	//   ....[4]....
        /*00cc*/ 	.word	0x00000a60


	//   ....[5]....
        /*00d0*/ 	.word	0x00000bf0


	//   ....[6]....
        /*00d4*/ 	.word	0x00000c90


	//   ....[7]....
        /*00d8*/ 	.word	0x00000d10


	//   ....[8]....
        /*00dc*/ 	.word	0x00000d70


	//   ....[9]....
        /*00e0*/ 	.word	0x00000db0


	//   ....[10]....
        /*00e4*/ 	.word	0x00001db0


	//   ....[11]....
        /*00e8*/ 	.word	0x00001e10


	//   ....[12]....
        /*00ec*/ 	.word	0x00001e70


	//   ....[13]....
        /*00f0*/ 	.word	0x00001ed0


	//   ....[14]....
        /*00f4*/ 	.word	0x00001f30


	//----- nvinfo : EIATTR_VRC_CTA_INIT_COUNT
	.align		4
.L_166:
        /*00f8*/ 	.byte	0x02, 0x4a
	.zero		1
	.zero		1


	//----- nvinfo : EIATTR_EXIT_INSTR_OFFSETS
	.align		4
        /*00fc*/ 	.byte	0x04, 0x1c
        /*00fe*/ 	.short	(.L_168 - .L_167)


	//   ....[0]....
.L_167:
        /*0100*/ 	.word	0x00002050


	//   ....[1]....
        /*0104*/ 	.word	0x000020b0


	//----- nvinfo : EIATTR_MAX_THREADS
	.align		4
.L_168:
        /*0108*/ 	.byte	0x04, 0x05
        /*010a*/ 	.short	(.L_170 - .L_169)
.L_169:
        /*010c*/ 	.word	0x00000100
        /*0110*/ 	.word	0x00000001
        /*0114*/ 	.word	0x00000001


	//----- nvinfo : EIATTR_CRS_STACK_SIZE
	.align		4
.L_170:
        /*0118*/ 	.byte	0x04, 0x1e
        /*011a*/ 	.short	(.L_172 - .L_171)
.L_171:
        /*011c*/ 	.word	0x00000000


	//----- nvinfo : EIATTR_CBANK_PARAM_SIZE
	.align		4
.L_172:
        /*0120*/ 	.byte	0x03, 0x19
        /*0122*/ 	.short	0x0062


	//----- nvinfo : EIATTR_PARAM_CBANK
	.align		4
        /*0124*/ 	.byte	0x04, 0x0a
        /*0126*/ 	.short	(.L_174 - .L_173)
	.align		4
.L_173:
        /*0128*/ 	.word	index@(.nv.constant0._ZN3cub18CUB_300001_SM_10006detail6reduce18DeviceReduceKernelINS2_10policy_hubIiyN4cuda3std3__44plusIiEEE10Policy1000EN6thrust24THRUST_300001_SM_1000_NS6detail15normal_iteratorINSD_10device_ptrIiEEEEyS9_iNS7_10__identityEEEvT0_PT3_T1_NS0_13GridEvenShareISN_EET2_T4_)
        /*012c*/ 	.short	0x0380
        /*012e*/ 	.short	0x0062


	//----- nvinfo : EIATTR_SW_WAR
	.align		4
.L_174:
        /*0130*/ 	.byte	0x04, 0x36
        /*0132*/ 	.short	(.L_176 - .L_175)
.L_175:
        /*0134*/ 	.word	0x00000008
.L_176:


//--------------------- .nv.info._ZN3cub18CUB_300001_SM_10006detail6reduce28DeviceReduceSingleTileKernelINS2_10policy_hubIiyN4cuda3std3__44plusIiEEE10Policy1000EN6thrust24THRUST_300001_SM_1000_NS6detail15normal_iteratorINSD_10device_ptrIiEEEEPiyS9_iiNS7_10__identityEEEvT0_T1_T2_T3_T4_T6_ --------------------------
	.section	.nv.info._ZN3cub18CUB_300001_SM_10006detail6reduce28DeviceReduceSingleTileKernelINS2_10policy_hubIiyN4cuda3std3__44plusIiEEE10Policy1000EN6thrust24THRUST_300001_SM_1000_NS6detail15normal_iteratorINSD_10device_ptrIiEEEEPiyS9_iiNS7_10__identityEEEvT0_T1_T2_T3_T4_T6_,"",@"SHT_CUDA_INFO"
	.sectionflags	@""
	.align	4


	//----- nvinfo : EIATTR_CUDA_API_VERSION
	.align		4
        /*0000*/ 	.byte	0x04, 0x37
        /*0002*/ 	.short	(.L_178 - .L_177)
.L_177:
        /*0004*/ 	.word	0x00000082


	//----- nvinfo : EIATTR_KPARAM_INFO
	.align		4
.L_178:
        /*0008*/ 	.byte	0x04, 0x17
        /*000a*/ 	.short	(.L_180 - .L_179)
.L_179:
        /*000c*/ 	.word	0x00000000
        /*0010*/ 	.short	0x0005
        /*0012*/ 	.short	0x0020
        /*0014*/ 	.byte	0x00, 0xf0, 0x05, 0x00


	//----- nvinfo : EIATTR_KPARAM_INFO
	.align		4
.L_180:
        /*0018*/ 	.byte	0x04, 0x17
        /*001a*/ 	.short	(.L_182 - .L_181)
.L_181:
        /*001c*/ 	.word	0x00000000
        /*0020*/ 	.short	0x0004
        /*0022*/ 	.short	0x001c
        /*0024*/ 	.byte	0x00, 0xf0, 0x11, 0x00


	//----- nvinfo : EIATTR_KPARAM_INFO
	.align		4
.L_182:
        /*0028*/ 	.byte	0x04, 0x17
        /*002a*/ 	.short	(.L_184 - .L_183)
.L_183:
        /*002c*/ 	.word	0x00000000
        /*0030*/ 	.short	0x0003
        /*0032*/ 	.short	0x0018
        /*0034*/ 	.byte	0x00, 0xf0, 0x05, 0x00


	//----- nvinfo : EIATTR_KPARAM_INFO
	.align		4
.L_184:
        /*0038*/ 	.byte	0x04, 0x17
        /*003a*/ 	.short	(.L_186 - .L_185)
.L_185:
        /*003c*/ 	.word	0x00000000
        /*0040*/ 	.short	0x0002
        /*0042*/ 	.short	0x0010
        /*0044*/ 	.byte	0x00, 0xf0, 0x21, 0x00


	//----- nvinfo : EIATTR_KPARAM_INFO
	.align		4
.L_186:
        /*0048*/ 	.byte	0x04, 0x17
        /*004a*/ 	.short	(.L_188 - .L_187)
.L_187:
        /*004c*/ 	.word	0x00000000
        /*0050*/ 	.short	0x0001
        /*0052*/ 	.short	0x0008
        /*0054*/ 	.byte	0x00, 0xf5, 0x21, 0x00


	//----- nvinfo : EIATTR_KPARAM_INFO
	.align		4
.L_188:
        /*0058*/ 	.byte	0x04, 0x17
        /*005a*/ 	.short	(.L_190 - .L_189)
.L_189:
        /*005c*/ 	.word	0x00000000
        /*0060*/ 	.short	0x0000
        /*0062*/ 	.short	0x0000
        /*0064*/ 	.byte	0x00, 0xf0, 0x21, 0x00


	//----- nvinfo : EIATTR_SPARSE_MMA_MASK
	.align		4
.L_190:
        /*0068*/ 	.byte	0x03, 0x50
        /*006a*/ 	.short	0x0000


	//----- nvinfo : EIATTR_MAXREG_COUNT
	.align		4
        /*006c*/ 	.byte	0x03, 0x1b
        /*006e*/ 	.short	0x00ff


	//----- nvinfo : EIATTR_NUM_BARRIERS
	.align		4
        /*0070*/ 	.byte	0x02, 0x4c
        /*0072*/ 	.byte	0x01
	.zero		1


	//----- nvinfo : EIATTR_MERCURY_ISA_VERSION
	.align		4
        /*0074*/ 	.byte	0x03, 0x5f
        /*0076*/ 	.short	0x0101


	//----- nvinfo : EIATTR_COOP_GROUP_MASK_REGIDS
	.align		4
        /*0078*/ 	.byte	0x04, 0x29
        /*007a*/ 	.short	(.L_192 - .L_191)


	//   ....[0]....
.L_191:
        /*007c*/ 	.word	0xffffffff


	//   ....[1]....
        /*0080*/ 	.word	0xffffffff


	//   ....[2]....
        /*0084*/ 	.word	0xffffffff


	//   ....[3]....
        /*0088*/ 	.word	0xffffffff


	//   ....[4]....
        /*008c*/ 	.word	0xffffffff


	//   ....[5]....
        /*0090*/ 	.word	0xffffffff


	//   ....[6]....
        /*0094*/ 	.word	0xffffffff


	//   ....[7]....
        /*0098*/ 	.word	0xffffffff


	//   ....[8]....
        /*009c*/ 	.word	0xffffffff


	//   ....[9]....
        /*00a0*/ 	.word	0xffffffff


	//   ....[10]....
        /*00a4*/ 	.word	0xffffffff


	//   ....[11]....
        /*00a8*/ 	.word	0xffffffff


	//   ....[12]....
        /*00ac*/ 	.word	0xffffffff


	//   ....[13]....
        /*00b0*/ 	.word	0xffffffff


	//   ....[14]....
        /*00b4*/ 	.word	0xffffffff


	//----- nvinfo : EIATTR_COOP_GROUP_INSTR_OFFSETS
	.align		4
.L_192:
        /*00b8*/ 	.byte	0x04, 0x28
        /*00ba*/ 	.short	(.L_194 - .L_193)


	//   ....[0]....
.L_193:
        /*00bc*/ 	.word	0x00000850


	//   ....[1]....
        /*00c0*/ 	.word	0x000008b0


	//   ....[2]....
        /*00c4*/ 	.word	0x00000910


	//   ....[3]....
        /*00c8*/ 	.word	0x00000970


	//   ....[4]....
        /*00cc*/ 	.word	0x000009d0


	//   ....[5]....
        /*00d0*/ 	.word	0x00000b60


	//   ....[6]....
        /*00d4*/ 	.word	0x00000c00


	//   ....[7]....
        /*00d8*/ 	.word	0x00000c80


	//   ....[8]....
        /*00dc*/ 	.word	0x00000ce0


	//   ....[9]....
        /*00e0*/ 	.word	0x00000d20


	//   ....[10]....
        /*00e4*/ 	.word	0x00001b90


	//   ....[11]....
        /*00e8*/ 	.word	0x00001bf0


	//   ....[12]....
        /*00ec*/ 	.word	0x00001c50


	//   ....[13]....
        /*00f0*/ 	.word	0x00001cb0


	//   ....[14]....
        /*00f4*/ 	.word	0x00001d10


	//----- nvinfo : EIATTR_VRC_CTA_INIT_COUNT
	.align		4
.L_194:
        /*00f8*/ 	.byte	0x02, 0x4a
	.zero		1
	.zero		1


	//----- nvinfo : EIATTR_EXIT_INSTR_OFFSETS
	.align		4
        /*00fc*/ 	.byte	0x04, 0x1c
        /*00fe*/ 	.short	(.L_196 - .L_195)


	//   ....[0]....
.L_195:
        /*0100*/ 	.word	0x000000a0


	//   ....[1]....
        /*0104*/ 	.word	0x000000e0


	//   ....[2]....
        /*0108*/ 	.word	0x00001e20


	//   ....[3]....
        /*010c*/ 	.word	0x00001e70


	//----- nvinfo : EIATTR_MAX_THREADS
	.align		4
.L_196:
        /*0110*/ 	.byte	0x04, 0x05
        /*0112*/ 	.short	(.L_198 - .L_197)
.L_197:
        /*0114*/ 	.word	0x00000100
        /*0118*/ 	.word	0x00000001
        /*011c*/ 	.word	0x00000001


	//----- nvinfo : EIATTR_CRS_STACK_SIZE
	.align		4
.L_198:
        /*0120*/ 	.byte	0x04, 0x1e
        /*0122*/ 	.short	(.L_200 - .L_199)
.L_199:
        /*0124*/ 	.word	0x00000000


	//----- nvinfo : EIATTR_CBANK_PARAM_SIZE
	.align		4
.L_200:
        /*0128*/ 	.byte	0x03, 0x19
        /*012a*/ 	.short	0x0021


	//----- nvinfo : EIATTR_PARAM_CBANK
	.align		4
        /*012c*/ 	.byte	0x04, 0x0a
        /*012e*/ 	.short	(.L_202 - .L_201)
	.align		4
.L_201:
        /*0130*/ 	.word	index@(.nv.constant0._ZN3cub18CUB_300001_SM_10006detail6reduce28DeviceReduceSingleTileKernelINS2_10policy_hubIiyN4cuda3std3__44plusIiEEE10Policy1000EN6thrust24THRUST_300001_SM_1000_NS6detail15normal_iteratorINSD_10device_ptrIiEEEEPiyS9_iiNS7_10__identityEEEvT0_T1_T2_T3_T4_T6_)
        /*0134*/ 	.short	0x0380
        /*0136*/ 	.short	0x0021


	//----- nvinfo : EIATTR_SW_WAR
	.align		4
.L_202:
        /*0138*/ 	.byte	0x04, 0x36
        /*013a*/ 	.short	(.L_204 - .L_203)
.L_203:
        /*013c*/ 	.word	0x00000008
.L_204:


//--------------------- .nv.info._ZN3cub18CUB_300001_SM_10006detail6reduce28DeviceReduceSingleTileKernelINS2_10policy_hubIijN4cuda3std3__44plusIiEEE10Policy1000EPiSC_iS9_iiNS7_10__identityEEEvT0_T1_T2_T3_T4_T6_ --------------------------
	.section	.nv.info._ZN3cub18CUB_300001_SM_10006detail6reduce28DeviceReduceSingleTileKernelINS2_10policy_hubIijN4cuda3std3__44plusIiEEE10Policy1000EPiSC_iS9_iiNS7_10__identityEEEvT0_T1_T2_T3_T4_T6_,"",@"SHT_CUDA_INFO"
	.sectionflags	@""
	.align	4


	//----- nvinfo : EIATTR_CUDA_API_VERSION
	.align		4
        /*0000*/ 	.byte	0x04, 0x37
        /*0002*/ 	.short	(.L_206 - .L_205)
.L_205:
        /*0004*/ 	.word	0x00000082


	//----- nvinfo : EIATTR_KPARAM_INFO
	.align		4
.L_206:
        /*0008*/ 	.byte	0x04, 0x17
        /*000a*/ 	.short	(.L_208 - .L_207)
.L_207:
        /*000c*/ 	.word	0x00000000
        /*0010*/ 	.short	0x0005
        /*0012*/ 	.short	0x001c
        /*0014*/ 	.byte	0x00, 0xf0, 0x05, 0x00


	//----- nvinfo : EIATTR_KPARAM_INFO
	.align		4
.L_208:
        /*0018*/ 	.byte	0x04, 0x17
        /*001a*/ 	.short	(.L_210 - .L_209)
.L_209:
        /*001c*/ 	.word	0x00000000
        /*0020*/ 	.short	0x0004
        /*0022*/ 	.short	0x0018
        /*0024*/ 	.byte	0x00, 0xf0, 0x11, 0x00


	//----- nvinfo : EIATTR_KPARAM_INFO
	.align		4
.L_210:
        /*0028*/ 	.byte	0x04, 0x17
        /*002a*/ 	.short	(.L_212 - .L_211)
.L_211:
        /*002c*/ 	.word	0x00000000
        /*0030*/ 	.short	0x0003
        /*0032*/ 	.short	0x0014
        /*0034*/ 	.byte	0x00, 0xf0, 0x05, 0x00


	//----- nvinfo : EIATTR_KPARAM_INFO
	.align		4
.L_212:
        /*0038*/ 	.byte	0x04, 0x17
        /*003a*/ 	.short	(.L_214 - .L_213)
.L_213:
        /*003c*/ 	.word	0x00000000
        /*0040*/ 	.short	0x0002
        /*0042*/ 	.short	0x0010
        /*0044*/ 	.byte	0x00, 0xf0, 0x11, 0x00


	//----- nvinfo : EIATTR_KPARAM_INFO
	.align		4
.L_214:
        /*0048*/ 	.byte	0x04, 0x17
        /*004a*/ 	.short	(.L_216 - .L_215)
.L_215:
        /*004c*/ 	.word	0x00000000
        /*0050*/ 	.short	0x0001
        /*0052*/ 	.short	0x0008
        /*0054*/ 	.byte	0x00, 0xf5, 0x21, 0x00


	//----- nvinfo : EIATTR_KPARAM_INFO
	.align		4
.L_216:
        /*0058*/ 	.byte	0x04, 0x17
        /*005a*/ 	.short	(.L_218 - .L_217)
.L_217:
        /*005c*/ 	.word	0x00000000
        /*0060*/ 	.short	0x0000
        /*0062*/ 	.short	0x0000
        /*0064*/ 	.byte	0x00, 0xf5, 0x21, 0x00


	//----- nvinfo : EIATTR_SPARSE_MMA_MASK
	.align		4
.L_218:
        /*0068*/ 	.byte	0x03, 0x50
        /*006a*/ 	.short	0x0000


	//----- nvinfo : EIATTR_MAXREG_COUNT
	.align		4
        /*006c*/ 	.byte	0x03, 0x1b
        /*006e*/ 	.short	0x00ff


	//----- nvinfo : EIATTR_NUM_BARRIERS
	.align		4
        /*0070*/ 	.byte	0x02, 0x4c
        /*0072*/ 	.byte	0x01
	.zero		1


	//----- nvinfo : EIATTR_MERCURY_ISA_VERSION
	.align		4
        /*0074*/ 	.byte	0x03, 0x5f
        /*0076*/ 	.short	0x0101


	//----- nvinfo : EIATTR_COOP_GROUP_MASK_REGIDS
	.align		4
        /*0078*/ 	.byte	0x04, 0x29
        /*007a*/ 	.short	(.L_220 - .L_219)


	//   ....[0]....
.L_219:
        /*007c*/ 	.word	0xffffffff


	//   ....[1]....
        /*0080*/ 	.word	0xffffffff


	//   ....[2]....
        /*0084*/ 	.word	0xffffffff


	//   ....[3]....
        /*0088*/ 	.word	0xffffffff


	//   ....[4]....
        /*008c*/ 	.word	0xffffffff


	//   ....[5]....
        /*0090*/ 	.word	0xffffffff


	//   ....[6]....
        /*0094*/ 	.word	0xffffffff


	//   ....[7]....
        /*0098*/ 	.word	0xffffffff


	//   ....[8]....
        /*009c*/ 	.word	0xffffffff


	//   ....[9]....
        /*00a0*/ 	.word	0xffffffff


	//   ....[10]....
        /*00a4*/ 	.word	0xffffffff


	//   ....[11]....
        /*00a8*/ 	.word	0xffffffff


	//   ....[12]....
        /*00ac*/ 	.word	0xffffffff


	//   ....[13]....
        /*00b0*/ 	.word	0xffffffff


	//   ....[14]....
        /*00b4*/ 	.word	0xffffffff


	//   ....[15]....
        /*00b8*/ 	.word	0xffffffff


	//   ....[16]....
        /*00bc*/ 	.word	0xffffffff


	//   ....[17]....
        /*00c0*/ 	.word	0xffffffff


	//   ....[18]....
        /*00c4*/ 	.word	0xffffffff


	//   ....[19]....
        /*00c8*/ 	.word	0xffffffff


	//   ....[20]....
        /*00cc*/ 	.word	0xffffffff


	//   ....[21]....
        /*00d0*/ 	.word	0xffffffff


	//   ....[22]....
        /*00d4*/ 	.word	0xffffffff


	//   ....[23]....
        /*00d8*/ 	.word	0xffffffff


	//   ....[24]....
        /*00dc*/ 	.word	0xffffffff


	//   ....[25]....
        /*00e0*/ 	.word	0xffffffff


	//   ....[26]....
        /*00e4*/ 	.word	0xffffffff


	//   ....[27]....
        /*00e8*/ 	.word	0xffffffff


	//   ....[28]....
        /*00ec*/ 	.word	0xffffffff


	//   ....[29]....
        /*00f0*/ 	.word	0xffffffff


	//----- nvinfo : EIATTR_COOP_GROUP_INSTR_OFFSETS
	.align		4
.L_220:
        /*00f4*/ 	.byte	0x04, 0x28
        /*00f6*/ 	.short	(.L_222 - .L_221)


	//   ....[0]....
.L_221:
        /*00f8*/ 	.word	0x00000890


	//   ....[1]....
        /*00fc*/ 	.word	0x000008f0


	//   ....[2]....
        /*0100*/ 	.word	0x00000940


	//   ....[3]....
        /*0104*/ 	.word	0x000009b0


	//   ....[4]....
        /*0108*/ 	.word	0x00000a10


	//   ....[5]....
        /*010c*/ 	.word	0x00000ba0


	//   ....[6]....
        /*0110*/ 	.word	0x00000c40


	//   ....[7]....
        /*0114*/ 	.word	0x00000cc0


	//   ....[8]....
        /*0118*/ 	.word	0x00000d20


	//   ....[9]....
        /*011c*/ 	.word	0x00000d60


	//   ....[10]....
        /*0120*/ 	.word	0x000019d0


	//   ....[11]....
        /*0124*/ 	.word	0x00001a30


	//   ....[12]....
        /*0128*/ 	.word	0x00001a90


	//   ....[13]....
        /*012c*/ 	.word	0x00001af0


	//   ....[14]....
        /*0130*/ 	.word	0x00001b50


	//   ....[15]....
        /*0134*/ 	.word	0x000023f0


	//   ....[16]....
        /*0138*/ 	.word	0x00002450


	//   ....[17]....
        /*013c*/ 	.word	0x000024a0


	//   ....[18]....
        /*0140*/ 	.word	0x00002510


	//   ....[19]....
        /*0144*/ 	.word	0x00002570


	//   ....[20]....
        /*0148*/ 	.word	0x00002700


	//   ....[21]....
        /*014c*/ 	.word	0x00002790


	//   ....[22]....
        /*0150*/ 	.word	0x000027e0


	//   ....[23]....
        /*0154*/ 	.word	0x00002850


	//   ....[24]....
        /*0158*/ 	.word	0x000028c0


	//   ....[25]....
        /*015c*/ 	.word	0x000036a0


	//   ....[26]....
        /*0160*/ 	.word	0x00003700


	//   ....[27]....
        /*0164*/ 	.word	0x00003760


	//   ....[28]....
        /*0168*/ 	.word	0x000037c0


	//   ....[29]....
        /*016c*/ 	.word	0x00003820


	//----- nvinfo : EIATTR_VRC_CTA_INIT_COUNT
	.align		4
.L_222:
        /*0170*/ 	.byte	0x02, 0x4a
	.zero		1
	.zero		1


	//----- nvinfo : EIATTR_EXIT_INSTR_OFFSETS
	.align		4
        /*0174*/ 	.byte	0x04, 0x1c
        /*0176*/ 	.short	(.L_224 - .L_223)


	//   ....[0]....
.L_223:
        /*0178*/ 	.word	0x00000080


	//   ....[1]....
        /*017c*/ 	.word	0x000000c0


	//   ....[2]....
        /*0180*/ 	.word	0x00003940


	//   ....[3]....
        /*0184*/ 	.word	0x00003990


	//----- nvinfo : EIATTR_MAX_THREADS
	.align		4
.L_224:
        /*0188*/ 	.byte	0x04, 0x05
        /*018a*/ 	.short	(.L_226 - .L_225)
.L_225:
        /*018c*/ 	.word	0x00000100
        /*0190*/ 	.word	0x00000001
        /*0194*/ 	.word	0x00000001


	//----- nvinfo : EIATTR_CRS_STACK_SIZE
	.align		4
.L_226:
        /*0198*/ 	.byte	0x04, 0x1e
        /*019a*/ 	.short	(.L_228 - .L_227)
.L_227:
        /*019c*/ 	.word	0x00000000


	//----- nvinfo : EIATTR_CBANK_PARAM_SIZE
	.align		4
.L_228:
        /*01a0*/ 	.byte	0x03, 0x19
        /*01a2*/ 	.short	0x001d


	//----- nvinfo : EIATTR_PARAM_CBANK
	.align		4
        /*01a4*/ 	.byte	0x04, 0x0a
        /*01a6*/ 	.short	(.L_230 - .L_229)
	.align		4
.L_229:
        /*01a8*/ 	.word	index@(.nv.constant0._ZN3cub18CUB_300001_SM_10006detail6reduce28DeviceReduceSingleTileKernelINS2_10policy_hubIijN4cuda3std3__44plusIiEEE10Policy1000EPiSC_iS9_iiNS7_10__identityEEEvT0_T1_T2_T3_T4_T6_)
        /*01ac*/ 	.short	0x0380
        /*01ae*/ 	.short	0x001d


	//----- nvinfo : EIATTR_SW_WAR
	.align		4
.L_230:
        /*01b0*/ 	.byte	0x04, 0x36
        /*01b2*/ 	.short	(.L_232 - .L_231)
.L_231:
        /*01b4*/ 	.word	0x00000008
.L_232:


//--------------------- .nv.info._ZN3cub18CUB_300001_SM_10006detail6reduce18DeviceReduceKernelINS2_10policy_hubIijN4cuda3std3__44plusIiEEE10Policy1000EN6thrust24THRUST_300001_SM_1000_NS6detail15normal_iteratorINSD_10device_ptrIiEEEEjS9_iNS7_10__identityEEEvT0_PT3_T1_NS0_13GridEvenShareISN_EET2_T4_ --------------------------
	.section	.nv.info._ZN3cub18CUB_300001_SM_10006detail6reduce18DeviceReduceKernelINS2_10policy_hubIijN4cuda3std3__44plusIiEEE10Policy1000EN6thrust24THRUST_300001_SM_1000_NS6detail15normal_iteratorINSD_10device_ptrIiEEEEjS9_iNS7_10__identityEEEvT0_PT3_T1_NS0_13GridEvenShareISN_EET2_T4_,"",@"SHT_CUDA_INFO"
	.sectionflags	@""
	.align	4


	//----- nvinfo : EIATTR_CUDA_API_VERSION
	.align		4
        /*0000*/ 	.byte	0x04, 0x37
        /*0002*/ 	.short	(.L_234 - .L_233)
.L_233:
        /*0004*/ 	.word	0x00000082


	//----- nvinfo : EIATTR_KPARAM_INFO
	.align		4
.L_234:
        /*0008*/ 	.byte	0x04, 0x17
        /*000a*/ 	.short	(.L_236 - .L_235)
.L_235:
        /*000c*/ 	.word	0x00000000
        /*0010*/ 	.short	0x0005
        /*0012*/ 	.short	0x003d
        /*0014*/ 	.byte	0x00, 0xf0, 0x05, 0x00


	//----- nvinfo : EIATTR_KPARAM_INFO
	.align		4
.L_236:
        /*0018*/ 	.byte	0x04, 0x17
        /*001a*/ 	.short	(.L_238 - .L_237)
.L_237:
        /*001c*/ 	.word	0x00000000
        /*0020*/ 	.short	0x0004
        /*0022*/ 	.short	0x003c
        /*0024*/ 	.byte	0x00, 0xf0, 0x05, 0x00


	//----- nvinfo : EIATTR_KPARAM_INFO
	.align		4
.L_238:
        /*0028*/ 	.byte	0x04, 0x17
        /*002a*/ 	.short	(.L_240 - .L_239)
.L_239:
        /*002c*/ 	.word	0x00000000
        /*0030*/ 	.short	0x0003
        /*0032*/ 	.short	0x0014
        /*0034*/ 	.byte	0x00, 0xf0, 0xa1, 0x00


	//----- nvinfo : EIATTR_KPARAM_INFO
	.align		4
.L_240:
        /*0038*/ 	.byte	0x04, 0x17
        /*003a*/ 	.short	(.L_242 - .L_241)
.L_241:
        /*003c*/ 	.word	0x00000000
        /*0040*/ 	.short	0x0002
        /*0042*/ 	.short	0x0010
        /*0044*/ 	.byte	0x00, 0xf0, 0x11, 0x00


	//----- nvinfo : EIATTR_KPARAM_INFO
	.align		4
.L_242:
        /*0048*/ 	.byte	0x04, 0x17
        /*004a*/ 	.short	(.L_244 - .L_243)
.L_243:
        /*004c*/ 	.word	0x00000000
        /*0050*/ 	.short	0x0001
        /*0052*/ 	.short	0x0008
        /*0054*/ 	.byte	0x00, 0xf5, 0x21, 0x00


	//----- nvinfo : EIATTR_KPARAM_INFO
	.align		4
.L_244:
        /*0058*/ 	.byte	0x04, 0x17
        /*005a*/ 	.short	(.L_246 - .L_245)
.L_245:
        /*005c*/ 	.word	0x00000000
        /*0060*/ 	.short	0x0000
        /*0062*/ 	.short	0x0000
        /*0064*/ 	.byte	0x00, 0xf0, 0x21, 0x00


	//----- nvinfo : EIATTR_SPARSE_MMA_MASK
	.align		4
.L_246:
        /*0068*/ 	.byte	0x03, 0x50
        /*006a*/ 	.short	0x0000


	//----- nvinfo : EIATTR_MAXREG_COUNT
	.align		4
        /*006c*/ 	.byte	0x03, 0x1b
        /*006e*/ 	.short	0x00ff


	//----- nvinfo : EIATTR_NUM_BARRIERS
	.align		4
        /*0070*/ 	.byte	0x02, 0x4c
        /*0072*/ 	.byte	0x01
	.zero		1


	//----- nvinfo : EIATTR_MERCURY_ISA_VERSION
	.align		4
        /*0074*/ 	.byte	0x03, 0x5f
        /*0076*/ 	.short	0x0101


	//----- nvinfo : EIATTR_COOP_GROUP_MASK_REGIDS
	.align		4
        /*0078*/ 	.byte	0x04, 0x29
        /*007a*/ 	.short	(.L_248 - .L_247)


	//   ....[0]....
.L_247:
        /*007c*/ 	.word	0xffffffff


	//   ....[1]....
        /*0080*/ 	.word	0xffffffff


	//   ....[2]....
        /*0084*/ 	.word	0xffffffff


	//   ....[3]....
        /*0088*/ 	.word	0xffffffff


	//   ....[4]....
        /*008c*/ 	.word	0xffffffff


	//   ....[5]....
        /*0090*/ 	.word	0xffffffff


	//   ....[6]....
        /*0094*/ 	.word	0xffffffff


	//   ....[7]....
        /*0098*/ 	.word	0xffffffff


	//   ....[8]....
        /*009c*/ 	.word	0xffffffff


	//   ....[9]....
        /*00a0*/ 	.word	0xffffffff


	//   ....[10]....
        /*00a4*/ 	.word	0xffffffff


	//   ....[11]....
        /*00a8*/ 	.word	0xffffffff


	//   ....[12]....
        /*00ac*/ 	.word	0xffffffff


	//   ....[13]....
        /*00b0*/ 	.word	0xffffffff


	//   ....[14]....
        /*00b4*/ 	.word	0xffffffff


	//----- nvinfo : EIATTR_COOP_GROUP_INSTR_OFFSETS
	.align		4
.L_248:
        /*00b8*/ 	.byte	0x04, 0x28
        /*00ba*/ 	.short	(.L_250 - .L_249)


	//   ....[0]....
.L_249:
        /*00bc*/ 	.word	0x00000b10


	//   ....[1]....
        /*00c0*/ 	.word	0x00000b70


	//   ....[2]....
        /*00c4*/ 	.word	0x00000bd0


	//   ....[3]....
        /*00c8*/ 	.word	0x00000c30


	//   ....[4]....
        /*00cc*/ 	.word	0x00000c90


	//   ....[5]....
        /*00d0*/ 	.word	0x00000e20


	//   ....[6]....
        /*00d4*/ 	.word	0x00000ec0


	//   ....[7]....
        /*00d8*/ 	.word	0x00000f20


	//   ....[8]....
        /*00dc*/ 	.word	0x00000f80


	//   ....[9]....
        /*00e0*/ 	.word	0x00000fe0


	//   ....[10]....
        /*00e4*/ 	.word	0x00002100


	//   ....[11]....
        /*00e8*/ 	.word	0x00002170


	//   ....[12]....
        /*00ec*/ 	.word	0x000021c0


	//   ....[13]....
        /*00f0*/ 	.word	0x00002210


	//   ....[14]....
        /*00f4*/ 	.word	0x00002280


	//----- nvinfo : EIATTR_VRC_CTA_INIT_COUNT
	.align		4
.L_250:
        /*00f8*/ 	.byte	0x02, 0x4a
	.zero		1
	.zero		1


	//----- nvinfo : EIATTR_EXIT_INSTR_OFFSETS
	.align		4
        /*00fc*/ 	.byte	0x04, 0x1c
        /*00fe*/ 	.short	(.L_252 - .L_251)


	//   ....[0]....
.L_251:
        /*0100*/ 	.word	0x000023b0


	//   ....[1]....
        /*0104*/ 	.word	0x000023f0


	//----- nvinfo : EIATTR_MAX_THREADS
	.align		4
.L_252:
        /*0108*/ 	.byte	0x04, 0x05
        /*010a*/ 	.short	(.L_254 - .L_253)
.L_253:
        /*010c*/ 	.word	0x00000100
        /*0110*/ 	.word	0x00000001
        /*0114*/ 	.word	0x00000001


	//----- nvinfo : EIATTR_CRS_STACK_SIZE
	.align		4
.L_254:
        /*0118*/ 	.byte	0x04, 0x1e
        /*011a*/ 	.short	(.L_256 - .L_255)
.L_255:
        /*011c*/ 	.word	0x00000000


	//----- nvinfo : EIATTR_CBANK_PARAM_SIZE
	.align		4
.L_256:
        /*0120*/ 	.byte	0x03, 0x19
        /*0122*/ 	.short	0x003e


	//----- nvinfo : EIATTR_PARAM_CBANK
	.align		4
        /*0124*/ 	.byte	0x04, 0x0a
        /*0126*/ 	.short	(.L_258 - .L_257)
	.align		4
.L_257:
        /*0128*/ 	.word	index@(.nv.constant0._ZN3cub18CUB_300001_SM_10006detail6reduce18DeviceReduceKernelINS2_10policy_hubIijN4cuda3std3__44plusIiEEE10Policy1000EN6thrust24THRUST_300001_SM_1000_NS6detail15normal_iteratorINSD_10device_ptrIiEEEEjS9_iNS7_10__identityEEEvT0_PT3_T1_NS0_13GridEvenShareISN_EET2_T4_)
        /*012c*/ 	.short	0x0380
        /*012e*/ 	.short	0x003e


	//----- nvinfo : EIATTR_SW_WAR
	.align		4
.L_258:
        /*0130*/ 	.byte	0x04, 0x36
        /*0132*/ 	.short	(.L_260 - .L_259)
.L_259:
        /*0134*/ 	.word	0x00000008
.L_260:


//--------------------- .nv.info._ZN3cub18CUB_300001_SM_10006detail6reduce28DeviceReduceSingleTileKernelINS2_10policy_hubIijN4cuda3std3__44plusIiEEE10Policy1000EN6thrust24THRUST_300001_SM_1000_NS6detail15normal_iteratorINSD_10device_ptrIiEEEEPijS9_iiNS7_10__identityEEEvT0_T1_T2_T3_T4_T6_ --------------------------
	.section	.nv.info._ZN3cub18CUB_300001_SM_10006detail6reduce28DeviceReduceSingleTileKernelINS2_10policy_hubIijN4cuda3std3__44plusIiEEE10Policy1000EN6thrust24THRUST_300001_SM_1000_NS6detail15normal_iteratorINSD_10device_ptrIiEEEEPijS9_iiNS7_10__identityEEEvT0_T1_T2_T3_T4_T6_,"",@"SHT_CUDA_INFO"
	.sectionflags	@""
	.align	4


	//----- nvinfo : EIATTR_CUDA_API_VERSION
	.align		4
        /*0000*/ 	.byte	0x04, 0x37
        /*0002*/ 	.short	(.L_262 - .L_261)
.L_261:
        /*0004*/ 	.word	0x00000082


	//----- nvinfo : EIATTR_KPARAM_INFO
	.align		4
.L_262:
        /*0008*/ 	.byte	0x04, 0x17
        /*000a*/ 	.short	(.L_264 - .L_263)
.L_263:
        /*000c*/ 	.word	0x00000000
        /*0010*/ 	.short	0x0005
        /*0012*/ 	.short	0x001c
        /*0014*/ 	.byte	0x00, 0xf0, 0x05, 0x00


	//----- nvinfo : EIATTR_KPARAM_INFO
	.align		4
.L_264:
        /*0018*/ 	.byte	0x04, 0x17
        /*001a*/ 	.short	(.L_266 - .L_265)
.L_265:
        /*001c*/ 	.word	0x00000000
        /*0020*/ 	.short	0x0004
        /*0022*/ 	.short	0x0018
        /*0024*/ 	.byte	0x00, 0xf0, 0x11, 0x00


	//----- nvinfo : EIATTR_KPARAM_INFO
	.align		4
.L_266:
        /*0028*/ 	.byte	0x04, 0x17
        /*002a*/ 	.short	(.L_268 - .L_267)
.L_267:
        /*002c*/ 	.word	0x00000000
        /*0030*/ 	.short	0x0003
        /*0032*/ 	.short	0x0014
        /*0034*/ 	.byte	0x00, 0xf0, 0x05, 0x00


	//----- nvinfo : EIATTR_KPARAM_INFO
	.align		4
.L_268:
        /*0038*/ 	.byte	0x04, 0x17
        /*003a*/ 	.short	(.L_270 - .L_269)
.L_269:
        /*003c*/ 	.word	0x00000000
        /*0040*/ 	.short	0x0002
        /*0042*/ 	.short	0x0010
        /*0044*/ 	.byte	0x00, 0xf0, 0x11, 0x00


	//----- nvinfo : EIATTR_KPARAM_INFO
	.align		4
.L_270:
        /*0048*/ 	.byte	0x04, 0x17
        /*004a*/ 	.short	(.L_272 - .L_271)
.L_271:
        /*004c*/ 	.word	0x00000000
        /*0050*/ 	.short	0x0001
        /*0052*/ 	.short	0x0008
        /*0054*/ 	.byte	0x00, 0xf5, 0x21, 0x00


	//----- nvinfo : EIATTR_KPARAM_INFO
	.align		4
.L_272:
        /*0058*/ 	.byte	0x04, 0x17
        /*005a*/ 	.short	(.L_274 - .L_273)
.L_273:
        /*005c*/ 	.word	0x00000000
        /*0060*/ 	.short	0x0000
        /*0062*/ 	.short	0x0000
        /*0064*/ 	.byte	0x00, 0xf0, 0x21, 0x00


	//----- nvinfo : EIATTR_SPARSE_MMA_MASK
	.align		4
.L_274:
        /*0068*/ 	.byte	0x03, 0x50
        /*006a*/ 	.short	0x0000


	//----- nvinfo : EIATTR_MAXREG_COUNT
	.align		4
        /*006c*/ 	.byte	0x03, 0x1b
        /*006e*/ 	.short	0x00ff


	//----- nvinfo : EIATTR_NUM_BARRIERS
	.align		4
        /*0070*/ 	.byte	0x02, 0x4c
        /*0072*/ 	.byte	0x01
	.zero		1


	//----- nvinfo : EIATTR_MERCURY_ISA_VERSION
	.align		4
        /*0074*/ 	.byte	0x03, 0x5f
        /*0076*/ 	.short	0x0101


	//----- nvinfo : EIATTR_COOP_GROUP_MASK_REGIDS
	.align		4
        /*0078*/ 	.byte	0x04, 0x29
        /*007a*/ 	.short	(.L_276 - .L_275)


	//   ....[0]....
.L_275:
        /*007c*/ 	.word	0xffffffff


	//   ....[1]....
        /*0080*/ 	.word	0xffffffff


	//   ....[2]....
        /*0084*/ 	.word	0xffffffff


	//   ....[3]....
        /*0088*/ 	.word	0xffffffff


	//   ....[4]....
        /*008c*/ 	.word	0xffffffff


	//   ....[5]....
        /*0090*/ 	.word	0xffffffff


	//   ....[6]....
        /*0094*/ 	.word	0xffffffff


	//   ....[7]....
        /*0098*/ 	.word	0xffffffff


	//   ....[8]....
        /*009c*/ 	.word	0xffffffff


	//   ....[9]....
        /*00a0*/ 	.word	0xffffffff


	//   ....[10]....
        /*00a4*/ 	.word	0xffffffff


	//   ....[11]....
        /*00a8*/ 	.word	0xffffffff


	//   ....[12]....
        /*00ac*/ 	.word	0xffffffff


	//   ....[13]....
        /*00b0*/ 	.word	0xffffffff


	//   ....[14]....
        /*00b4*/ 	.word	0xffffffff


	//----- nvinfo : EIATTR_COOP_GROUP_INSTR_OFFSETS
	.align		4
.L_276:
        /*00b8*/ 	.byte	0x04, 0x28
        /*00ba*/ 	.short	(.L_278 - .L_277)


	//   ....[0]....
.L_277:
        /*00bc*/ 	.word	0x00000830


	//   ....[1]....
        /*00c0*/ 	.word	0x00000890


	//   ....[2]....
        /*00c4*/ 	.word	0x000008f0


	//   ....[3]....
        /*00c8*/ 	.word	0x00000950


	//   ....[4]....
        /*00cc*/ 	.word	0x000009b0


	//   ....[5]....
        /*00d0*/ 	.word	0x00000b40


	//   ....[6]....
        /*00d4*/ 	.word	0x00000be0


	//   ....[7]....
        /*00d8*/ 	.word	0x00000c60


	//   ....[8]....
        /*00dc*/ 	.word	0x00000cc0


	//   ....[9]....
        /*00e0*/ 	.word	0x00000d00


	//   ....[10]....
        /*00e4*/ 	.word	0x00001cc0


	//   ....[11]....
        /*00e8*/ 	.word	0x00001d20


	//   ....[12]....
        /*00ec*/ 	.word	0x00001d80


	//   ....[13]....
        /*00f0*/ 	.word	0x00001de0


	//   ....[14]....
        /*00f4*/ 	.word	0x00001e40


	//----- nvinfo : EIATTR_VRC_CTA_INIT_COUNT
	.align		4
.L_278:
        /*00f8*/ 	.byte	0x02, 0x4a
	.zero		1
	.zero		1


	//----- nvinfo : EIATTR_EXIT_INSTR_OFFSETS
	.align		4
        /*00fc*/ 	.byte	0x04, 0x1c
        /*00fe*/ 	.short	(.L_280 - .L_279)


	//   ....[0]....
.L_279:
        /*0100*/ 	.word	0x00000080


	//   ....[1]....
        /*0104*/ 	.word	0x000000c0


	//   ....[2]....
        /*0108*/ 	.word	0x00001f60


	//   ....[3]....
        /*010c*/ 	.word	0x00001fb0


	//----- nvinfo : EIATTR_MAX_THREADS
	.align		4
.L_280:
        /*0110*/ 	.byte	0x04, 0x05
        /*0112*/ 	.short	(.L_282 - .L_281)
.L_281:
        /*0114*/ 	.word	0x00000100
        /*0118*/ 	.word	0x00000001
        /*011c*/ 	.word	0x00000001


	//----- nvinfo : EIATTR_CRS_STACK_SIZE
	.align		4
.L_282:
        /*0120*/ 	.byte	0x04, 0x1e
        /*0122*/ 	.short	(.L_284 - .L_283)
.L_283:
        /*0124*/ 	.word	0x00000000


	//----- nvinfo : EIATTR_CBANK_PARAM_SIZE
	.align		4
.L_284:
        /*0128*/ 	.byte	0x03, 0x19
        /*012a*/ 	.short	0x001d


	//----- nvinfo : EIATTR_PARAM_CBANK
	.align		4
        /*012c*/ 	.byte	0x04, 0x0a
        /*012e*/ 	.short	(.L_286 - .L_285)
	.align		4
.L_285:
        /*0130*/ 	.word	index@(.nv.constant0._ZN3cub18CUB_300001_SM_10006detail6reduce28DeviceReduceSingleTileKernelINS2_10policy_hubIijN4cuda3std3__44plusIiEEE10Policy1000EN6thrust24THRUST_300001_SM_1000_NS6detail15normal_iteratorINSD_10device_ptrIiEEEEPijS9_iiNS7_10__identityEEEvT0_T1_T2_T3_T4_T6_)
        /*0134*/ 	.short	0x0380
        /*0136*/ 	.short	0x001d


	//----- nvinfo : EIATTR_SW_WAR
	.align		4
.L_286:
        /*0138*/ 	.byte	0x04, 0x36
        /*013a*/ 	.short	(.L_288 - .L_287)
.L_287:
        /*013c*/ 	.word	0x00000008
.L_288:


//--------------------- .nv.info._ZN3cub18CUB_300001_SM_10006detail9transform16transform_kernelINS2_10policy_hubILb1EN4cuda3std3__45tupleIJN6thrust24THRUST_300001_SM_1000_NS6detail15normal_iteratorINSA_10device_ptrIiEEEESF_EEEE10policy1000El15subtract_squareIiESF_JPiSL_EEEvT0_iT1_T2_DpNS2_10kernel_argIT3_EE --------------------------
	.section	.nv.info._ZN3cub18CUB_300001_SM_10006detail9transform16transform_kernelINS2_10policy_hubILb1EN4cuda3std3__45tupleIJN6thrust24THRUST_300001_SM_1000_NS6detail15normal_iteratorINSA_10device_ptrIiEEEESF_EEEE10policy1000El15subtract_squareIiESF_JPiSL_EEEvT0_iT1_T2_DpNS2_10kernel_argIT3_EE,"",@"SHT_CUDA_INFO"
	.sectionflags	@""
	.align	4


	//----- nvinfo : EIATTR_CUDA_API_VERSION
	.align		4
        /*0000*/ 	.byte	0x04, 0x37
        /*0002*/ 	.short	(.L_290 - .L_289)
.L_289:
        /*0004*/ 	.word	0x00000082


	//----- nvinfo : EIATTR_KPARAM_INFO
	.align		4
.L_290:
        /*0008*/ 	.byte	0x04, 0x17
        /*000a*/ 	.short	(.L_292 - .L_291)
.L_291:
        /*000c*/ 	.word	0x00000000
        /*0010*/ 	.short	0x0005
        /*0012*/ 	.short	0x0028
        /*0014*/ 	.byte	0x00, 0xf0, 0x41, 0x00


	//----- nvinfo : EIATTR_KPARAM_INFO
	.align		4
.L_292:
        /*0018*/ 	.byte	0x04, 0x17
        /*001a*/ 	.short	(.L_294 - .L_293)
.L_293:
        /*001c*/ 	.word	0x00000000
        /*0020*/ 	.short	0x0004
        /*0022*/ 	.short	0x0018
        /*0024*/ 	.byte	0x00, 0xf0, 0x41, 0x00


	//----- nvinfo : EIATTR_KPARAM_INFO
	.align		4
.L_294:
        /*0028*/ 	.byte	0x04, 0x17
        /*002a*/ 	.short	(.L_296 - .L_295)
.L_295:
        /*002c*/ 	.word	0x00000000
        /*0030*/ 	.short	0x0003
        /*0032*/ 	.short	0x0010
        /*0034*/ 	.byte	0x00, 0xf0, 0x21, 0x00


	//----- nvinfo : EIATTR_KPARAM_INFO
	.align		4
.L_296:
        /*0038*/ 	.byte	0x04, 0x17
        /*003a*/ 	.short	(.L_298 - .L_297)
.L_297:
        /*003c*/ 	.word	0x00000000
        /*0040*/ 	.short	0x0002
        /*0042*/ 	.short	0x000c
        /*0044*/ 	.byte	0x00, 0xf0, 0x05, 0x00


	//----- nvinfo : EIATTR_KPARAM_INFO
	.align		4
.L_298:
        /*0048*/ 	.byte	0x04, 0x17
        /*004a*/ 	.short	(.L_300 - .L_299)
.L_299:
        /*004c*/ 	.word	0x00000000
        /*0050*/ 	.short	0x0001
        /*0052*/ 	.short	0x0008
        /*0054*/ 	.byte	0x00, 0xf0, 0x11, 0x00


	//----- nvinfo : EIATTR_KPARAM_INFO
	.align		4
.L_300:
        /*0058*/ 	.byte	0x04, 0x17
        /*005a*/ 	.short	(.L_302 - .L_301)
.L_301:
        /*005c*/ 	.word	0x00000000
        /*0060*/ 	.short	0x0000
        /*0062*/ 	.short	0x0000
        /*0064*/ 	.byte	0x00, 0xf0, 0x21, 0x00


	//----- nvinfo : EIATTR_SPARSE_MMA_MASK
	.align		4
.L_302:
        /*0068*/ 	.byte	0x03, 0x50
        /*006a*/ 	.short	0x0000


	//----- nvinfo : EIATTR_MAXREG_COUNT
	.align		4
        /*006c*/ 	.byte	0x03, 0x1b
        /*006e*/ 	.short	0x00ff


	//----- nvinfo : EIATTR_MERCURY_ISA_VERSION
	.align		4
        /*0070*/ 	.byte	0x03, 0x5f
        /*0072*/ 	.short	0x0101


	//----- nvinfo : EIATTR_VRC_CTA_INIT_COUNT
	.align		4
        /*0074*/ 	.byte	0x02, 0x4a
	.zero		1
	.zero		1


	//----- nvinfo : EIATTR_EXIT_INSTR_OFFSETS
	.align		4
        /*0078*/ 	.byte	0x04, 0x1c
        /*007a*/ 	.short	(.L_304 - .L_303)


	//   ....[0]....
.L_303:
        /*007c*/ 	.word	0x000003e0


	//   ....[1]....
        /*0080*/ 	.word	0x00000db0


	//   ....[2]....
        /*0084*/ 	.word	0x000010a0


	//   ....[3]....
        /*0088*/ 	.word	0x00001240


	//   ....[4]....
        /*008c*/ 	.word	0x00001270


	//   ....[5]....
        /*0090*/ 	.word	0x00001300


	//   ....[6]....
        /*0094*/ 	.word	0x00001320


	//   ....[7]....
        /*0098*/ 	.word	0x00001890


	//   ....[8]....
        /*009c*/ 	.word	0x00001b20


	//   ....[9]....
        /*00a0*/ 	.word	0x00001c60


	//   ....[10]....
        /*00a4*/ 	.word	0x00001d00


	//----- nvinfo : EIATTR_MAX_THREADS
	.align		4
.L_304:
        /*00a8*/ 	.byte	0x04, 0x05
        /*00aa*/ 	.short	(.L_306 - .L_305)
.L_305:
        /*00ac*/ 	.word	0x00000080
        /*00b0*/ 	.word	0x00000001
        /*00b4*/ 	.word	0x00000001


	//----- nvinfo : EIATTR_CRS_STACK_SIZE
	.align		4
.L_306:
        /*00b8*/ 	.byte	0x04, 0x1e
        /*00ba*/ 	.short	(.L_308 - .L_307)
.L_307:
        /*00bc*/ 	.word	0x00000000


	//----- nvinfo : EIATTR_CBANK_PARAM_SIZE
	.align		4
.L_308:
        /*00c0*/ 	.byte	0x03, 0x19
        /*00c2*/ 	.short	0x0038


	//----- nvinfo : EIATTR_PARAM_CBANK
	.align		4
        /*00c4*/ 	.byte	0x04, 0x0a
        /*00c6*/ 	.short	(.L_310 - .L_309)
	.align		4
.L_309:
        /*00c8*/ 	.word	index@(.nv.constant0._ZN3cub18CUB_300001_SM_10006detail9transform16transform_kernelINS2_10policy_hubILb1EN4cuda3std3__45tupleIJN6thrust24THRUST_300001_SM_1000_NS6detail15normal_iteratorINSA_10device_ptrIiEEEESF_EEEE10policy1000El15subtract_squareIiESF_JPiSL_EEEvT0_iT1_T2_DpNS2_10kernel_argIT3_EE)
        /*00cc*/ 	.short	0x0380
        /*00ce*/ 	.short	0x0038


	//----- nvinfo : EIATTR_SW_WAR
	.align		4
.L_310:
        /*00d0*/ 	.byte	0x04, 0x36
        /*00d2*/ 	.short	(.L_312 - .L_311)
.L_311:
        /*00d4*/ 	.word	0x00000008
.L_312:


//--------------------- .nv.info._ZN3cub18CUB_300001_SM_10006detail9transform16transform_kernelINS2_10policy_hubILb1EN4cuda3std3__45tupleIJN6thrust24THRUST_300001_SM_1000_NS6detail15normal_iteratorINSA_10device_ptrIiEEEESF_EEEE10policy1000Ei15subtract_squareIiESF_JPiSL_EEEvT0_iT1_T2_DpNS2_10kernel_argIT3_EE --------------------------
	.section	.nv.info._ZN3cub18CUB_300001_SM_10006detail9transform16transform_kernelINS2_10policy_hubILb1EN4cuda3std3__45tupleIJN6thrust24THRUST_300001_SM_1000_NS6detail15normal_iteratorINSA_10device_ptrIiEEEESF_EEEE10policy1000Ei15subtract_squareIiESF_JPiSL_EEEvT0_iT1_T2_DpNS2_10kernel_argIT3_EE,"",@"SHT_CUDA_INFO"
	.sectionflags	@""
	.align	4


	//----- nvinfo : EIATTR_CUDA_API_VERSION
	.align		4
        /*0000*/ 	.byte	0x04, 0x37
        /*0002*/ 	.short	(.L_314 - .L_313)
.L_313:
        /*0004*/ 	.word	0x00000082


	//----- nvinfo : EIATTR_KPARAM_INFO
	.align		4
.L_314:
        /*0008*/ 	.byte	0x04, 0x17
        /*000a*/ 	.short	(.L_316 - .L_315)
.L_315:
        /*000c*/ 	.word	0x00000000
        /*0010*/ 	.short	0x0005
        /*0012*/ 	.short	0x0028
        /*0014*/ 	.byte	0x00, 0xf0, 0x41, 0x00


	//----- nvinfo : EIATTR_KPARAM_INFO
	.align		4
.L_316:
        /*0018*/ 	.byte	0x04, 0x17
        /*001a*/ 	.short	(.L_318 - .L_317)
.L_317:
        /*001c*/ 	.word	0x00000000
        /*0020*/ 	.short	0x0004
        /*0022*/ 	.short	0x0018
        /*0024*/ 	.byte	0x00, 0xf0, 0x41, 0x00


	//----- nvinfo : EIATTR_KPARAM_INFO
	.align		4
.L_318:
        /*0028*/ 	.byte	0x04, 0x17
        /*002a*/ 	.short	(.L_320 - .L_319)
.L_319:
        /*002c*/ 	.word	0x00000000
        /*0030*/ 	.short	0x0003
        /*0032*/ 	.short	0x0010
        /*0034*/ 	.byte	0x00, 0xf0, 0x21, 0x00


	//----- nvinfo : EIATTR_KPARAM_INFO
	.align		4
.L_320:
        /*0038*/ 	.byte	0x04, 0x17
        /*003a*/ 	.short	(.L_322 - .L_321)
.L_321:
        /*003c*/ 	.word	0x00000000
        /*0040*/ 	.short	0x0002
        /*0042*/ 	.short	0x0008
        /*0044*/ 	.byte	0x00, 0xf0, 0x05, 0x00


	//----- nvinfo : EIATTR_KPARAM_INFO
	.align		4
.L_322:
        /*0048*/ 	.byte	0x04, 0x17
        /*004a*/ 	.short	(.L_324 - .L_323)
.L_323:
        /*004c*/ 	.word	0x00000000
        /*0050*/ 	.short	0x0001
        /*0052*/ 	.short	0x0004
        /*0054*/ 	.byte	0x00, 0xf0, 0x11, 0x00


	//----- nvinfo : EIATTR_KPARAM_INFO
	.align		4
.L_324:
        /*0058*/ 	.byte	0x04, 0x17
        /*005a*/ 	.short	(.L_326 - .L_325)
.L_325:
        /*005c*/ 	.word	0x00000000
        /*0060*/ 	.short	0x0000
        /*0062*/ 	.short	0x0000
        /*0064*/ 	.byte	0x00, 0xf0, 0x11, 0x00


	//----- nvinfo : EIATTR_SPARSE_MMA_MASK
	.align		4
.L_326:
        /*0068*/ 	.byte	0x03, 0x50
        /*006a*/ 	.short	0x0000


	//----- nvinfo : EIATTR_MAXREG_COUNT
	.align		4
        /*006c*/ 	.byte	0x03, 0x1b
        /*006e*/ 	.short	0x00ff


	//----- nvinfo : EIATTR_MERCURY_ISA_VERSION
	.align		4
        /*0070*/ 	.byte	0x03, 0x5f
        /*0072*/ 	.short	0x0101


	//----- nvinfo : EIATTR_VRC_CTA_INIT_COUNT
	.align		4
        /*0074*/ 	.byte	0x02, 0x4a
	.zero		1
	.zero		1


	//----- nvinfo : EIATTR_EXIT_INSTR_OFFSETS
	.align		4
        /*0078*/ 	.byte	0x04, 0x1c
        /*007a*/ 	.short	(.L_328 - .L_327)


	//   ....[0]....
.L_327:
        /*007c*/ 	.word	0x000002f0


	//   ....[1]....
        /*0080*/ 	.word	0x00000870


	//   ....[2]....
        /*0084*/ 	.word	0x00000b00


	//   ....[3]....
        /*0088*/ 	.word	0x00000c50


	//   ....[4]....
        /*008c*/ 	.word	0x00000d00


	//   ....[5]....
        /*0090*/ 	.word	0x00000d30


	//   ....[6]....
        /*0094*/ 	.word	0x000012b0


	//   ....[7]....
        /*0098*/ 	.word	0x000015e0


	//   ....[8]....
        /*009c*/ 	.word	0x000017a0


	//   ....[9]....
        /*00a0*/ 	.word	0x000017d0


	//   ....[10]....
        /*00a4*/ 	.word	0x00001870


	//----- nvinfo : EIATTR_MAX_THREADS
	.align		4
.L_328:
        /*00a8*/ 	.byte	0x04, 0x05
        /*00aa*/ 	.short	(.L_330 - .L_329)
.L_329:
        /*00ac*/ 	.word	0x00000080
        /*00b0*/ 	.word	0x00000001
        /*00b4*/ 	.word	0x00000001


	//----- nvinfo : EIATTR_CRS_STACK_SIZE
	.align		4
.L_330:
        /*00b8*/ 	.byte	0x04, 0x1e
        /*00ba*/ 	.short	(.L_332 - .L_331)
.L_331:
        /*00bc*/ 	.word	0x00000000


	//----- nvinfo : EIATTR_CBANK_PARAM_SIZE
	.align		4
.L_332:
        /*00c0*/ 	.byte	0x03, 0x19
        /*00c2*/ 	.short	0x0038


	//----- nvinfo : EIATTR_PARAM_CBANK
	.align		4
        /*00c4*/ 	.byte	0x04, 0x0a
        /*00c6*/ 	.short	(.L_334 - .L_333)
	.align		4
.L_333:
        /*00c8*/ 	.word	index@(.nv.constant0._ZN3cub18CUB_300001_SM_10006detail9transform16transform_kernelINS2_10policy_hubILb1EN4cuda3std3__45tupleIJN6thrust24THRUST_300001_SM_1000_NS6detail15normal_iteratorINSA_10device_ptrIiEEEESF_EEEE10policy1000Ei15subtract_squareIiESF_JPiSL_EEEvT0_iT1_T2_DpNS2_10kernel_argIT3_EE)
        /*00cc*/ 	.short	0x0380
        /*00ce*/ 	.short	0x0038


	//----- nvinfo : EIATTR_SW_WAR
	.align		4
.L_334:
        /*00d0*/ 	.byte	0x04, 0x36
        /*00d2*/ 	.short	(.L_336 - .L_335)
.L_335:
        /*00d4*/ 	.word	0x00000008
.L_336:


//--------------------- .nv.info._ZN3cub18CUB_300001_SM_10006detail8for_each13static_kernelINS2_12policy_hub_t12policy_500_tElN6thrust24THRUST_300001_SM_1000_NS8cuda_cub20__uninitialized_copy7functorINS7_6detail15normal_iteratorINS7_10device_ptrIiEEEENS7_7pointerIiNS8_3tagENS7_11use_defaultESI_EEEEEEvT0_T1_ --------------------------
	.section	.nv.info._ZN3cub18CUB_300001_SM_10006detail8for_each13static_kernelINS2_12policy_hub_t12policy_500_tElN6thrust24THRUST_300001_SM_1000_NS8cuda_cub20__uninitialized_copy7functorINS7_6detail15normal_iteratorINS7_10device_ptrIiEEEENS7_7pointerIiNS8_3tagENS7_11use_defaultESI_EEEEEEvT0_T1_,"",@"SHT_CUDA_INFO"
	.sectionflags	@""
	.align	4


	//----- nvinfo : EIATTR_CUDA_API_VERSION
	.align		4
        /*0000*/ 	.byte	0x04, 0x37
        /*0002*/ 	.short	(.L_338 - .L_337)
.L_337:
        /*0004*/ 	.word	0x00000082


	//----- nvinfo : EIATTR_KPARAM_INFO
	.align		4
.L_338:
        /*0008*/ 	.byte	0x04, 0x17
        /*000a*/ 	.short	(.L_340 - .L_339)
.L_339:
        /*000c*/ 	.word	0x00000000
        /*0010*/ 	.short	0x0001
        /*0012*/ 	.short	0x0008
        /*0014*/ 	.byte	0x00, 0xf0, 0x41, 0x00


	//----- nvinfo : EIATTR_KPARAM_INFO
	.align		4
.L_340:
        /*0018*/ 	.byte	0x04, 0x17
        /*001a*/ 	.short	(.L_342 - .L_341)
.L_341:
        /*001c*/ 	.word	0x00000000
        /*0020*/ 	.short	0x0000
        /*0022*/ 	.short	0x0000
        /*0024*/ 	.byte	0x00, 0xf0, 0x21, 0x00


	//----- nvinfo : EIATTR_SPARSE_MMA_MASK
	.align		4
.L_342:
        /*0028*/ 	.byte	0x03, 0x50
        /*002a*/ 	.short	0x0000


	//----- nvinfo : EIATTR_MAXREG_COUNT
	.align		4
        /*002c*/ 	.byte	0x03, 0x1b
        /*002e*/ 	.short	0x00ff


	//----- nvinfo : EIATTR_MERCURY_ISA_VERSION
	.align		4
        /*0030*/ 	.byte	0x03, 0x5f
        /*0032*/ 	.short	0x0101


	//----- nvinfo : EIATTR_VRC_CTA_INIT_COUNT
	.align		4
        /*0034*/ 	.byte	0x02, 0x4a
	.zero		1
	.zero		1


	//----- nvinfo : EIATTR_EXIT_INSTR_OFFSETS
	.align		4
        /*0038*/ 	.byte	0x04, 0x1c
        /*003a*/ 	.short	(.L_344 - .L_343)


	//   ....[0]....
.L_343:
        /*003c*/ 	.word	0x00000190


	//   ....[1]....
        /*0040*/ 	.word	0x00000320


	//   ....[2]....
        /*0044*/ 	.word	0x000003f0


	//----- nvinfo : EIATTR_MAX_THREADS
	.align		4
.L_344:
        /*0048*/ 	.byte	0x04, 0x05
        /*004a*/ 	.short	(.L_346 - .L_345)
.L_345:
        /*004c*/ 	.word	0x00000100
        /*0050*/ 	.word	0x00000001
        /*0054*/ 	.word	0x00000001


	//----- nvinfo : EIATTR_CRS_STACK_SIZE
	.align		4
.L_346:
        /*0058*/ 	.byte	0x04, 0x1e
        /*005a*/ 	.short	(.L_348 - .L_347)
.L_347:
        /*005c*/ 	.word	0x00000000


	//----- nvinfo : EIATTR_CBANK_PARAM_SIZE
	.align		4
.L_348:
        /*0060*/ 	.byte	0x03, 0x19
        /*0062*/ 	.short	0x0018


	//----- nvinfo : EIATTR_PARAM_CBANK
	.align		4
        /*0064*/ 	.byte	0x04, 0x0a
        /*0066*/ 	.short	(.L_350 - .L_349)
	.align		4
.L_349:
        /*0068*/ 	.word	index@(.nv.constant0._ZN3cub18CUB_300001_SM_10006detail8for_each13static_kernelINS2_12policy_hub_t12policy_500_tElN6thrust24THRUST_300001_SM_1000_NS8cuda_cub20__uninitialized_copy7functorINS7_6detail15normal_iteratorINS7_10device_ptrIiEEEENS7_7pointerIiNS8_3tagENS7_11use_defaultESI_EEEEEEvT0_T1_)
        /*006c*/ 	.short	0x0380
        /*006e*/ 	.short	0x0018


	//----- nvinfo : EIATTR_SW_WAR
	.align		4
.L_350:
        /*0070*/ 	.byte	0x04, 0x36
        /*0072*/ 	.short	(.L_352 - .L_351)
.L_351:
        /*0074*/ 	.word	0x00000008
.L_352:


//--------------------- .nv.info._ZN3cub18CUB_300001_SM_10006detail8for_each13static_kernelINS2_12policy_hub_t12policy_500_tElN6thrust24THRUST_300001_SM_1000_NS8cuda_cub6__fill7functorINS7_6detail15normal_iteratorINS7_10device_ptrIiEEEEiEEEEvT0_T1_ --------------------------
	.section	.nv.info._ZN3cub18CUB_300001_SM_10006detail8for_each13static_kernelINS2_12policy_hub_t12policy_500_tElN6thrust24THRUST_300001_SM_1000_NS8cuda_cub6__fill7functorINS7_6detail15normal_iteratorINS7_10device_ptrIiEEEEiEEEEvT0_T1_,"",@"SHT_CUDA_INFO"
	.sectionflags	@""
	.align	4


	//----- nvinfo : EIATTR_CUDA_API_VERSION
	.align		4
        /*0000*/ 	.byte	0x04, 0x37
        /*0002*/ 	.short	(.L_354 - .L_353)
.L_353:
        /*0004*/ 	.word	0x00000082


	//----- nvinfo : EIATTR_KPARAM_INFO
	.align		4
.L_354:
        /*0008*/ 	.byte	0x04, 0x17
        /*000a*/ 	.short	(.L_356 - .L_355)
.L_355:
        /*000c*/ 	.word	0x00000000
        /*0010*/ 	.short	0x0001
        /*0012*/ 	.short	0x0008
        /*0014*/ 	.byte	0x00, 0xf0, 0x41, 0x00


	//----- nvinfo : EIATTR_KPARAM_INFO
	.align		4
.L_356:
        /*0018*/ 	.byte	0x04, 0x17
        /*001a*/ 	.short	(.L_358 - .L_357)
.L_357:
        /*001c*/ 	.word	0x00000000
        /*0020*/ 	.short	0x0000
        /*0022*/ 	.short	0x0000
        /*0024*/ 	.byte	0x00, 0xf0, 0x21, 0x00


	//----- nvinfo : EIATTR_SPARSE_MMA_MASK
	.align		4
.L_358:
        /*0028*/ 	.byte	0x03, 0x50
        /*002a*/ 	.short	0x0000


	//----- nvinfo : EIATTR_MAXREG_COUNT
	.align		4
        /*002c*/ 	.byte	0x03, 0x1b
        /*002e*/ 	.short	0x00ff


	//----- nvinfo : EIATTR_MERCURY_ISA_VERSION
	.align		4
        /*0030*/ 	.byte	0x03, 0x5f
        /*0032*/ 	.short	0x0101


	//----- nvinfo : EIATTR_VRC_CTA_INIT_COUNT
	.align		4
        /*0034*/ 	.byte	0x02, 0x4a
	.zero		1
	.zero		1


	//----- nvinfo : EIATTR_EXIT_INSTR_OFFSETS
	.align		4
        /*0038*/ 	.byte	0x04, 0x1c
        /*003a*/ 	.short	(.L_360 - .L_359)


	//   ....[0]....
.L_359:
        /*003c*/ 	.word	0x00000130


	//   ....[1]....
        /*0040*/ 	.word	0x00000240


	//   ....[2]....
        /*0044*/ 	.word	0x00000270


	//----- nvinfo : EIATTR_MAX_THREADS
	.align		4
.L_360:
        /*0048*/ 	.byte	0x04, 0x05
        /*004a*/ 	.short	(.L_362 - .L_361)
.L_361:
        /*004c*/ 	.word	0x00000100
        /*0050*/ 	.word	0x00000001
        /*0054*/ 	.word	0x00000001


	//----- nvinfo : EIATTR_CBANK_PARAM_SIZE
	.align		4
.L_362:
        /*0058*/ 	.byte	0x03, 0x19
        /*005a*/ 	.short	0x0018


	//----- nvinfo : EIATTR_PARAM_CBANK
	.align		4
        /*005c*/ 	.byte	0x04, 0x0a
        /*005e*/ 	.short	(.L_364 - .L_363)
	.align		4
.L_363:
        /*0060*/ 	.word	index@(.nv.constant0._ZN3cub18CUB_300001_SM_10006detail8for_each13static_kernelINS2_12policy_hub_t12policy_500_tElN6thrust24THRUST_300001_SM_1000_NS8cuda_cub6__fill7functorINS7_6detail15normal_iteratorINS7_10device_ptrIiEEEEiEEEEvT0_T1_)
        /*0064*/ 	.short	0x0380
        /*0066*/ 	.short	0x0018


	//----- nvinfo : EIATTR_SW_WAR
	.align		4
.L_364:
        /*0068*/ 	.byte	0x04, 0x36
        /*006a*/ 	.short	(.L_366 - .L_365)
.L_365:
        /*006c*/ 	.word	0x00000008
.L_366:


//--------------------- .nv.info._ZN3cub18CUB_300001_SM_10006detail8for_each13static_kernelINS2_12policy_hub_t12policy_500_tElN6thrust24THRUST_300001_SM_1000_NS8cuda_cub10__tabulate7functorINS7_6detail15normal_iteratorINS7_10device_ptrIiEEEENS7_6system6detail7generic6detail22compute_sequence_valueIivEElEEEEvT0_T1_ --------------------------
	.section	.nv.info._ZN3cub18CUB_300001_SM_10006detail8for_each13static_kernelINS2_12policy_hub_t12policy_500_tElN6thrust24THRUST_300001_SM_1000_NS8cuda_cub10__tabulate7functorINS7_6detail15normal_iteratorINS7_10device_ptrIiEEEENS7_6system6detail7generic6detail22compute_sequence_valueIivEElEEEEvT0_T1_,"",@"SHT_CUDA_INFO"
	.sectionflags	@""
	.align	4


	//----- nvinfo : EIATTR_CUDA_API_VERSION
	.align		4
        /*0000*/ 	.byte	0x04, 0x37
        /*0002*/ 	.short	(.L_368 - .L_367)
.L_367:
        /*0004*/ 	.word	0x00000082


	//----- nvinfo : EIATTR_KPARAM_INFO
	.align		4
.L_368:
        /*0008*/ 	.byte	0x04, 0x17
        /*000a*/ 	.short	(.L_370 - .L_369)
.L_369:
        /*000c*/ 	.word	0x00000000
        /*0010*/ 	.short	0x0001
        /*0012*/ 	.short	0x0008
        /*0014*/ 	.byte	0x00, 0xf0, 0x41, 0x00


	//----- nvinfo : EIATTR_KPARAM_INFO
	.align		4
.L_370:
        /*0018*/ 	.byte	0x04, 0x17
        /*001a*/ 	.short	(.L_372 - .L_371)
.L_371:
        /*001c*/ 	.word	0x00000000
        /*0020*/ 	.short	0x0000
        /*0022*/ 	.short	0x0000
        /*0024*/ 	.byte	0x00, 0xf0, 0x21, 0x00


	//----- nvinfo : EIATTR_SPARSE_MMA_MASK
	.align		4
.L_372:
        /*0028*/ 	.byte	0x03, 0x50
        /*002a*/ 	.short	0x0000


	//----- nvinfo : EIATTR_MAXREG_COUNT
	.align		4
        /*002c*/ 	.byte	0x03, 0x1b
        /*002e*/ 	.short	0x00ff


	//----- nvinfo : EIATTR_MERCURY_ISA_VERSION
	.align		4
        /*0030*/ 	.byte	0x03, 0x5f
        /*0032*/ 	.short	0x0101


	//----- nvinfo : EIATTR_VRC_CTA_INIT_COUNT
	.align		4
        /*0034*/ 	.byte	0x02, 0x4a
	.zero		1
	.zero		1


	//----- nvinfo : EIATTR_EXIT_INSTR_OFFSETS
	.align		4
        /*0038*/ 	.byte	0x04, 0x1c
        /*003a*/ 	.short	(.L_374 - .L_373)


	//   ....[0]....
.L_373:
        /*003c*/ 	.word	0x00000160


	//   ....[1]....
        /*0040*/ 	.word	0x000002b0


	//   ....[2]....
        /*0044*/ 	.word	0x00000340


	//----- nvinfo : EIATTR_MAX_THREADS
	.align		4
.L_374:
        /*0048*/ 	.byte	0x04, 0x05
        /*004a*/ 	.short	(.L_376 - .L_375)
.L_375:
        /*004c*/ 	.word	0x00000100
        /*0050*/ 	.word	0x00000001
        /*0054*/ 	.word	0x00000001


	//----- nvinfo : EIATTR_CRS_STACK_SIZE
	.align		4
.L_376:
        /*0058*/ 	.byte	0x04, 0x1e
        /*005a*/ 	.short	(.L_378 - .L_377)
.L_377:
        /*005c*/ 	.word	0x00000000


	//----- nvinfo : EIATTR_CBANK_PARAM_SIZE
	.align		4
.L_378:
        /*0060*/ 	.byte	0x03, 0x19
        /*0062*/ 	.short	0x0018


	//----- nvinfo : EIATTR_PARAM_CBANK
	.align		4
        /*0064*/ 	.byte	0x04, 0x0a
        /*0066*/ 	.short	(.L_380 - .L_379)
	.align		4
.L_379:
        /*0068*/ 	.word	index@(.nv.constant0._ZN3cub18CUB_300001_SM_10006detail8for_each13static_kernelINS2_12policy_hub_t12policy_500_tElN6thrust24THRUST_300001_SM_1000_NS8cuda_cub10__tabulate7functorINS7_6detail15normal_iteratorINS7_10device_ptrIiEEEENS7_6system6detail7generic6detail22compute_sequence_valueIivEElEEEEvT0_T1_)
        /*006c*/ 	.short	0x0380
        /*006e*/ 	.short	0x0018


	//----- nvinfo : EIATTR_SW_WAR
	.align		4
.L_380:
        /*0070*/ 	.byte	0x04, 0x36
        /*0072*/ 	.short	(.L_382 - .L_381)
.L_381:
        /*0074*/ 	.word	0x00000008
.L_382:


//--------------------- .nv.info._ZN3cub18CUB_300001_SM_10006detail8for_each13static_kernelINS2_12policy_hub_t12policy_500_tEmN6thrust24THRUST_300001_SM_1000_NS8cuda_cub20__uninitialized_fill7functorINS7_10device_ptrIiEEiEEEEvT0_T1_ --------------------------
	.section	.nv.info._ZN3cub18CUB_300001_SM_10006detail8for_each13static_kernelINS2_12policy_hub_t12policy_500_tEmN6thrust24THRUST_300001_SM_1000_NS8cuda_cub20__uninitialized_fill7functorINS7_10device_ptrIiEEiEEEEvT0_T1_,"",@"SHT_CUDA_INFO"
	.sectionflags	@""
	.align	4


	//----- nvinfo : EIATTR_CUDA_API_VERSION
	.align		4
        /*0000*/ 	.byte	0x04, 0x37
        /*0002*/ 	.short	(.L_384 - .L_383)
.L_383:
        /*0004*/ 	.word	0x00000082


	//----- nvinfo : EIATTR_KPARAM_INFO
	.align		4
.L_384:
        /*0008*/ 	.byte	0x04, 0x17
        /*000a*/ 	.short	(.L_386 - .L_385)
.L_385:
        /*000c*/ 	.word	0x00000000
        /*0010*/ 	.short	0x0001
        /*0012*/ 	.short	0x0008
        /*0014*/ 	.byte	0x00, 0xf0, 0x41, 0x00


	//----- nvinfo : EIATTR_KPARAM_INFO
	.align		4
.L_386:
        /*0018*/ 	.byte	0x04, 0x17
        /*001a*/ 	.short	(.L_388 - .L_387)
.L_387:
        /*001c*/ 	.word	0x00000000
        /*0020*/ 	.short	0x0000
        /*0022*/ 	.short	0x0000
        /*0024*/ 	.byte	0x00, 0xf0, 0x21, 0x00


	//----- nvinfo : EIATTR_SPARSE_MMA_MASK
	.align		4
.L_388:
        /*0028*/ 	.byte	0x03, 0x50
        /*002a*/ 	.short	0x0000


	//----- nvinfo : EIATTR_MAXREG_COUNT
	.align		4
        /*002c*/ 	.byte	0x03, 0x1b
        /*002e*/ 	.short	0x00ff


	//----- nvinfo : EIATTR_MERCURY_ISA_VERSION
	.align		4
        /*0030*/ 	.byte	0x03, 0x5f
        /*0032*/ 	.short	0x0101


	//----- nvinfo : EIATTR_VRC_CTA_INIT_COUNT
	.align		4
        /*0034*/ 	.byte	0x02, 0x4a
	.zero		1
	.zero		1


	//----- nvinfo : EIATTR_EXIT_INSTR_OFFSETS
	.align		4
        /*0038*/ 	.byte	0x04, 0x1c
        /*003a*/ 	.short	(.L_390 - .L_389)


	//   ....[0]....
.L_389:
        /*003c*/ 	.word	0x00000130


	//   ....[1]....
        /*0040*/ 	.word	0x00000230


	//   ....[2]....
        /*0044*/ 	.word	0x00000260


	//----- nvinfo : EIATTR_MAX_THREADS
	.align		4
.L_390:
        /*0048*/ 	.byte	0x04, 0x05
        /*004a*/ 	.short	(.L_392 - .L_391)
.L_391:
        /*004c*/ 	.word	0x00000100
        /*0050*/ 	.word	0x00000001
        /*0054*/ 	.word	0x00000001


	//----- nvinfo : EIATTR_CBANK_PARAM_SIZE
	.align		4
.L_392:
        /*0058*/ 	.byte	0x03, 0x19
        /*005a*/ 	.short	0x0018


	//----- nvinfo : EIATTR_PARAM_CBANK
	.align		4
        /*005c*/ 	.byte	0x04, 0x0a
        /*005e*/ 	.short	(.L_394 - .L_393)
	.align		4
.L_393:
        /*0060*/ 	.word	index@(.nv.constant0._ZN3cub18CUB_300001_SM_10006detail8for_each13static_kernelINS2_12policy_hub_t12policy_500_tEmN6thrust24THRUST_300001_SM_1000_NS8cuda_cub20__uninitialized_fill7functorINS7_10device_ptrIiEEiEEEEvT0_T1_)
        /*0064*/ 	.short	0x0380
        /*0066*/ 	.short	0x0018


	//----- nvinfo : EIATTR_SW_WAR
	.align		4
.L_394:
        /*0068*/ 	.byte	0x04, 0x36
        /*006a*/ 	.short	(.L_396 - .L_395)
.L_395:
        /*006c*/ 	.word	0x00000008
.L_396:


//--------------------- .nv.info._ZN3cub18CUB_300001_SM_10006detail11EmptyKernelIvEEvv --------------------------
	.section	.nv.info._ZN3cub18CUB_300001_SM_10006detail11EmptyKernelIvEEvv,"",@"SHT_CUDA_INFO"
	.sectionflags	@""
	.align	4


	//----- nvinfo : EIATTR_CUDA_API_VERSION
	.align		4
        /*0000*/ 	.byte	0x04, 0x37
        /*0002*/ 	.short	(.L_398 - .L_397)
.L_397:
        /*0004*/ 	.word	0x00000082


	//----- nvinfo : EIATTR_SPARSE_MMA_MASK
	.align		4
.L_398:
        /*0008*/ 	.byte	0x03, 0x50
        /*000a*/ 	.short	0x0000


	//----- nvinfo : EIATTR_MAXREG_COUNT
	.align		4
        /*000c*/ 	.byte	0x03, 0x1b
        /*000e*/ 	.short	0x00ff


	//----- nvinfo : EIATTR_MERCURY_ISA_VERSION
	.align		4
        /*0010*/ 	.byte	0x03, 0x5f
        /*0012*/ 	.short	0x0101


	//----- nvinfo : EIATTR_VRC_CTA_INIT_COUNT
	.align		4
        /*0014*/ 	.byte	0x02, 0x4a
	.zero		1
	.zero		1


	//----- nvinfo : EIATTR_EXIT_INSTR_OFFSETS
	.align		4
        /*0018*/ 	.byte	0x04, 0x1c
        /*001a*/ 	.short	(.L_400 - .L_399)


	//   ....[0]....
.L_399:
        /*001c*/ 	.word	0x00000010


	//----- nvinfo : EIATTR_SW_WAR
	.align		4
.L_400:
        /*0020*/ 	.byte	0x04, 0x36
        /*0022*/ 	.short	(.L_402 - .L_401)
.L_401:
        /*0024*/ 	.word	0x00000008
.L_402:


//--------------------- .nv.callgraph             --------------------------
	.section	.nv.callgraph,"",@"SHT_CUDA_CALLGRAPH"
	.align	4
	.sectionentsize	8
	.align		4
        /*0000*/ 	.word	0x00000000
	.align		4
        /*0004*/ 	.word	0xffffffff
	.align		4
        /*0008*/ 	.word	0x00000000
	.align		4
        /*000c*/ 	.word	0xfffffffe
	.align		4
        /*0010*/ 	.word	0x00000000
	.align		4
        /*0014*/ 	.word	0xfffffffd
	.align		4
        /*0018*/ 	.word	0x00000000
	.align		4
        /*001c*/ 	.word	0xfffffffc


//--------------------- .nv.constant4             --------------------------
	.section	.nv.constant4,"a",@progbits
	.align	8
	.align		8
.nv.constant4:
        /*0000*/ 	.dword	_ZN30_INTERNAL_24801d30_4_k_cu_main4cuda3std3__45__cpo5beginE
	.align		8
        /*0008*/ 	.dword	_ZN30_INTERNAL_24801d30_4_k_cu_main4cuda3std3__45__cpo3endE
	.align		8
        /*0010*/ 	.dword	_ZN30_INTERNAL_24801d30_4_k_cu_main4cuda3std3__45__cpo6cbeginE
	.align		8
        /*0018*/ 	.dword	_ZN30_INTERNAL_24801d30_4_k_cu_main4cuda3std3__45__cpo4cendE
	.align		8
        /*0020*/ 	.dword	_ZN30_INTERNAL_24801d30_4_k_cu_main4cuda3std3__45__cpo6rbeginE
	.align		8
        /*0028*/ 	.dword	_ZN30_INTERNAL_24801d30_4_k_cu_main4cuda3std3__45__cpo4rendE
	.align		8
        /*0030*/ 	.dword	_ZN30_INTERNAL_24801d30_4_k_cu_main4cuda3std3__45__cpo7crbeginE
	.align		8
        /*0038*/ 	.dword	_ZN30_INTERNAL_24801d30_4_k_cu_main4cuda3std3__45__cpo5crendE
	.align		8
        /*0040*/ 	.dword	_ZN30_INTERNAL_24801d30_4_k_cu_main4cuda3std3__432_GLOBAL__N__24801d30_4_k_cu_main6ignoreE
	.align		8
        /*0048*/ 	.dword	_ZN30_INTERNAL_24801d30_4_k_cu_main4cuda3std3__419piecewise_constructE
	.align		8
        /*0050*/ 	.dword	_ZN30_INTERNAL_24801d30_4_k_cu_main4cuda3std3__48in_placeE
	.align		8
        /*0058*/ 	.dword	_ZN30_INTERNAL_24801d30_4_k_cu_main4cuda3std3__420unreachable_sentinelE
	.align		8
        /*0060*/ 	.dword	_ZN30_INTERNAL_24801d30_4_k_cu_main4cuda3std3__47nulloptE
	.align		8
        /*0068*/ 	.dword	_ZN30_INTERNAL_24801d30_4_k_cu_main4cuda3std3__48unexpectE
	.align		8
        /*0070*/ 	.dword	_ZN30_INTERNAL_24801d30_4_k_cu_main4cuda3std6ranges3__45__cpo4swapE
	.align		8
        /*0078*/ 	.dword	_ZN30_INTERNAL_24801d30_4_k_cu_main4cuda3std6ranges3__45__cpo9iter_moveE
	.align		8
        /*0080*/ 	.dword	_ZN30_INTERNAL_24801d30_4_k_cu_main4cuda3std6ranges3__45__cpo5beginE
	.align		8
        /*0088*/ 	.dword	_ZN30_INTERNAL_24801d30_4_k_cu_main4cuda3std6ranges3__45__cpo3endE
	.align		8
        /*0090*/ 	.dword	_ZN30_INTERNAL_24801d30_4_k_cu_main4cuda3std6ranges3__45__cpo6cbeginE
	.align		8
        /*0098*/ 	.dword	_ZN30_INTERNAL_24801d30_4_k_cu_main4cuda3std6ranges3__45__cpo4cendE
	.align		8
        /*00a0*/ 	.dword	_ZN30_INTERNAL_24801d30_4_k_cu_main4cuda3std6ranges3__45__cpo7advanceE
	.align		8
        /*00a8*/ 	.dword	_ZN30_INTERNAL_24801d30_4_k_cu_main4cuda3std6ranges3__45__cpo9iter_swapE
	.align		8
        /*00b0*/ 	.dword	_ZN30_INTERNAL_24801d30_4_k_cu_main4cuda3std6ranges3__45__cpo4nextE
	.align		8
        /*00b8*/ 	.dword	_ZN30_INTERNAL_24801d30_4_k_cu_main4cuda3std6ranges3__45__cpo4prevE
	.align		8
        /*00c0*/ 	.dword	_ZN30_INTERNAL_24801d30_4_k_cu_main4cuda3std6ranges3__45__cpo4dataE
	.align		8
        /*00c8*/ 	.dword	_ZN30_INTERNAL_24801d30_4_k_cu_main4cuda3std6ranges3__45__cpo5cdataE
	.align		8
        /*00d0*/ 	.dword	_ZN30_INTERNAL_24801d30_4_k_cu_main4cuda3std6ranges3__45__cpo4sizeE
	.align		8
        /*00d8*/ 	.dword	_ZN30_INTERNAL_24801d30_4_k_cu_main4cuda3std6ranges3__45__cpo5ssizeE
	.align		8
        /*00e0*/ 	.dword	_ZN30_INTERNAL_24801d30_4_k_cu_main4cuda3std6ranges3__45__cpo8distanceE
	.align		8
        /*00e8*/ 	.dword	_ZN30_INTERNAL_24801d30_4_k_cu_main6thrust24THRUST_300001_SM_1000_NS8cuda_cub3parE
	.align		8
        /*00f0*/ 	.dword	_ZN30_INTERNAL_24801d30_4_k_cu_main6thrust24THRUST_300001_SM_1000_NS8cuda_cub10par_nosyncE
	.align		8
        /*00f8*/ 	.dword	_ZN30_INTERNAL_24801d30_4_k_cu_main6thrust24THRUST_300001_SM_1000_NS6system6detail10sequential3seqE
	.align		8
        /*0100*/ 	.dword	_ZN30_INTERNAL_24801d30_4_k_cu_main6thrust24THRUST_300001_SM_1000_NS12placeholders2_1E
	.align		8
        /*0108*/ 	.dword	_ZN30_INTERNAL_24801d30_4_k_cu_main6thrust24THRUST_300001_SM_1000_NS12placeholders2_2E
	.align		8
        /*0110*/ 	.dword	_ZN30_INTERNAL_24801d30_4_k_cu_main6thrust24THRUST_300001_SM_1000_NS12placeholders2_3E
	.align		8
        /*0118*/ 	.dword	_ZN30_INTERNAL_24801d30_4_k_cu_main6thrust24THRUST_300001_SM_1000_NS12placeholders2_4E
	.align		8
        /*0120*/ 	.dword	_ZN30_INTERNAL_24801d30_4_k_cu_main6thrust24THRUST_300001_SM_1000_NS12placeholders2_5E
	.align		8
        /*0128*/ 	.dword	_ZN30_INTERNAL_24801d30_4_k_cu_main6thrust24THRUST_300001_SM_1000_NS12placeholders2_6E
	.align		8
        /*0130*/ 	.dword	_ZN30_INTERNAL_24801d30_4_k_cu_main6thrust24THRUST_300001_SM_1000_NS12placeholders2_7E
	.align		8
        /*0138*/ 	.dword	_ZN30_INTERNAL_24801d30_4_k_cu_main6thrust24THRUST_300001_SM_1000_NS12placeholders2_8E
	.align		8
        /*0140*/ 	.dword	_ZN30_INTERNAL_24801d30_4_k_cu_main6thrust24THRUST_300001_SM_1000_NS12placeholders2_9E
	.align		8
        /*0148*/ 	.dword	_ZN30_INTERNAL_24801d30_4_k_cu_main6thrust24THRUST_300001_SM_1000_NS12placeholders3_10E
	.align		8
        /*0150*/ 	.dword	_ZN30_INTERNAL_24801d30_4_k_cu_main6thrust24THRUST_300001_SM_1000_NS3seqE


//--------------------- .text._ZN3cub18CUB_300001_SM_10006detail6reduce28DeviceReduceSingleTileKernelINS2_10policy_hubIiyN4cuda3std3__44plusIiEEE10Policy1000EPiSC_iS9_iiNS7_10__identityEEEvT0_T1_T2_T3_T4_T6_ --------------------------
	.section	.text._ZN3cub18CUB_300001_SM_10006detail6reduce28DeviceReduceSingleTileKernelINS2_10policy_hubIiyN4cuda3std3__44plusIiEEE10Policy1000EPiSC_iS9_iiNS7_10__identityEEEvT0_T1_T2_T3_T4_T6_,"ax",@progbits
	.align	128
        .global         _ZN3cub18CUB_300001_SM_10006detail6reduce28DeviceReduceSingleTileKernelINS2_10policy_hubIiyN4cuda3std3__44plusIiEEE10Policy1000EPiSC_iS9_iiNS7_10__identityEEEvT0_T1_T2_T3_T4_T6_
        .type           _ZN3cub18CUB_300001_SM_10006detail6reduce28DeviceReduceSingleTileKernelINS2_10policy_hubIiyN4cuda3std3__44plusIiEEE10Policy1000EPiSC_iS9_iiNS7_10__identityEEEvT0_T1_T2_T3_T4_T6_,@function
        .size           _ZN3cub18CUB_300001_SM_10006detail6reduce28DeviceReduceSingleTileKernelINS2_10policy_hubIiyN4cuda3std3__44plusIiEEE10Policy1000EPiSC_iS9_iiNS7_10__identityEEEvT0_T1_T2_T3_T4_T6_,(.L_x_294 - _ZN3cub18CUB_300001_SM_10006detail6reduce28DeviceReduceSingleTileKernelINS2_10policy_hubIiyN4cuda3std3__44plusIiEEE10Policy1000EPiSC_iS9_iiNS7_10__identityEEEvT0_T1_T2_T3_T4_T6_)
        .other          _ZN3cub18CUB_300001_SM_10006detail6reduce28DeviceReduceSingleTileKernelINS2_10policy_hubIiyN4cuda3std3__44plusIiEEE10Policy1000EPiSC_iS9_iiNS7_10__identityEEEvT0_T1_T2_T3_T4_T6_,@"STO_CUDA_ENTRY STV_DEFAULT"
_ZN3cub18CUB_300001_SM_10006detail6reduce28DeviceReduceSingleTileKernelINS2_10policy_hubIiyN4cuda3std3__44plusIiEEE10Policy1000EPiSC_iS9_iiNS7_10__identityEEEvT0_T1_T2_T3_T4_T6_:
.text._ZN3cub18CUB_300001_SM_10006detail6reduce28DeviceReduceSingleTileKernelINS2_10policy_hubIiyN4cuda3std3__44plusIiEEE10Policy1000EPiSC_iS9_iiNS7_10__identityEEEvT0_T1_T2_T3_T4_T6_:
[----:B------:R-:W-:Y:S01]  /*0000*/  LDC R1, c[0x0][0x37c] ;  /* 0x0000df00ff017b82 */ /* 0x000fe20000000800 */
[----:B------:R-:W0:Y:S01]  /*0010*/  LDCU UR4, c[0x0][0x390] ;  /* 0x00007200ff0477ac */ /* 0x000e220008000800 */
[----:B------:R-:W1:Y:S01]  /*0020*/  LDCU.64 UR6, c[0x0][0x358] ;  /* 0x00006b00ff0677ac */ /* 0x000e620008000a00 */
[----:B0-----:R-:W-:-:S05]  /*0030*/  IMAD.U32 R20, RZ, RZ, UR4 ;  /* 0x00000004ff147e24 */ /* 0x001fca000f8e00ff */
[----:B------:R-:W-:-:S13]  /*0040*/  ISETP.NE.AND P0, PT, R20, RZ, PT ;  /* 0x000000ff1400720c */ /* 0x000fda0003f05270 */
[----:B-1----:R-:W-:Y:S05]  /*0050*/  @P0 BRA `(.L_x_0) ;  /* 0x00000000001c0947 */ /* 0x002fea0003800000 */
[----:B------:R-:W0:Y:S02]  /*0060*/  S2R R0, SR_TID.X ;  /* 0x0000000000007919 */ /* 0x000e240000002100 */
[----:B0-----:R-:W-:-:S13]  /*0070*/  ISETP.NE.AND P0, PT, R0, RZ, PT ;  /* 0x000000ff0000720c */ /* 0x001fda0003f05270 */
[----:B------:R-:W-:Y:S05]  /*0080*/  @P0 EXIT ;  /* 0x000000000000094d */ /* 0x000fea0003800000 */
[----:B------:R-:W0:Y:S08]  /*0090*/  LDC R5, c[0x0][0x398] ;  /* 0x0000e600ff057b82 */ /* 0x000e300000000800 */
[----:B------:R-:W0:Y:S02]  /*00a0*/  LDC.64 R2, c[0x0][0x388] ;  /* 0x0000e200ff027b82 */ /* 0x000e240000000a00 */
[----:B0-----:R-:W-:Y:S01]  /*00b0*/  STG.E desc[UR6][R2.64], R5 ;  /* 0x0000000502007986 */ /* 0x001fe2000c101906 */
[----:B------:R-:W-:Y:S05]  /*00c0*/  EXIT ;  /* 0x000000000000794d */ /* 0x000fea0003800000 */
.L_x_0:
[----:B------:R-:W0:Y:S01]  /*00d0*/  LDCU UR4, c[0x0][0x380] ;  /* 0x00007000ff0477ac */ /* 0x000e220008000800 */
[----:B------:R-:W-:Y:S01]  /*00e0*/  BSSY.RECONVERGENT B0, `(.L_x_1) ;  /* 0x0000385000007945 */ /* 0x000fe20003800200 */
[----:B0-----:R-:W-:-:S09]  /*00f0*/  ULOP3.LUT UP0, URZ, UR4, 0xf, URZ, 0xc0, !UPT ;  /* 0x0000000f04ff7892 */ /* 0x001fd2000f80c0ff */
[----:B------:R-:W-:Y:S05]  /*0100*/  BRA.U UP0, `(.L_x_2) ;  /* 0x0000001900d87547 */ /* 0x000fea000b800000 */
[----:B------:R-:W-:-:S13]  /*0110*/  ISETP.GT.AND P0, PT, R20, 0xfff, PT ;  /* 0x00000fff1400780c */ /* 0x000fda0003f04270 */
[----:B------:R-:W-:Y:S05]  /*0120*/  @P0 BRA `(.L_x_3) ;  /* 0x0000000c008c0947 */ /* 0x000fea0003800000 */
[----:B------:R-:W0:Y:S01]  /*0130*/  S2R R9, SR_TID.X ;  /* 0x0000000000097919 */ /* 0x000e220000002100 */
[----:B------:R-:W-:Y:S01]  /*0140*/  BSSY.RECONVERGENT B1, `(.L_x_4) ;  /* 0x0000009000017945 */ /* 0x000fe20003800200 */
[----:B------:R-:W-:Y:S01]  /*0150*/  IMAD.MOV.U32 R0, RZ, RZ, RZ ;  /* 0x000000ffff007224 */ /* 0x000fe200078e00ff */
[----:B0-----:R-:W-:Y:S01]  /*0160*/  ISETP.GE.AND P0, PT, R9, R20, PT ;  /* 0x000000140900720c */ /* 0x001fe20003f06270 */
[----:B------:R-:W-:-:S12]  /*0170*/  IMAD.MOV.U32 R11, RZ, RZ, R9 ;  /* 0x000000ffff0b7224 */ /* 0x000fd800078e0009 */
[----:B------:R-:W-:Y:S05]  /*0180*/  @P0 BRA `(.L_x_5) ;  /* 0x0000000000100947 */ /* 0x000fea0003800000 */
[----:B------:R-:W0:Y:S02]  /*0190*/  LDC.64 R2, c[0x0][0x380] ;  /* 0x0000e000ff027b82 */ /* 0x000e240000000a00 */
[----:B0-----:R-:W-:-:S05]  /*01a0*/  IMAD.WIDE.U32 R2, R9, 0x4, R2 ;  /* 0x0000000409027825 */ /* 0x001fca00078e0002 */
[----:B------:R0:W5:Y:S01]  /*01b0*/  LDG.E.CONSTANT R0, desc[UR6][R2.64] ;  /* 0x0000000602007981 */ /* 0x000162000c1e9900 */
[----:B------:R-:W-:-:S07]  /*01c0*/  VIADD R11, R9, 0x100 ;  /* 0x00000100090b7836 */ /* 0x000fce0000000000 */
.L_x_5:
[----:B------:R-:W-:Y:S05]  /*01d0*/  BSYNC.RECONVERGENT B1 ;  /* 0x0000000000017941 */ /* 0x000fea0003800200 */
.L_x_4:
[----:B------:R-:W-:Y:S01]  /*01e0*/  ISETP.GE.AND P0, PT, R11, R20, PT ;  /* 0x000000140b00720c */ /* 0x000fe20003f06270 */
[----:B------:R-:W-:-:S12]  /*01f0*/  BSSY.RECONVERGENT B1, `(.L_x_6) ;  /* 0x0000066000017945 */ /* 0x000fd80003800200 */
[----:B------:R-:W-:Y:S05]  /*0200*/  @P0 BRA `(.L_x_7) ;  /* 0x0000000400900947 */ /* 0x000fea0003800000 */
[----:B0-----:R-:W-:Y:S01]  /*0210*/  LOP3.LUT R3, RZ, R11, RZ, 0x33, !PT ;  /* 0x0000000bff037212 */ /* 0x001fe200078e33ff */
[----:B------:R-:W-:Y:S04]  /*0220*/  BSSY.RECONVERGENT B2, `(.L_x_8) ;  /* 0x0000015000027945 */ /* 0x000fe80003800200 */
[----:B------:R-:W-:-:S05]  /*0230*/  IMAD.IADD R4, R3, 0x1, R20 ;  /* 0x0000000103047824 */ /* 0x000fca00078e0214 */
[C---:B------:R-:W-:Y:S02]  /*0240*/  LOP3.LUT R2, R4.reuse, 0x300, RZ, 0xc0, !PT ;  /* 0x0000030004027812 */ /* 0x040fe400078ec0ff */
[----:B------:R-:W-:Y:S02]  /*0250*/  ISETP.GE.U32.AND P1, PT, R4, 0x300, PT ;  /* 0x000003000400780c */ /* 0x000fe40003f26070 */
[----:B------:R-:W-:-:S13]  /*0260*/  ISETP.NE.AND P0, PT, R2, 0x300, PT ;  /* 0x000003000200780c */ /* 0x000fda0003f05270 */
[----:B------:R-:W-:Y:S05]  /*0270*/  @!P0 BRA `(.L_x_9) ;  /* 0x00000000003c8947 */ /* 0x000fea0003800000 */
[----:B------:R-:W0:Y:S01]  /*0280*/  LDC.64 R2, c[0x0][0x380] ;  /* 0x0000e000ff027b82 */ /* 0x000e220000000a00 */
[----:B------:R-:W-:-:S04]  /*0290*/  LEA.HI R4, R4, 0x1, RZ, 0x18 ;  /* 0x0000000104047811 */ /* 0x000fc800078fc0ff */
[----:B------:R-:W-:-:S05]  /*02a0*/  LOP3.LUT R4, R4, 0x3, RZ, 0xc0, !PT ;  /* 0x0000000304047812 */ /* 0x000fca00078ec0ff */
[----:B------:R-:W-:Y:S02]  /*02b0*/  IMAD.MOV R4, RZ, RZ, -R4 ;  /* 0x000000ffff047224 */ /* 0x000fe400078e0a04 */
[----:B0-----:R-:W-:-:S04]  /*02c0*/  IMAD.WIDE.U32 R2, R11, 0x4, R2 ;  /* 0x000000040b027825 */ /* 0x001fc800078e0002 */
[----:B------:R-:W-:-:S07]  /*02d0*/  IMAD.MOV.U32 R5, RZ, RZ, R3 ;  /* 0x000000ffff057224 */ /* 0x000fce00078e0003 */
.L_x_10:
[----:B------:R-:W-:-:S06]  /*02e0*/  IMAD.MOV.U32 R3, RZ, RZ, R5 ;  /* 0x000000ffff037224 */ /* 0x000fcc00078e0005 */
[----:B------:R0:W2:Y:S01]  /*02f0*/  LDG.E.CONSTANT R3, desc[UR6][R2.64] ;  /* 0x0000000602037981 */ /* 0x0000a2000c1e9900 */
[----:B------:R-:W-:Y:S02]  /*0300*/  VIADD R4, R4, 0x1 ;  /* 0x0000000104047836 */ /* 0x000fe40000000000 */
[----:B------:R-:W-:-:S03]  /*0310*/  VIADD R11, R11, 0x100 ;  /* 0x000001000b0b7836 */ /* 0x000fc60000000000 */
[----:B------:R-:W-:Y:S02]  /*0320*/  ISETP.NE.AND P0, PT, R4, RZ, PT ;  /* 0x000000ff0400720c */ /* 0x000fe40003f05270 */
[----:B0-----:R-:W-:-:S05]  /*0330*/  IADD3 R2, P2, PT, R2, 0x400, RZ ;  /* 0x0000040002027810 */ /* 0x001fca0007f5e0ff */
[----:B------:R-:W-:Y:S02]  /*0340*/  IMAD.X R5, RZ, RZ, R5, P2 ;  /* 0x000000ffff057224 */ /* 0x000fe400010e0605 */
[----:B--2--5:R-:W-:-:S04]  /*0350*/  IMAD.IADD R0, R3, 0x1, R0 ;  /* 0x0000000103007824 */ /* 0x024fc800078e0200 */
[----:B------:R-:W-:Y:S05]  /*0360*/  @P0 BRA `(.L_x_10) ;  /* 0xfffffffc00dc0947 */ /* 0x000fea000383ffff */
.L_x_9:
[----:B------:R-:W-:Y:S05]  /*0370*/  BSYNC.RECONVERGENT B2 ;  /* 0x0000000000027941 */ /* 0x000fea0003800200 */
.L_x_8:
[----:B------:R-:W-:Y:S05]  /*0380*/  @!P1 BRA `(.L_x_7) ;  /* 0x0000000400309947 */ /* 0x000fea0003800000 */
[----:B------:R-:W-:Y:S01]  /*0390*/  IMAD.IADD R2, R20, 0x1, -R11 ;  /* 0x0000000114027824 */ /* 0x000fe200078e0a0b */
[----:B------:R-:W-:Y:S01]  /*03a0*/  BSSY.RECONVERGENT B2, `(.L_x_11) ;  /* 0x0000029000027945 */ /* 0x000fe20003800200 */
[----:B------:R-:W-:-:S03]  /*03b0*/  PLOP3.LUT P0, PT, PT, PT, PT, 0x80, 0x8 ;  /* 0x000000000008781c */ /* 0x000fc60003f0f070 */
[----:B------:R-:W-:-:S13]  /*03c0*/  ISETP.GT.AND P1, PT, R2, 0xc00, PT ;  /* 0x00000c000200780c */ /* 0x000fda0003f24270 */
[----:B------:R-:W-:Y:S05]  /*03d0*/  @!P1 BRA `(.L_x_12) ;  /* 0x0000000000949947 */ /* 0x000fea0003800000 */
[----:B------:R-:W-:Y:S01]  /*03e0*/  PLOP3.LUT P0, PT, PT, PT, PT, 0x8, 0x80 ;  /* 0x000000000080781c */ /* 0x000fe20003f0e170 */
[----:B------:R-:W-:-:S12]  /*03f0*/  VIADD R8, R20, 0xfffff400 ;  /* 0xfffff40014087836 */ /* 0x000fd80000000000 */
.L_x_13:
[----:B------:R-:W0:Y:S01]  /*0400*/  LDC.64 R4, c[0x0][0x380] ;  /* 0x0000e000ff047b82 */ /* 0x000e220000000a00 */
[C---:B------:R-:W-:Y:S02]  /*0410*/  VIADD R7, R11.reuse, 0x400 ;  /* 0x000004000b077836 */ /* 0x040fe40000000000 */
[C---:B------:R-:W-:Y:S02]  /*0420*/  VIADD R3, R11.reuse, 0x800 ;  /* 0x000008000b037836 */ /* 0x040fe40000000000 */
[----:B0-----:R-:W-:-:S05]  /*0430*/  IMAD.WIDE R22, R11, 0x4, R4 ;  /* 0x000000040b167825 */ /* 0x001fca00078e0204 */
[----:B------:R-:W2:Y:S01]  /*0440*/  LDG.E.CONSTANT R13, desc[UR6][R22.64] ;  /* 0x00000006160d7981 */ /* 0x000ea2000c1e9900 */
[----:B------:R-:W-:-:S03]  /*0450*/  IMAD.WIDE R6, R7, 0x4, R4 ;  /* 0x0000000407067825 */ /* 0x000fc600078e0204 */
[----:B------:R-:W2:Y:S04]  /*0460*/  LDG.E.CONSTANT R10, desc[UR6][R22.64+0x400] ;  /* 0x00040006160a7981 */ /* 0x000ea8000c1e9900 */
[----:B------:R-:W3:Y:S04]  /*0470*/  LDG.E.CONSTANT R12, desc[UR6][R22.64+0x800] ;  /* 0x00080006160c7981 */ /* 0x000ee8000c1e9900 */
[----:B------:R-:W3:Y:S01]  /*0480*/  LDG.E.CONSTANT R19, desc[UR6][R22.64+0xc00] ;  /* 0x000c000616137981 */ /* 0x000ee2000c1e9900 */
[----:B------:R-:W-:-:S03]  /*0490*/  IMAD.WIDE R2, R3, 0x4, R4 ;  /* 0x0000000403027825 */ /* 0x000fc600078e0204 */
[----:B------:R-:W4:Y:S04]  /*04a0*/  LDG.E.CONSTANT R16, desc[UR6][R6.64] ;  /* 0x0000000606107981 */ /* 0x000f28000c1e9900 */
[----:B------:R-:W4:Y:S01]  /*04b0*/  LDG.E.CONSTANT R15, desc[UR6][R6.64+0x400] ;  /* 0x00040006060f7981 */ /* 0x000f22000c1e9900 */
[----:B------:R-:W-:-:S03]  /*04c0*/  VIADD R25, R11, 0xc00 ;  /* 0x00000c000b197836 */ /* 0x000fc60000000000 */
[----:B------:R-:W4:Y:S04]  /*04d0*/  LDG.E.CONSTANT R14, desc[UR6][R6.64+0x800] ;  /* 0x00080006060e7981 */ /* 0x000f28000c1e9900 */
[----:B------:R-:W4:Y:S01]  /*04e0*/  LDG.E.CONSTANT R21, desc[UR6][R6.64+0xc00] ;  /* 0x000c000606157981 */ /* 0x000f22000c1e9900 */
[----:B------:R-:W-:-:S03]  /*04f0*/  IMAD.WIDE R4, R25, 0x4, R4 ;  /* 0x0000000419047825 */ /* 0x000fc600078e0204 */
[----:B------:R-:W4:Y:S04]  /*0500*/  LDG.E.CONSTANT R18, desc[UR6][R2.64] ;  /* 0x0000000602127981 */ /* 0x000f28000c1e9900 */
[----:B------:R-:W4:Y:S04]  /*0510*/  LDG.E.CONSTANT R17, desc[UR6][R2.64+0x400] ;  /* 0x0004000602117981 */ /* 0x000f28000c1e9900 */
[----:B------:R-:W4:Y:S04]  /*0520*/  LDG.E.CONSTANT R23, desc[UR6][R2.64+0x800] ;  /* 0x0008000602177981 */ /* 0x000f28000c1e9900 */
[----:B------:R-:W4:Y:S04]  /*0530*/  LDG.E.CONSTANT R24, desc[UR6][R2.64+0xc00] ;  /* 0x000c000602187981 */ /* 0x000f28000c1e9900 */
[----:B------:R-:W4:Y:S04]  /*0540*/  LDG.E.CONSTANT R25, desc[UR6][R4.64] ;  /* 0x0000000604197981 */ /* 0x000f28000c1e9900 */
[----:B------:R-:W4:Y:S04]  /*0550*/  LDG.E.CONSTANT R26, desc[UR6][R4.64+0x400] ;  /* 0x00040006041a7981 */ /* 0x000f28000c1e9900 */
[----:B------:R-:W4:Y:S04]  /*0560*/  LDG.E.CONSTANT R22, desc[UR6][R4.64+0x800] ;  /* 0x0008000604167981 */ /* 0x000f28000c1e9900 */
[----:B------:R-:W4:Y:S01]  /*0570*/  LDG.E.CONSTANT R27, desc[UR6][R4.64+0xc00] ;  /* 0x000c0006041b7981 */ /* 0x000f22000c1e9900 */
[----:B------:R-:W-:-:S05]  /*0580*/  VIADD R11, R11, 0x1000 ;  /* 0x000010000b0b7836 */ /* 0x000fca0000000000 */
[----:B------:R-:W-:Y:S02]  /*0590*/  ISETP.GE.AND P1, PT, R11, R8, PT ;  /* 0x000000080b00720c */ /* 0x000fe40003f26270 */
[----:B--2--5:R-:W-:-:S04]  /*05a0*/  IADD3 R10, PT, PT, R10, R13, R0 ;  /* 0x0000000d0a0a7210 */ /* 0x024fc80007ffe000 */
[----:B---3--:R-:W-:-:S04]  /*05b0*/  IADD3 R10, PT, PT, R19, R12, R10 ;  /* 0x0000000c130a7210 */ /* 0x008fc80007ffe00a */
[----:B----4-:R-:W-:-:S04]  /*05c0*/  IADD3 R10, PT, PT, R15, R16, R10 ;  /* 0x000000100f0a7210 */ /* 0x010fc80007ffe00a */
[----:B------:R-:W-:-:S04]  /*05d0*/  IADD3 R10, PT, PT, R21, R14, R10 ;  /* 0x0000000e150a7210 */ /* 0x000fc80007ffe00a */
[----:B------:R-:W-:-:S04]  /*05e0*/  IADD3 R10, PT, PT, R17, R18, R10 ;  /* 0x00000012110a7210 */ /* 0x000fc80007ffe00a */
[----:B------:R-:W-:-:S04]  /*05f0*/  IADD3 R10, PT, PT, R24, R23, R10 ;  /* 0x00000017180a7210 */ /* 0x000fc80007ffe00a */
[----:B------:R-:W-:-:S04]  /*0600*/  IADD3 R25, PT, PT, R26, R25, R10 ;  /* 0x000000191a197210 */ /* 0x000fc80007ffe00a */
[----:B------:R-:W-:Y:S01]  /*0610*/  IADD3 R0, PT, PT, R27, R22, R25 ;  /* 0x000000161b007210 */ /* 0x000fe20007ffe019 */
[----:B------:R-:W-:Y:S06]  /*0620*/  @!P1 BRA `(.L_x_13) ;  /* 0xfffffffc00749947 */ /* 0x000fec000383ffff */
.L_x_12:
[----:B------:R-:W-:Y:S05]  /*0630*/  BSYNC.RECONVERGENT B2 ;  /* 0x0000000000027941 */ /* 0x000fea0003800200 */
.L_x_11:
[----:B------:R-:W-:Y:S01]  /*0640*/  IMAD.IADD R2, R20, 0x1, -R11 ;  /* 0x0000000114027824 */ /* 0x000fe200078e0a0b */
[----:B------:R-:W-:Y:S04]  /*0650*/  BSSY.RECONVERGENT B2, `(.L_x_14) ;  /* 0x0000015000027945 */ /* 0x000fe80003800200 */
[----:B------:R-:W-:-:S13]  /*0660*/  ISETP.GT.AND P1, PT, R2, 0x400, PT ;  /* 0x000004000200780c */ /* 0x000fda0003f24270 */
[----:B------:R-:W-:Y:S05]  /*0670*/  @!P1 BRA `(.L_x_15) ;  /* 0x0000000000489947 */ /* 0x000fea0003800000 */
[----:B------:R-:W0:Y:S01]  /*0680*/  LDC.64 R4, c[0x0][0x380] ;  /* 0x0000e000ff047b82 */ /* 0x000e220000000a00 */
[C---:B------:R-:W-:Y:S02]  /*0690*/  VIADD R13, R11.reuse, 0x400 ;  /* 0x000004000b0d7836 */ /* 0x040fe40000000000 */
[----:B0-----:R-:W-:-:S05]  /*06a0*/  IMAD.WIDE R2, R11, 0x4, R4 ;  /* 0x000000040b027825 */ /* 0x001fca00078e0204 */
[----:B------:R-:W2:Y:S01]  /*06b0*/  LDG.E.CONSTANT R7, desc[UR6][R2.64] ;  /* 0x0000000602077981 */ /* 0x000ea2000c1e9900 */
[----:B------:R-:W-:-:S03]  /*06c0*/  IMAD.WIDE R4, R13, 0x4, R4 ;  /* 0x000000040d047825 */ /* 0x000fc600078e0204 */
[----:B------:R-:W2:Y:S04]  /*06d0*/  LDG.E.CONSTANT R6, desc[UR6][R2.64+0x400] ;  /* 0x0004000602067981 */ /* 0x000ea8000c1e9900 */
[----:B------:R-:W3:Y:S04]  /*06e0*/  LDG.E.CONSTANT R13, desc[UR6][R2.64+0x800] ;  /* 0x00080006020d7981 */ /* 0x000ee8000c1e9900 */
[----:B------:R-:W3:Y:S04]  /*06f0*/  LDG.E.CONSTANT R8, desc[UR6][R2.64+0xc00] ;  /* 0x000c000602087981 */ /* 0x000ee8000c1e9900 */
[----:B------:R-:W4:Y:S04]  /*0700*/  LDG.E.CONSTANT R15, desc[UR6][R4.64] ;  /* 0x00000006040f7981 */ /* 0x000f28000c1e9900 */
[----:B------:R-:W4:Y:S04]  /*0710*/  LDG.E.CONSTANT R10, desc[UR6][R4.64+0x400] ;  /* 0x00040006040a7981 */ /* 0x000f28000c1e9900 */
[----:B------:R-:W4:Y:S04]  /*0720*/  LDG.E.CONSTANT R17, desc[UR6][R4.64+0x800] ;  /* 0x0008000604117981 */ /* 0x000f28000c1e9900 */
[----:B------:R-:W4:Y:S01]  /*0730*/  LDG.E.CONSTANT R12, desc[UR6][R4.64+0xc00] ;  /* 0x000c0006040c7981 */ /* 0x000f22000c1e9900 */
[----:B------:R-:W-:Y:S01]  /*0740*/  PLOP3.LUT P0, PT, PT, PT, PT, 0x8, 0x80 ;  /* 0x000000000080781c */ /* 0x000fe20003f0e170 */
[----:B------:R-:W-:Y:S01]  /*0750*/  VIADD R11, R11, 0x800 ;  /* 0x000008000b0b7836 */ /* 0x000fe20000000000 */
[----:B--2--5:R-:W-:-:S04]  /*0760*/  IADD3 R6, PT, PT, R6, R7, R0 ;  /* 0x0000000706067210 */ /* 0x024fc80007ffe000 */
[----:B---3--:R-:W-:-:S04]  /*0770*/  IADD3 R6, PT, PT, R8, R13, R6 ;  /* 0x0000000d08067210 */ /* 0x008fc80007ffe006 */
[----:B----4-:R-:W-:-:S04]  /*0780*/  IADD3 R6, PT, PT, R10, R15, R6 ;  /* 0x0000000f0a067210 */ /* 0x010fc80007ffe006 */
[----:B------:R-:W-:-:S07]  /*0790*/  IADD3 R0, PT, PT, R12, R17, R6 ;  /* 0x000000110c007210 */ /* 0x000fce0007ffe006 */
.L_x_15:
[----:B------:R-:W-:Y:S05]  /*07a0*/  BSYNC.RECONVERGENT B2 ;  /* 0x0000000000027941 */ /* 0x000fea0003800200 */
.L_x_14:
[----:B------:R-:W-:-:S13]  /*07b0*/  ISETP.LT.OR P0, PT, R11, R20, P0 ;  /* 0x000000140b00720c */ /* 0x000fda0000701670 */
[----:B------:R-:W-:Y:S05]  /*07c0*/  @!P0 BRA `(.L_x_7) ;  /* 0x0000000000208947 */ /* 0x000fea0003800000 */
[----:B------:R-:W0:Y:S02]  /*07d0*/  LDC.64 R2, c[0x0][0x380] ;  /* 0x0000e000ff027b82 */ /* 0x000e240000000a00 */
[----:B0-----:R-:W-:-:S05]  /*07e0*/  IMAD.WIDE R2, R11, 0x4, R2 ;  /* 0x000000040b027825 */ /* 0x001fca00078e0202 */
[----:B------:R-:W2:Y:S04]  /*07f0*/  LDG.E.CONSTANT R5, desc[UR6][R2.64] ;  /* 0x0000000602057981 */ /* 0x000ea8000c1e9900 */
[----:B------:R-:W2:Y:S04]  /*0800*/  LDG.E.CONSTANT R4, desc[UR6][R2.64+0x400] ;  /* 0x0004000602047981 */ /* 0x000ea8000c1e9900 */
[----:B------:R-:W3:Y:S04]  /*0810*/  LDG.E.CONSTANT R7, desc[UR6][R2.64+0x800] ;  /* 0x0008000602077981 */ /* 0x000ee8000c1e9900 */
[----:B------:R-:W3:Y:S01]  /*0820*/  LDG.E.CONSTANT R6, desc[UR6][R2.64+0xc00] ;  /* 0x000c000602067981 */ /* 0x000ee2000c1e9900 */
[----:B--2--5:R-:W-:-:S04]  /*0830*/  IADD3 R0, PT, PT, R4, R5, R0 ;  /* 0x0000000504007210 */ /* 0x024fc80007ffe000 */
[----:B---3--:R-:W-:-:S07]  /*0840*/  IADD3 R0, PT, PT, R6, R7, R0 ;  /* 0x0000000706007210 */ /* 0x008fce0007ffe000 */
.L_x_7:
[----:B------:R-:W-:Y:S05]  /*0850*/  BSYNC.RECONVERGENT B1 ;  /* 0x0000000000017941 */ /* 0x000fea0003800200 */
.L_x_6:
[----:B------:R-:W-:-:S13]  /*0860*/  ISETP.GE.AND P0, PT, R20, 0x100, PT ;  /* 0x000001001400780c */ /* 0x000fda0003f06270 */
[----:B------:R-:W-:Y:S05]  /*0870*/  @!P0 BRA `(.L_x_16) ;  /* 0x0000000000ac8947 */ /* 0x000fea0003800000 */
[----:B------:R-:W1:Y:S01]  /*0880*/  S2R R6, SR_LANEID ;  /* 0x0000000000067919 */ /* 0x000e620000000000 */
[----:B0----5:R-:W0:Y:S01]  /*0890*/  SHFL.DOWN PT, R2, R0, 0x1, 0x1f ;  /* 0x08201f0000027f89 */ /* 0x021e2200000e0000 */
[C---:B-1----:R-:W-:Y:S02]  /*08a0*/  ISETP.GT.AND P0, PT, R6.reuse, 0x1e, PT ;  /* 0x0000001e0600780c */ /* 0x042fe40003f04270 */
[----:B------:R-:W-:Y:S02]  /*08b0*/  ISETP.NE.AND P1, PT, R6, RZ, PT ;  /* 0x000000ff0600720c */ /* 0x000fe40003f25270 */
[----:B0-----:R-:W-:Y:S02]  /*08c0*/  SEL R3, R2, RZ, !P0 ;  /* 0x000000ff02037207 */ /* 0x001fe40004000000 */
[----:B------:R-:W-:-:S03]  /*08d0*/  ISETP.GT.AND P0, PT, R6, 0x1d, PT ;  /* 0x0000001d0600780c */ /* 0x000fc60003f04270 */
[----:B------:R-:W-:-:S05]  /*08e0*/  IMAD.IADD R3, R3, 0x1, R0 ;  /* 0x0000000103037824 */ /* 0x000fca00078e0200 */
[----:B------:R-:W0:Y:S01]  /*08f0*/  SHFL.DOWN PT, R2, R3, 0x2, 0x1f ;  /* 0x08401f0003027f89 */ /* 0x000e2200000e0000 */
[----:B------:R-:W1:Y:S01]  /*0900*/  @!P1 S2R R7, SR_CgaCtaId ;  /* 0x0000000000079919 */ /* 0x000e620000008800 */
[----:B0-----:R-:W-:Y:S02]  /*0910*/  SEL R2, R2, RZ, !P0 ;  /* 0x000000ff02027207 */ /* 0x001fe40004000000 */
[----:B------:R-:W-:-:S03]  /*0920*/  ISETP.GT.AND P0, PT, R6, 0x1b, PT ;  /* 0x0000001b0600780c */ /* 0x000fc60003f04270 */
[----:B------:R-:W-:-:S05]  /*0930*/  IMAD.IADD R2, R3, 0x1, R2 ;  /* 0x0000000103027824 */ /* 0x000fca00078e0202 */
[----:B------:R-:W0:Y:S02]  /*0940*/  SHFL.DOWN PT, R4, R2, 0x4, 0x1f ;  /* 0x08801f0002047f89 */ /* 0x000e2400000e0000 */
[----:B0-----:R-:W-:Y:S02]  /*0950*/  SEL R5, R4, RZ, !P0 ;  /* 0x000000ff04057207 */ /* 0x001fe40004000000 */
[----:B------:R-:W-:Y:S02]  /*0960*/  ISETP.GT.AND P0, PT, R6, 0x17, PT ;  /* 0x000000170600780c */ /* 0x000fe40003f04270 */
[----:B------:R-:W-:Y:S01]  /*0970*/  @!P1 MOV R4, 0x400 ;  /* 0x0000040000049802 */ /* 0x000fe20000000f00 */
[----:B------:R-:W-:Y:S01]  /*0980*/  IMAD.IADD R5, R2, 0x1, R5 ;  /* 0x0000000102057824 */ /* 0x000fe200078e0205 */
[----:B------:R-:W-:Y:S02]  /*0990*/  @!P1 SHF.R.U32.HI R2, RZ, 0x3, R9 ;  /* 0x00000003ff029819 */ /* 0x000fe40000011609 */
[----:B-1----:R-:W-:-:S02]  /*09a0*/  @!P1 LEA R7, R7, R4, 0x18 ;  /* 0x0000000407079211 */ /* 0x002fc400078ec0ff */
[----:B------:R-:W0:Y:S01]  /*09b0*/  SHFL.DOWN PT, R0, R5, 0x8, 0x1f ;  /* 0x09001f0005007f89 */ /* 0x000e2200000e0000 */
[----:B------:R-:W-:-:S05]  /*09c0*/  @!P1 LOP3.LUT R2, R2, 0x7c, RZ, 0xc0, !PT ;  /* 0x0000007c02029812 */ /* 0x000fca00078ec0ff */
[----:B------:R-:W-:Y:S01]  /*09d0*/  @!P1 IMAD.IADD R2, R2, 0x1, R7 ;  /* 0x0000000102029824 */ /* 0x000fe200078e0207 */
[----:B0-----:R-:W-:Y:S02]  /*09e0*/  SEL R0, R0, RZ, !P0 ;  /* 0x000000ff00007207 */ /* 0x001fe40004000000 */
[----:B------:R-:W-:-:S03]  /*09f0*/  ISETP.GT.AND P0, PT, R6, 0xf, PT ;  /* 0x0000000f0600780c */ /* 0x000fc60003f04270 */
[----:B------:R-:W-:-:S05]  /*0a00*/  IMAD.IADD R0, R5, 0x1, R0 ;  /* 0x0000000105007824 */ /* 0x000fca00078e0200 */
[----:B------:R-:W0:Y:S02]  /*0a10*/  SHFL.DOWN PT, R3, R0, 0x10, 0x1f ;  /* 0x0a001f0000037f89 */ /* 0x000e2400000e0000 */
[----:B0-----:R-:W-:Y:S02]  /*0a20*/  SEL R3, R3, RZ, !P0 ;  /* 0x000000ff03037207 */ /* 0x001fe40004000000 */
[----:B------:R-:W-:-:S03]  /*0a30*/  ISETP.NE.AND P0, PT, R9, RZ, PT ;  /* 0x000000ff0900720c */ /* 0x000fc60003f05270 */
[----:B------:R-:W-:-:S05]  /*0a40*/  IMAD.IADD R3, R0, 0x1, R3 ;  /* 0x0000000100037824 */ /* 0x000fca00078e0203 */
[----:B------:R0:W-:Y:S01]  /*0a50*/  @!P1 STS [R2+0x8], R3 ;  /* 0x0000080302009388 */ /* 0x0001e20000000800 */
[----:B------:R-:W-:Y:S06]  /*0a60*/  BAR.SYNC.DEFER_BLOCKING 0x0 ;  /* 0x0000000000007b1d */ /* 0x000fec0000010000 */
[----:B------:R-:W-:Y:S05]  /*0a70*/  @P0 BRA `(.L_x_17) ;  /* 0x0000002c00ac0947 */ /* 0x000fea0003800000 */
[----:B------:R-:W1:Y:S01]  /*0a80*/  S2UR UR5, SR_CgaCtaId ;  /* 0x00000000000579c3 */ /* 0x000e620000008800 */
[----:B------:R-:W-:Y:S02]  /*0a90*/  UMOV UR4, 0x400 ;  /* 0x0000040000047882 */ /* 0x000fe40000000000 */
[----:B-1----:R-:W-:-:S09]  /*0aa0*/  ULEA UR4, UR5, UR4, 0x18 ;  /* 0x0000000405047291 */ /* 0x002fd2000f8ec0ff */
[----:B------:R-:W-:Y:S04]  /*0ab0*/  LDS R0, [UR4+0xc] ;  /* 0x00000c04ff007984 */ /* 0x000fe80008000800 */
[----:B------:R-:W1:Y:S04]  /*0ac0*/  LDS.128 R4, [UR4+0x10] ;  /* 0x00001004ff047984 */ /* 0x000e680008000c00 */
[----:B------:R-:W2:Y:S01]  /*0ad0*/  LDS.64 R8, [UR4+0x20] ;  /* 0x00002004ff087984 */ /* 0x000ea20008000a00 */
[----:B-1----:R-:W-:-:S04]  /*0ae0*/  IADD3 R0, PT, PT, R4, R0, R3 ;  /* 0x0000000004007210 */ /* 0x002fc80007ffe003 */
[----:B------:R-:W-:-:S04]  /*0af0*/  IADD3 R0, PT, PT, R6, R0, R5 ;  /* 0x0000000006007210 */ /* 0x000fc80007ffe005 */
[----:B--2---:R-:W-:-:S05]  /*0b00*/  IADD3 R0, PT, PT, R8, R0, R7 ;  /* 0x0000000008007210 */ /* 0x004fca0007ffe007 */
[----:B0-----:R-:W-:Y:S01]  /*0b10*/  IMAD.IADD R3, R0, 0x1, R9 ;  /* 0x0000000100037824 */ /* 0x001fe200078e0209 */
[----:B------:R-:W-:Y:S06]  /*0b20*/  BRA `(.L_x_17) ;  /* 0x0000002c00807947 */ /* 0x000fec0003800000 */
.L_x_16:
[----:B0-----:R-:W-:Y:S01]  /*0b30*/  LOP3.LUT R2, R9, 0x3e0, RZ, 0xc0, !PT ;  /* 0x000003e009027812 */ /* 0x001fe200078ec0ff */
[----:B------:R-:W0:Y:S03]  /*0b40*/  S2R R8, SR_LANEID ;  /* 0x0000000000087919 */ /* 0x000e260000000000 */
[----:B------:R-:W-:Y:S01]  /*0b50*/  LOP3.LUT R5, RZ, R2, RZ, 0x33, !PT ;  /* 0x00000002ff057212 */ /* 0x000fe200078e33ff */
[----:B------:R-:W-:-:S04]  /*0b60*/  VIADD R3, R2, 0x20 ;  /* 0x0000002002037836 */ /* 0x000fc80000000000 */
[----:B------:R-:W-:Y:S01]  /*0b70*/  IMAD.IADD R5, R5, 0x1, R20 ;  /* 0x0000000105057824 */ /* 0x000fe200078e0214 */
[----:B------:R-:W-:-:S04]  /*0b80*/  ISETP.GT.AND P0, PT, R3, R20, PT ;  /* 0x000000140300720c */ /* 0x000fc80003f04270 */
[----:B------:R-:W-:-:S05]  /*0b90*/  SEL R5, R5, 0x1f, P0 ;  /* 0x0000001f05057807 */ /* 0x000fca0000000000 */
[----:B-----5:R-:W1:Y:S01]  /*0ba0*/  SHFL.DOWN PT, R2, R0, 0x1, R5 ;  /* 0x0820000000027989 */ /* 0x020e6200000e0005 */
[CC--:B0-----:R-:W-:Y:S01]  /*0bb0*/  ISETP.GE.AND P0, PT, R8.reuse, R5.reuse, PT ;  /* 0x000000050800720c */ /* 0x0c1fe20003f06270 */
[C---:B------:R-:W-:Y:S01]  /*0bc0*/  VIADD R4, R8.reuse, 0x2 ;  /* 0x0000000208047836 */ /* 0x040fe20000000000 */
[C---:B------:R-:W-:Y:S01]  /*0bd0*/  ISETP.NE.AND P1, PT, R8.reuse, RZ, PT ;  /* 0x000000ff0800720c */ /* 0x040fe20003f25270 */
[----:B------:R-:W-:Y:S01]  /*0be0*/  VIADD R6, R8, 0x4 ;  /* 0x0000000408067836 */ /* 0x000fe20000000000 */
[----:B-1----:R-:W-:Y:S02]  /*0bf0*/  SEL R3, R2, RZ, !P0 ;  /* 0x000000ff02037207 */ /* 0x002fe40004000000 */
[----:B------:R-:W-:-:S03]  /*0c00*/  ISETP.GT.AND P0, PT, R4, R5, PT ;  /* 0x000000050400720c */ /* 0x000fc60003f04270 */
[----:B------:R-:W-:-:S06]  /*0c10*/  IMAD.IADD R2, R3, 0x1, R0 ;  /* 0x0000000103027824 */ /* 0x000fcc00078e0200 */
[----:B------:R-:W0:Y:S01]  /*0c20*/  @!P1 S2R R10, SR_CgaCtaId ;  /* 0x00000000000a9919 */ /* 0x000e220000008800 */
[----:B------:R-:W-:Y:S01]  /*0c30*/  @!P1 MOV R7, 0x400 ;  /* 0x0000040000079802 */ /* 0x000fe20000000f00 */
[----:B------:R-:W1:Y:S02]  /*0c40*/  SHFL.DOWN PT, R3, R2, 0x2, R5 ;  /* 0x0840000002037989 */ /* 0x000e6400000e0005 */
[----:B-1----:R-:W-:Y:S02]  /*0c50*/  SEL R3, R3, RZ, !P0 ;  /* 0x000000ff03037207 */ /* 0x002fe40004000000 */
[----:B------:R-:W-:Y:S02]  /*0c60*/  ISETP.GT.AND P0, PT, R6, R5, PT ;  /* 0x000000050600720c */ /* 0x000fe40003f04270 */
[----:B------:R-:W-:Y:S01]  /*0c70*/  @!P1 SHF.R.U32.HI R6, RZ, 0x3, R9 ;  /* 0x00000003ff069819 */ /* 0x000fe20000011609 */
[----:B------:R-:W-:Y:S01]  /*0c80*/  IMAD.IADD R4, R2, 0x1, R3 ;  /* 0x0000000102047824 */ /* 0x000fe200078e0203 */
[----:B0-----:R-:W-:Y:S01]  /*0c90*/  @!P1 LEA R7, R10, R7, 0x18 ;  /* 0x000000070a079211 */ /* 0x001fe200078ec0ff */
[----:B------:R-:W-:Y:S01]  /*0ca0*/  VIADD R2, R8, 0x8 ;  /* 0x0000000808027836 */ /* 0x000fe20000000000 */
[----:B------:R-:W-:-:S02]  /*0cb0*/  @!P1 LOP3.LUT R6, R6, 0x7c, RZ, 0xc0, !PT ;  /* 0x0000007c06069812 */ /* 0x000fc400078ec0ff */
[----:B------:R-:W0:Y:S03]  /*0cc0*/  SHFL.DOWN PT, R3, R4, 0x4, R5 ;  /* 0x0880000004037989 */ /* 0x000e2600000e0005 */
[----:B------:R-:W-:Y:S01]  /*0cd0*/  @!P1 IMAD.IADD R6, R6, 0x1, R7 ;  /* 0x0000000106069824 */ /* 0x000fe200078e0207 */
[----:B0-----:R-:W-:Y:S02]  /*0ce0*/  SEL R3, R3, RZ, !P0 ;  /* 0x000000ff03037207 */ /* 0x001fe40004000000 */
[----:B------:R-:W-:-:S03]  /*0cf0*/  ISETP.GT.AND P0, PT, R2, R5, PT ;  /* 0x000000050200720c */ /* 0x000fc60003f04270 */
[----:B------:R-:W-:Y:S02]  /*0d00*/  IMAD.IADD R0, R4, 0x1, R3 ;  /* 0x0000000104007824 */ /* 0x000fe400078e0203 */
[----:B------:R-:W-:-:S03]  /*0d10*/  VIADD R4, R8, 0x10 ;  /* 0x0000001008047836 */ /* 0x000fc60000000000 */
[----:B------:R-:W0:Y:S02]  /*0d20*/  SHFL.DOWN PT, R3, R0, 0x8, R5 ;  /* 0x0900000000037989 */ /* 0x000e2400000e0005 */
[----:B0-----:R-:W-:Y:S02]  /*0d30*/  SEL R3, R3, RZ, !P0 ;  /* 0x000000ff03037207 */ /* 0x001fe40004000000 */
[----:B------:R-:W-:-:S03]  /*0d40*/  ISETP.GT.AND P0, PT, R4, R5, PT ;  /* 0x000000050400720c */ /* 0x000fc60003f04270 */
[----:B------:R-:W-:-:S05]  /*0d50*/  IMAD.IADD R2, R0, 0x1, R3 ;  /* 0x0000000100027824 */ /* 0x000fca00078e0203 */
[----:B------:R-:W0:Y:S02]  /*0d60*/  SHFL.DOWN PT, R3, R2, 0x10, R5 ;  /* 0x0a00000002037989 */ /* 0x000e2400000e0005 */
[----:B0-----:R-:W-:Y:S02]  /*0d70*/  SEL R3, R3, RZ, !P0 ;  /* 0x000000ff03037207 */ /* 0x001fe40004000000 */
[----:B------:R-:W-:-:S03]  /*0d80*/  ISETP.NE.AND P0, PT, R9, RZ, PT ;  /* 0x000000ff0900720c */ /* 0x000fc60003f05270 */
[----:B------:R-:W-:-:S05]  /*0d90*/  IMAD.IADD R3, R2, 0x1, R3 ;  /* 0x0000000102037824 */ /* 0x000fca00078e0203 */
[----:B------:R4:W-:Y:S01]  /*0da0*/  @!P1 STS [R6+0x8], R3 ;  /* 0x0000080306009388 */ /* 0x0009e20000000800 */
[----:B------:R-:W-:Y:S06]  /*0db0*/  BAR.SYNC.DEFER_BLOCKING 0x0 ;  /* 0x0000000000007b1d */ /* 0x000fec0000010000 */
[----:B------:R-:W-:Y:S05]  /*0dc0*/  @P0 BRA `(.L_x_17) ;  /* 0x0000002800d80947 */ /* 0x000fea0003800000 */
[----:B------:R-:W0:Y:S01]  /*0dd0*/  S2UR UR5, SR_CgaCtaId ;  /* 0x00000000000579c3 */ /* 0x000e220000008800 */
[----:B------:R-:W-:Y:S01]  /*0de0*/  UMOV UR4, 0x400 ;  /* 0x0000040000047882 */ /* 0x000fe20000000000 */
[C---:B------:R-:W-:Y:S02]  /*0df0*/  ISETP.GT.AND P2, PT, R20.reuse, 0x40, PT ;  /* 0x000000401400780c */ /* 0x040fe40003f44270 */
[C---:B------:R-:W-:Y:S02]  /*0e00*/  ISETP.GT.AND P1, PT, R20.reuse, 0x20, PT ;  /* 0x000000201400780c */ /* 0x040fe40003f24270 */
[----:B------:R-:W-:Y:S01]  /*0e10*/  ISETP.GT.AND P3, PT, R20, 0x80, PT ;  /* 0x000000801400780c */ /* 0x000fe20003f64270 */
[----:B0-----:R-:W-:-:S09]  /*0e20*/  ULEA UR4, UR5, UR4, 0x18 ;  /* 0x0000000405047291 */ /* 0x001fd2000f8ec0ff */
[----:B----4-:R-:W0:Y:S04]  /*0e30*/  LDS.128 R4, [UR4+0x10] ;  /* 0x00001004ff047984 */ /* 0x010e280008000c00 */
[----:B------:R-:W1:Y:S04]  /*0e40*/  LDS R0, [UR4+0xc] ;  /* 0x00000c04ff007984 */ /* 0x000e680008000800 */
[----:B------:R-:W2:Y:S01]  /*0e50*/  LDS.64 R8, [UR4+0x20] ;  /* 0x00002004ff087984 */ /* 0x000ea20008000a00 */
[----:B0-----:R-:W-:Y:S02]  /*0e60*/  SEL R4, R4, RZ, P2 ;  /* 0x000000ff04047207 */ /* 0x001fe40001000000 */
[----:B------:R-:W-:-:S02]  /*0e70*/  ISETP.GT.AND P2, PT, R20, 0x60, PT ;  /* 0x000000601400780c */ /* 0x000fc40003f44270 */
[----:B-1----:R-:W-:Y:S02]  /*0e80*/  SEL R0, R0, RZ, P1 ;  /* 0x000000ff00007207 */ /* 0x002fe40000800000 */
[----:B------:R-:W-:Y:S02]  /*0e90*/  SEL R5, R5, RZ, P2 ;  /* 0x000000ff05057207 */ /* 0x000fe40001000000 */
[----:B------:R-:W-:Y:S02]  /*0ea0*/  IADD3 R0, PT, PT, R4, R0, R3 ;  /* 0x0000000004007210 */ /* 0x000fe40007ffe003 */
[----:B------:R-:W-:Y:S02]  /*0eb0*/  ISETP.GT.AND P1, PT, R20, 0xa0, PT ;  /* 0x000000a01400780c */ /* 0x000fe40003f24270 */
[----:B------:R-:W-:Y:S02]  /*0ec0*/  SEL R6, R6, RZ, P3 ;  /* 0x000000ff06067207 */ /* 0x000fe40001800000 */
[----:B------:R-:W-:-:S02]  /*0ed0*/  ISETP.GT.AND P2, PT, R20, 0xc0, PT ;  /* 0x000000c01400780c */ /* 0x000fc40003f44270 */
[----:B------:R-:W-:Y:S02]  /*0ee0*/  ISETP.GT.AND P3, PT, R20, 0xe0, PT ;  /* 0x000000e01400780c */ /* 0x000fe40003f64270 */
[----:B------:R-:W-:Y:S02]  /*0ef0*/  SEL R7, R7, RZ, P1 ;  /* 0x000000ff07077207 */ /* 0x000fe40000800000 */
[----:B------:R-:W-:Y:S02]  /*0f00*/  IADD3 R0, PT, PT, R6, R0, R5 ;  /* 0x0000000006007210 */ /* 0x000fe40007ffe005 */
[----:B--2---:R-:W-:Y:S02]  /*0f10*/  SEL R8, R8, RZ, P2 ;  /* 0x000000ff08087207 */ /* 0x004fe40001000000 */
[----:B------:R-:W-:Y:S02]  /*0f20*/  SEL R9, R9, RZ, P3 ;  /* 0x000000ff09097207 */ /* 0x000fe40001800000 */
[----:B------:R-:W-:-:S05]  /*0f30*/  IADD3 R0, PT, PT, R8, R0, R7 ;  /* 0x0000000008007210 */ /* 0x000fca0007ffe007 */
[----:B------:R-:W-:Y:S01]  /*0f40*/  IMAD.IADD R3, R0, 0x1, R9 ;  /* 0x0000000100037824 */ /* 0x000fe200078e0209 */
[----:B------:R-:W-:Y:S06]  /*0f50*/  BRA `(.L_x_17) ;  /* 0x0000002800747947 */ /* 0x000fec0003800000 */
.L_x_3:
[----:B------:R-:W0:Y:S01]  /*0f60*/  S2R R0, SR_TID.X ;  /* 0x0000000000007919 */ /* 0x000e220000002100 */
[----:B------:R-:W1:Y:S01]  /*0f70*/  LDC.64 R2, c[0x0][0x380] ;  /* 0x0000e000ff027b82 */ /* 0x000e620000000a00 */
[----:B0-----:R-:W-:-:S04]  /*0f80*/  IMAD.SHL.U32 R5, R0, 0x4, RZ ;  /* 0x0000000400057824 */ /* 0x001fc800078e00ff */
[----:B-1----:R-:W-:-:S05]  /*0f90*/  IMAD.WIDE.U32 R2, R5, 0x4, R2 ;  /* 0x0000000405027825 */ /* 0x002fca00078e0002 */
[----:B------:R-:W2:Y:S04]  /*0fa0*/  LDG.E.128.CONSTANT R4, desc[UR6][R2.64] ;  /* 0x0000000602047981 */ /* 0x000ea8000c1e9d00 */
[----:B------:R-:W3:Y:S04]  /*0fb0*/  LDG.E.128.CONSTANT R8, desc[UR6][R2.64+0x1000] ;  /* 0x0010000602087981 */ /* 0x000ee8000c1e9d00 */
[----:B------:R-:W4:Y:S04]  /*0fc0*/  LDG.E.128.CONSTANT R12, desc[UR6][R2.64+0x2000] ;  /* 0x00200006020c7981 */ /* 0x000f28000c1e9d00 */
[----:B------:R-:W5:Y:S01]  /*0fd0*/  LDG.E.128.CONSTANT R16, desc[UR6][R2.64+0x3000] ;  /* 0x0030000602107981 */ /* 0x000f62000c1e9d00 */
[----:B------:R-:W-:Y:S01]  /*0fe0*/  ISETP.GE.U32.AND P0, PT, R20, 0x2000, PT ;  /* 0x000020001400780c */ /* 0x000fe20003f06070 */
[----:B------:R-:W-:Y:S01]  /*0ff0*/  IMAD.MOV.U32 R23, RZ, RZ, 0x1000 ;  /* 0x00001000ff177424 */ /* 0x000fe200078e00ff */
[----:B--2---:R-:W-:-:S04]  /*1000*/  IADD3 R5, PT, PT, R6, R5, R4 ;  /* 0x0000000506057210 */ /* 0x004fc80007ffe004 */
[----:B---3--:R-:W-:-:S04]  /*1010*/  IADD3 R5, PT, PT, R8, R7, R5 ;  /* 0x0000000708057210 */ /* 0x008fc80007ffe005 */
[----:B------:R-:W-:-:S04]  /*1020*/  IADD3 R5, PT, PT, R10, R9, R5 ;  /* 0x000000090a057210 */ /* 0x000fc80007ffe005 */
[----:B----4-:R-:W-:-:S04]  /*1030*/  IADD3 R5, PT, PT, R12, R11, R5 ;  /* 0x0000000b0c057210 */ /* 0x010fc80007ffe005 */
[----:B------:R-:W-:-:S04]  /*1040*/  IADD3 R5, PT, PT, R14, R13, R5 ;  /* 0x0000000d0e057210 */ /* 0x000fc80007ffe005 */
[----:B-----5:R-:W-:-:S04]  /*1050*/  IADD3 R5, PT, PT, R16, R15, R5 ;  /* 0x0000000f10057210 */ /* 0x020fc80007ffe005 */
[----:B------:R-:W-:-:S05]  /*1060*/  IADD3 R5, PT, PT, R18, R17, R5 ;  /* 0x0000001112057210 */ /* 0x000fca0007ffe005 */
[----:B------:R-:W-:Y:S01]  /*1070*/  IMAD.IADD R21, R19, 0x1, R5 ;  /* 0x0000000113157824 */ /* 0x000fe200078e0205 */
[----:B------:R-:W-:Y:S06]  /*1080*/  @!P0 BRA `(.L_x_18) ;  /* 0x00000000005c8947 */ /* 0x000fec0003800000 */
[----:B------:R-:W0:Y:S01]  /*1090*/  LDC R24, c[0x0][0x390] ;  /* 0x0000e400ff187b82 */ /* 0x000e220000000800 */
[----:B------:R-:W-:Y:S02]  /*10a0*/  VIADD R22, R20, 0xfffff000 ;  /* 0xfffff00014167836 */ /* 0x000fe40000000000 */
[----:B------:R-:W-:-:S07]  /*10b0*/  IMAD.MOV.U32 R23, RZ, RZ, 0x1000 ;  /* 0x00001000ff177424 */ /* 0x000fce00078e00ff */
.L_x_20:
[----:B------:R-:W-:-:S05]  /*10c0*/  IMAD.WIDE R26, R23, 0x4, R2 ;  /* 0x00000004171a7825 */ /* 0x000fca00078e0202 */
[----:B------:R-:W2:Y:S04]  /*10d0*/  LDG.E.128.CONSTANT R12, desc[UR6][R26.64] ;  /* 0x000000061a0c7981 */ /* 0x000ea8000c1e9d00 */
[----:B------:R-:W3:Y:S04]  /*10e0*/  LDG.E.128.CONSTANT R16, desc[UR6][R26.64+0x1000] ;  /* 0x001000061a107981 */ /* 0x000ee8000c1e9d00 */
[----:B------:R-:W4:Y:S04]  /*10f0*/  LDG.E.128.CONSTANT R4, desc[UR6][R26.64+0x2000] ;  /* 0x002000061a047981 */ /* 0x000f28000c1e9d00 */
[----:B------:R-:W5:Y:S01]  /*1100*/  LDG.E.128.CONSTANT R8, desc[UR6][R26.64+0x3000] ;  /* 0x003000061a087981 */ /* 0x000f62000c1e9d00 */
[----:B0-----:R-:W-:Y:S01]  /*1110*/  IMAD.MOV.U32 R20, RZ, RZ, R24 ;  /* 0x000000ffff147224 */ /* 0x001fe200078e0018 */
[----:B--2---:R-:W-:-:S04]  /*1120*/  IADD3 R13, PT, PT, R13, R12, R21 ;  /* 0x0000000c0d0d7210 */ /* 0x004fc80007ffe015 */
[----:B------:R-:W-:-:S04]  /*1130*/  IADD3 R13, PT, PT, R15, R14, R13 ;  /* 0x0000000e0f0d7210 */ /* 0x000fc80007ffe00d */
[----:B---3--:R-:W-:-:S04]  /*1140*/  IADD3 R13, PT, PT, R17, R16, R13 ;  /* 0x00000010110d7210 */ /* 0x008fc80007ffe00d */
[----:B------:R-:W-:-:S04]  /*1150*/  IADD3 R13, PT, PT, R19, R18, R13 ;  /* 0x00000012130d7210 */ /* 0x000fc80007ffe00d */
[----:B----4-:R-:W-:Y:S01]  /*1160*/  IADD3 R13, PT, PT, R5, R4, R13 ;  /* 0x00000004050d7210 */ /* 0x010fe20007ffe00d */
[----:B------:R-:W-:-:S03]  /*1170*/  IMAD.IADD R4, R20, 0x1, -R23 ;  /* 0x0000000114047824 */ /* 0x000fc600078e0a17 */
[----:B------:R-:W-:Y:S02]  /*1180*/  IADD3 R13, PT, PT, R7, R6, R13 ;  /* 0x00000006070d7210 */ /* 0x000fe40007ffe00d */
[----:B------:R-:W-:Y:S02]  /*1190*/  ISETP.GE.AND P0, PT, R4, 0x1000, PT ;  /* 0x000010000400780c */ /* 0x000fe40003f06270 */
[----:B-----5:R-:W-:-:S04]  /*11a0*/  IADD3 R13, PT, PT, R9, R8, R13 ;  /* 0x00000008090d7210 */ /* 0x020fc80007ffe00d */
[----:B------:R-:W-:-:S07]  /*11b0*/  IADD3 R21, PT, PT, R11, R10, R13 ;  /* 0x0000000a0b157210 */ /* 0x000fce0007ffe00d */
[----:B------:R-:W-:Y:S05]  /*11c0*/  @!P0 BRA `(.L_x_19) ;  /* 0x0000000400fc8947 */ /* 0x000fea0003800000 */
[----:B------:R-:W-:-:S05]  /*11d0*/  VIADD R23, R23, 0x1000 ;  /* 0x0000100017177836 */ /* 0x000fca0000000000 */
[----:B------:R-:W-:-:S13]  /*11e0*/  ISETP.GT.AND P0, PT, R23, R22, PT ;  /* 0x000000161700720c */ /* 0x000fda0003f04270 */
[----:B------:R-:W-:Y:S05]  /*11f0*/  @!P0 BRA `(.L_x_20) ;  /* 0xfffffffc00b08947 */ /* 0x000fea000383ffff */
.L_x_18:
[----:B------:R-:W-:-:S13]  /*1200*/  ISETP.GE.AND P0, PT, R23, R20, PT ;  /* 0x000000141700720c */ /* 0x000fda0003f06270 */
[----:B------:R-:W-:Y:S05]  /*1210*/  @P0 BRA `(.L_x_19) ;  /* 0x0000000400e80947 */ /* 0x000fea0003800000 */
[----:B------:R-:W-:Y:S01]  /*1220*/  IMAD.IADD R9, R20, 0x1, -R23 ;  /* 0x0000000114097824 */ /* 0x000fe200078e0a17 */
[----:B------:R-:W-:Y:S04]  /*1230*/  BSSY.RECONVERGENT B1, `(.L_x_19) ;  /* 0x0000078000017945 */ /* 0x000fe80003800200 */
[----:B------:R-:W-:-:S13]  /*1240*/  ISETP.GE.AND P0, PT, R0, R9, PT ;  /* 0x000000090000720c */ /* 0x000fda0003f06270 */
[----:B------:R-:W-:Y:S05]  /*1250*/  @P0 BRA `(.L_x_21) ;  /* 0x0000000400d40947 */ /* 0x000fea0003800000 */
[----:B------:R-:W-:Y:S01]  /*1260*/  LOP3.LUT R2, RZ, R0, RZ, 0x33, !PT ;  /* 0x00000000ff027212 */ /* 0x000fe200078e33ff */
[----:B------:R-:W-:Y:S01]  /*1270*/  BSSY.RECONVERGENT B2, `(.L_x_22) ;  /* 0x0000015000027945 */ /* 0x000fe20003800200 */
[----:B------:R-:W-:Y:S02]  /*1280*/  IMAD.MOV.U32 R8, RZ, RZ, R0 ;  /* 0x000000ffff087224 */ /* 0x000fe400078e0000 */
[----:B------:R-:W-:-:S04]  /*1290*/  IADD3 R2, PT, PT, -R23, R20, R2 ;  /* 0x0000001417027210 */ /* 0x000fc80007ffe102 */
[C---:B------:R-:W-:Y:S02]  /*12a0*/  LOP3.LUT R3, R2.reuse, 0x300, RZ, 0xc0, !PT ;  /* 0x0000030002037812 */ /* 0x040fe400078ec0ff */
[----:B------:R-:W-:Y:S02]  /*12b0*/  ISETP.GE.U32.AND P1, PT, R2, 0x300, PT ;  /* 0x000003000200780c */ /* 0x000fe40003f26070 */
[----:B------:R-:W-:-:S13]  /*12c0*/  ISETP.NE.AND P0, PT, R3, 0x300, PT ;  /* 0x000003000300780c */ /* 0x000fda0003f05270 */
[----:B------:R-:W-:Y:S05]  /*12d0*/  @!P0 BRA `(.L_x_23) ;  /* 0x0000000000388947 */ /* 0x000fea0003800000 */
[----:B------:R-:W0:Y:S01]  /*12e0*/  LDC.64 R4, c[0x0][0x380] ;  /* 0x0000e000ff047b82 */ /* 0x000e220000000a00 */
[----:B------:R-:W-:Y:S01]  /*12f0*/  LEA.HI R2, R2, 0x1, RZ, 0x18 ;  /* 0x0000000102027811 */ /* 0x000fe200078fc0ff */
[----:B------:R-:W-:Y:S02]  /*1300*/  IMAD.IADD R7, R0, 0x1, R23 ;  /* 0x0000000100077824 */ /* 0x000fe400078e0217 */
[----:B------:R-:W-:Y:S01]  /*1310*/  IMAD.MOV.U32 R8, RZ, RZ, R0 ;  /* 0x000000ffff087224 */ /* 0x000fe200078e0000 */
[----:B------:R-:W-:-:S05]  /*1320*/  LOP3.LUT R2, R2, 0x3, RZ, 0xc0, !PT ;  /* 0x0000000302027812 */ /* 0x000fca00078ec0ff */
[----:B------:R-:W-:-:S07]  /*1330*/  IMAD.MOV R6, RZ, RZ, -R2 ;  /* 0x000000ffff067224 */ /* 0x000fce00078e0a02 */
.L_x_24:
[----:B0-----:R-:W-:-:S06]  /*1340*/  IMAD.WIDE.U32 R2, R7, 0x4, R4 ;  /* 0x0000000407027825 */ /* 0x001fcc00078e0004 */
[----:B------:R-:W2:Y:S01]  /*1350*/  LDG.E.CONSTANT R2, desc[UR6][R2.64] ;  /* 0x0000000602027981 */ /* 0x000ea2000c1e9900 */
[----:B------:R-:W-:Y:S02]  /*1360*/  VIADD R6, R6, 0x1 ;  /* 0x0000000106067836 */ /* 0x000fe40000000000 */
[----:B------:R-:W-:Y:S02]  /*1370*/  VIADD R8, R8, 0x100 ;  /* 0x0000010008087836 */ /* 0x000fe40000000000 */
[----:B------:R-:W-:Y:S01]  /*1380*/  VIADD R7, R7, 0x100 ;  /* 0x0000010007077836 */ /* 0x000fe20000000000 */
[----:B------:R-:W-:Y:S01]  /*1390*/  ISETP.NE.AND P0, PT, R6, RZ, PT ;  /* 0x000000ff0600720c */ /* 0x000fe20003f05270 */
[----:B--2---:R-:W-:-:S12]  /*13a0*/  IMAD.IADD R21, R2, 0x1, R21 ;  /* 0x0000000102157824 */ /* 0x004fd800078e0215 */
[----:B------:R-:W-:Y:S05]  /*13b0*/  @P0 BRA `(.L_x_24) ;  /* 0xfffffffc00e00947 */ /* 0x000fea000383ffff */
.L_x_23:
[----:B------:R-:W-:Y:S05]  /*13c0*/  BSYNC.RECONVERGENT B2 ;  /* 0x0000000000027941 */ /* 0x000fea0003800200 */
.L_x_22:
[----:B------:R-:W-:Y:S05]  /*13d0*/  @!P1 BRA `(.L_x_21) ;  /* 0x0000000400749947 */ /* 0x000fea0003800000 */
[----:B------:R-:W0:Y:S01]  /*13e0*/  LDCU.64 UR4, c[0x0][0x380] ;  /* 0x00007000ff0477ac */ /* 0x000e220008000a00 */
[----:B------:R-:W-:Y:S01]  /*13f0*/  IMAD.IADD R5, R9, 0x1, -R8 ;  /* 0x0000000109057824 */ /* 0x000fe200078e0a08 */
[C---:B------:R-:W-:Y:S01]  /*1400*/  IADD3 R3, P0, PT, R8.reuse, R23, RZ ;  /* 0x0000001708037210 */ /* 0x040fe20007f1e0ff */
[----:B------:R-:W-:Y:S01]  /*1410*/  BSSY.RECONVERGENT B2, `(.L_x_25) ;  /* 0x0000033000027945 */ /* 0x000fe20003800200 */
[----:B------:R-:W-:Y:S02]  /*1420*/  IMAD.IADD R23, R8, 0x1, R23 ;  /* 0x0000000108177824 */ /* 0x000fe400078e0217 */
[----:B------:R-:W-:Y:S01]  /*1430*/  ISETP.GT.AND P1, PT, R5, 0xc00, PT ;  /* 0x00000c000500780c */ /* 0x000fe20003f24270 */
[----:B------:R-:W-:Y:S01]  /*1440*/  IMAD.X R4, RZ, RZ, RZ, P0 ;  /* 0x000000ffff047224 */ /* 0x000fe200000e06ff */
[----:B0-----:R-:W-:-:S04]  /*1450*/  LEA R2, P0, R3, UR4, 0x2 ;  /* 0x0000000403027c11 */ /* 0x001fc8000f8010ff */
[----:B------:R-:W-:Y:S02]  /*1460*/  LEA.HI.X R3, R3, UR5, R4, 0x2, P0 ;  /* 0x0000000503037c11 */ /* 0x000fe400080f1404 */
[----:B------:R-:W-:-:S05]  /*1470*/  IADD3 R2, P0, PT, R2, 0x800, RZ ;  /* 0x0000080002027810 */ /* 0x000fca0007f1e0ff */
[----:B------:R-:W-:Y:S01]  /*1480*/  IMAD.X R3, RZ, RZ, R3, P0 ;  /* 0x000000ffff037224 */ /* 0x000fe200000e0603 */
[----:B------:R-:W-:Y:S01]  /*1490*/  PLOP3.LUT P0, PT, PT, PT, PT, 0x80, 0x8 ;  /* 0x000000000008781c */ /* 0x000fe20003f0f070 */
[----:B------:R-:W-:-:S12]  /*14a0*/  @!P1 BRA `(.L_x_26) ;  /* 0x0000000000a49947 */ /* 0x000fd80003800000 */
[----:B------:R-:W-:Y:S01]  /*14b0*/  PLOP3.LUT P0, PT, PT, PT, PT, 0x8, 0x80 ;  /* 0x000000000080781c */ /* 0x000fe20003f0e170 */
[----:B------:R-:W-:-:S12]  /*14c0*/  VIADD R11, R9, 0xfffff400 ;  /* 0xfffff400090b7836 */ /* 0x000fd80000000000 */
.L_x_27:
[----:B------:R-:W0:Y:S01]  /*14d0*/  LDC.64 R4, c[0x0][0x380] ;  /* 0x0000e000ff047b82 */ /* 0x000e220000000a00 */
[C---:B------:R-:W-:Y:S01]  /*14e0*/  VIADD R27, R23.reuse, 0x400 ;  /* 0x00000400171b7836 */ /* 0x040fe20000000000 */
[----:B------:R-:W2:Y:S01]  /*14f0*/  LDG.E.CONSTANT R12, desc[UR6][R2.64+-0x400] ;  /* 0xfffc0006020c7981 */ /* 0x000ea2000c1e9900 */
[----:B------:R-:W-:-:S03]  /*1500*/  VIADD R7, R23, 0x800 ;  /* 0x0000080017077836 */ /* 0x000fc60000000000 */
[----:B------:R-:W3:Y:S04]  /*1510*/  LDG.E.CONSTANT R18, desc[UR6][R2.64] ;  /* 0x0000000602127981 */ /* 0x000ee8000c1e9900 */
[----:B------:R-:W3:Y:S04]  /*1520*/  LDG.E.CONSTANT R17, desc[UR6][R2.64+0x400] ;  /* 0x0004000602117981 */ /* 0x000ee8000c1e9900 */
[----:B------:R-:W4:Y:S01]  /*1530*/  LDG.E.CONSTANT R15, desc[UR6][R2.64+0xc00] ;  /* 0x000c0006020f7981 */ /* 0x000f22000c1e9900 */
[----:B------:R-:W-:-:S03]  /*1540*/  VIADD R29, R23, 0xc00 ;  /* 0x00000c00171d7836 */ /* 0x000fc60000000000 */
[----:B------:R-:W5:Y:S04]  /*1550*/  LDG.E.CONSTANT R14, desc[UR6][R2.64+0x1000] ;  /* 0x00100006020e7981 */ /* 0x000f68000c1e9900 */
[----:B------:R-:W5:Y:S01]  /*1560*/  LDG.E.CONSTANT R13, desc[UR6][R2.64+0x1400] ;  /* 0x00140006020d7981 */ /* 0x000f62000c1e9900 */
[----:B0-----:R-:W-:-:S03]  /*1570*/  IMAD.WIDE.U32 R24, R23, 0x4, R4 ;  /* 0x0000000417187825 */ /* 0x001fc600078e0004 */
[----:B------:R-:W5:Y:S04]  /*1580*/  LDG.E.CONSTANT R19, desc[UR6][R2.64+0x1c00] ;  /* 0x001c000602137981 */ /* 0x000f68000c1e9900 */
[----:B------:R-:W2:Y:S01]  /*1590*/  LDG.E.CONSTANT R10, desc[UR6][R24.64] ;  /* 0x00000006180a7981 */ /* 0x000ea2000c1e9900 */
[----:B------:R-:W-:-:S03]  /*15a0*/  IMAD.WIDE.U32 R26, R27, 0x4, R4 ;  /* 0x000000041b1a7825 */ /* 0x000fc600078e0004 */
[----:B------:R-:W5:Y:S01]  /*15b0*/  LDG.E.CONSTANT R20, desc[UR6][R2.64+0x2400] ;  /* 0x0024000602147981 */ /* 0x000f62000c1e9900 */
[----:B------:R-:W-:-:S03]  /*15c0*/  IMAD.WIDE.U32 R6, R7, 0x4, R4 ;  /* 0x0000000407067825 */ /* 0x000fc600078e0004 */
[----:B------:R-:W4:Y:S01]  /*15d0*/  LDG.E.CONSTANT R16, desc[UR6][R26.64] ;  /* 0x000000061a107981 */ /* 0x000f22000c1e9900 */
[----:B------:R-:W-:-:S03]  /*15e0*/  IMAD.WIDE.U32 R4, R29, 0x4, R4 ;  /* 0x000000041d047825 */ /* 0x000fc600078e0004 */
[----:B------:R-:W5:Y:S04]  /*15f0*/  LDG.E.CONSTANT R6, desc[UR6][R6.64] ;  /* 0x0000000606067981 */ /* 0x000f68000c1e9900 */
[----:B------:R-:W5:Y:S04]  /*1600*/  LDG.E.CONSTANT R25, desc[UR6][R2.64+0x2000] ;  /* 0x0020000602197981 */ /* 0x000f68000c1e9900 */
[----:B------:R0:W5:Y:S04]  /*1610*/  LDG.E.CONSTANT R5, desc[UR6][R4.64] ;  /* 0x0000000604057981 */ /* 0x000168000c1e9900 */
[----:B------:R-:W5:Y:S04]  /*1620*/  LDG.E.CONSTANT R24, desc[UR6][R2.64+0x2c00] ;  /* 0x002c000602187981 */ /* 0x000f68000c1e9900 */
[----:B------:R-:W5:Y:S04]  /*1630*/  LDG.E.CONSTANT R27, desc[UR6][R2.64+0x3000] ;  /* 0x00300006021b7981 */ /* 0x000f68000c1e9900 */
[----:B------:R1:W5:Y:S01]  /*1640*/  LDG.E.CONSTANT R22, desc[UR6][R2.64+0x3400] ;  /* 0x0034000602167981 */ /* 0x000362000c1e9900 */
[----:B------:R-:W-:-:S05]  /*1650*/  VIADD R8, R8, 0x1000 ;  /* 0x0000100008087836 */ /* 0x000fca0000000000 */
[----:B------:R-:W-:Y:S02]  /*1660*/  ISETP.GE.AND P1, PT, R8, R11, PT ;  /* 0x0000000b0800720c */ /* 0x000fe40003f26270 */
[----:B0-----:R-:W-:Y:S01]  /*1670*/  IADD3 R4, P2, PT, R2, 0x4000, RZ ;  /* 0x0000400002047810 */ /* 0x001fe20007f5e0ff */
[----:B------:R-:W-:-:S04]  /*1680*/  VIADD R23, R23, 0x1000 ;  /* 0x0000100017177836 */ /* 0x000fc80000000000 */
[----:B-1----:R-:W-:Y:S02]  /*1690*/  IMAD.X R3, RZ, RZ, R3, P2 ;  /* 0x000000ffff037224 */ /* 0x002fe400010e0603 */
[----:B------:R-:W-:Y:S01]  /*16a0*/  IMAD.MOV.U32 R2, RZ, RZ, R4 ;  /* 0x000000ffff027224 */ /* 0x000fe200078e0004 */
[----:B--2---:R-:W-:-:S04]  /*16b0*/  IADD3 R10, PT, PT, R12, R10, R21 ;  /* 0x0000000a0c0a7210 */ /* 0x004fc80007ffe015 */
[----:B---3--:R-:W-:-:S04]  /*16c0*/  IADD3 R10, PT, PT, R17, R18, R10 ;  /* 0x00000012110a7210 */ /* 0x008fc80007ffe00a */
[----:B----4-:R-:W-:-:S04]  /*16d0*/  IADD3 R10, PT, PT, R15, R16, R10 ;  /* 0x000000100f0a7210 */ /* 0x010fc80007ffe00a */
[----:B-----5:R-:W-:-:S04]  /*16e0*/  IADD3 R10, PT, PT, R13, R14, R10 ;  /* 0x0000000e0d0a7210 */ /* 0x020fc80007ffe00a */
[----:B------:R-:W-:-:S04]  /*16f0*/  IADD3 R6, PT, PT, R19, R6, R10 ;  /* 0x0000000613067210 */ /* 0x000fc80007ffe00a */
[----:B------:R-:W-:-:S04]  /*1700*/  IADD3 R6, PT, PT, R20, R25, R6 ;  /* 0x0000001914067210 */ /* 0x000fc80007ffe006 */
[----:B------:R-:W-:-:S04]  /*1710*/  IADD3 R5, PT, PT, R24, R5, R6 ;  /* 0x0000000518057210 */ /* 0x000fc80007ffe006 */
[----:B------:R-:W-:Y:S01]  /*1720*/  IADD3 R21, PT, PT, R22, R27, R5 ;  /* 0x0000001b16157210 */ /* 0x000fe20007ffe005 */
[----:B------:R-:W-:Y:S06]  /*1730*/  @!P1 BRA `(.L_x_27) ;  /* 0xfffffffc00649947 */ /* 0x000fec000383ffff */
.L_x_26:
[----:B------:R-:W-:Y:S05]  /*1740*/  BSYNC.RECONVERGENT B2 ;  /* 0x0000000000027941 */ /* 0x000fea0003800200 */
.L_x_25:
[----:B------:R-:W-:Y:S01]  /*1750*/  IMAD.IADD R4, R9, 0x1, -R8 ;  /* 0x0000000109047824 */ /* 0x000fe200078e0a08 */
[----:B------:R-:W-:Y:S04]  /*1760*/  BSSY.RECONVERGENT B2, `(.L_x_28) ;  /* 0x000001a000027945 */ /* 0x000fe80003800200 */
[----:B------:R-:W-:-:S13]  /*1770*/  ISETP.GT.AND P1, PT, R4, 0x400, PT ;  /* 0x000004000400780c */ /* 0x000fda0003f24270 */
[----:B------:R-:W-:Y:S05]  /*1780*/  @!P1 BRA `(.L_x_29) ;  /* 0x00000000005c9947 */ /* 0x000fea0003800000 */
[----:B------:R-:W0:Y:S01]  /*1790*/  LDC.64 R6, c[0x0][0x380] ;  /* 0x0000e000ff067b82 */ /* 0x000e220000000a00 */
[C---:B------:R-:W-:Y:S01]  /*17a0*/  VIADD R11, R23.reuse, 0x400 ;  /* 0x00000400170b7836 */ /* 0x040fe20000000000 */
[----:B------:R-:W2:Y:S04]  /*17b0*/  LDG.E.CONSTANT R10, desc[UR6][R2.64+-0x400] ;  /* 0xfffc0006020a7981 */ /* 0x000ea8000c1e9900 */
[----:B------:R-:W3:Y:S04]  /*17c0*/  LDG.E.CONSTANT R12, desc[UR6][R2.64+0x400] ;  /* 0x00040006020c7981 */ /* 0x000ee8000c1e9900 */
[----:B------:R-:W4:Y:S04]  /*17d0*/  LDG.E.CONSTANT R13, desc[UR6][R2.64+0xc00] ;  /* 0x000c0006020d7981 */ /* 0x000f28000c1e9900 */
[----:B------:R-:W5:Y:S04]  /*17e0*/  LDG.E.CONSTANT R15, desc[UR6][R2.64+0x1000] ;  /* 0x00100006020f7981 */ /* 0x000f68000c1e9900 */
[----:B------:R1:W5:Y:S01]  /*17f0*/  LDG.E.CONSTANT R14, desc[UR6][R2.64+0x1400] ;  /* 0x00140006020e7981 */ /* 0x000362000c1e9900 */
[----:B0-----:R-:W-:-:S04]  /*1800*/  IMAD.WIDE.U32 R4, R23, 0x4, R6 ;  /* 0x0000000417047825 */ /* 0x001fc800078e0006 */
[----:B------:R-:W-:Y:S02]  /*1810*/  IMAD.WIDE.U32 R6, R11, 0x4, R6 ;  /* 0x000000040b067825 */ /* 0x000fe400078e0006 */
[----:B------:R-:W2:Y:S04]  /*1820*/  LDG.E.CONSTANT R4, desc[UR6][R4.64] ;  /* 0x0000000604047981 */ /* 0x000ea8000c1e9900 */
[----:B------:R-:W3:Y:S04]  /*1830*/  LDG.E.CONSTANT R11, desc[UR6][R2.64] ;  /* 0x00000006020b7981 */ /* 0x000ee8000c1e9900 */
[----:B------:R-:W4:Y:S01]  /*1840*/  LDG.E.CONSTANT R7, desc[UR6][R6.64] ;  /* 0x0000000606077981 */ /* 0x000f22000c1e9900 */
[----:B------:R-:W-:Y:S01]  /*1850*/  PLOP3.LUT P0, PT, PT, PT, PT, 0x8, 0x80 ;  /* 0x000000000080781c */ /* 0x000fe20003f0e170 */
[----:B------:R-:W-:-:S02]  /*1860*/  VIADD R8, R8, 0x800 ;  /* 0x0000080008087836 */ /* 0x000fc40000000000 */
[----:B------:R-:W-:Y:S01]  /*1870*/  VIADD R23, R23, 0x800 ;  /* 0x0000080017177836 */ /* 0x000fe20000000000 */
[----:B--2---:R-:W-:Y:S02]  /*1880*/  IADD3 R10, PT, PT, R10, R4, R21 ;  /* 0x000000040a0a7210 */ /* 0x004fe40007ffe015 */
[----:B------:R-:W-:Y:S02]  /*1890*/  IADD3 R4, P1, PT, R2, 0x2000, RZ ;  /* 0x0000200002047810 */ /* 0x000fe40007f3e0ff */
[----:B---3--:R-:W-:-:S03]  /*18a0*/  IADD3 R10, PT, PT, R12, R11, R10 ;  /* 0x0000000b0c0a7210 */ /* 0x008fc60007ffe00a */
[----:B------:R-:W-:Y:S01]  /*18b0*/  IMAD.X R5, RZ, RZ, R3, P1 ;  /* 0x000000ffff057224 */ /* 0x000fe200008e0603 */
[----:B----4-:R-:W-:Y:S01]  /*18c0*/  IADD3 R10, PT, PT, R13, R7, R10 ;  /* 0x000000070d0a7210 */ /* 0x010fe20007ffe00a */
[----:B-1----:R-:W-:Y:S02]  /*18d0*/  IMAD.MOV.U32 R2, RZ, RZ, R4 ;  /* 0x000000ffff027224 */ /* 0x002fe400078e0004 */
[----:B------:R-:W-:Y:S01]  /*18e0*/  IMAD.MOV.U32 R3, RZ, RZ, R5 ;  /* 0x000000ffff037224 */ /* 0x000fe200078e0005 */
[----:B-----5:R-:W-:-:S07]  /*18f0*/  IADD3 R21, PT, PT, R14, R15, R10 ;  /* 0x0000000f0e157210 */ /* 0x020fce0007ffe00a */
.L_x_29:
[----:B------:R-:W-:Y:S05]  /*1900*/  BSYNC.RECONVERGENT B2 ;  /* 0x0000000000027941 */ /* 0x000fea0003800200 */
.L_x_28:
[----:B------:R-:W-:-:S13]  /*1910*/  ISETP.LT.OR P0, PT, R8, R9, P0 ;  /* 0x000000090800720c */ /* 0x000fda0000701670 */
[----:B------:R-:W-:Y:S05]  /*1920*/  @!P0 BRA `(.L_x_21) ;  /* 0x0000000000208947 */ /* 0x000fea0003800000 */
[----:B------:R-:W0:Y:S01]  /*1930*/  LDC.64 R4, c[0x0][0x380] ;  /* 0x0000e000ff047b82 */ /* 0x000e220000000a00 */
[----:B------:R-:W2:Y:S04]  /*1940*/  LDG.E.CONSTANT R6, desc[UR6][R2.64+-0x400] ;  /* 0xfffc000602067981 */ /* 0x000ea8000c1e9900 */
[----:B------:R-:W3:Y:S04]  /*1950*/  LDG.E.CONSTANT R7, desc[UR6][R2.64] ;  /* 0x0000000602077981 */ /* 0x000ee8000c1e9900 */
[----:B------:R-:W3:Y:S01]  /*1960*/  LDG.E.CONSTANT R8, desc[UR6][R2.64+0x400] ;  /* 0x0004000602087981 */ /* 0x000ee2000c1e9900 */
[----:B0-----:R-:W-:-:S06]  /*1970*/  IMAD.WIDE.U32 R4, R23, 0x4, R4 ;  /* 0x0000000417047825 */ /* 0x001fcc00078e0004 */
[----:B------:R-:W2:Y:S02]  /*1980*/  LDG.E.CONSTANT R4, desc[UR6][R4.64] ;  /* 0x0000000604047981 */ /* 0x000ea4000c1e9900 */
[----:B--2---:R-:W-:-:S04]  /*1990*/  IADD3 R6, PT, PT, R6, R4, R21 ;  /* 0x0000000406067210 */ /* 0x004fc80007ffe015 */
[----:B---3--:R-:W-:-:S07]  /*19a0*/  IADD3 R21, PT, PT, R8, R7, R6 ;  /* 0x0000000708157210 */ /* 0x008fce0007ffe006 */
.L_x_21:
[----:B------:R-:W-:Y:S05]  /*19b0*/  BSYNC.RECONVERGENT B1 ;  /* 0x0000000000017941 */ /* 0x000fea0003800200 */
.L_x_19:
[----:B------:R-:W0:Y:S01]  /*19c0*/  S2R R8, SR_LANEID ;  /* 0x0000000000087919 */ /* 0x000e220000000000 */
[----:B------:R-:W1:Y:S01]  /*19d0*/  SHFL.DOWN PT, R2, R21, 0x1, 0x1f ;  /* 0x08201f0015027f89 */ /* 0x000e6200000e0000 */
[C---:B0-----:R-:W-:Y:S02]  /*19e0*/  ISETP.GT.AND P0, PT, R8.reuse, 0x1e, PT ;  /* 0x0000001e0800780c */ /* 0x041fe40003f04270 */
[----:B------:R-:W-:Y:S02]  /*19f0*/  ISETP.NE.AND P1, PT, R8, RZ, PT ;  /* 0x000000ff0800720c */ /* 0x000fe40003f25270 */
[----:B-1----:R-:W-:Y:S02]  /*1a00*/  SEL R2, R2, RZ, !P0 ;  /* 0x000000ff02027207 */ /* 0x002fe40004000000 */
[----:B------:R-:W-:-:S03]  /*1a10*/  ISETP.GT.AND P0, PT, R8, 0x1d, PT ;  /* 0x0000001d0800780c */ /* 0x000fc60003f04270 */
[----:B------:R-:W-:-:S05]  /*1a20*/  IMAD.IADD R2, R2, 0x1, R21 ;  /* 0x0000000102027824 */ /* 0x000fca00078e0215 */
[----:B------:R-:W0:Y:S01]  /*1a30*/  SHFL.DOWN PT, R3, R2, 0x2, 0x1f ;  /* 0x08401f0002037f89 */ /* 0x000e2200000e0000 */
[----:B------:R-:W-:Y:S01]  /*1a40*/  @!P1 MOV R6, 0x400 ;  /* 0x0000040000069802 */ /* 0x000fe20000000f00 */
[----:B------:R-:W1:Y:S01]  /*1a50*/  @!P1 S2R R7, SR_CgaCtaId ;  /* 0x0000000000079919 */ /* 0x000e620000008800 */
[----:B0-----:R-:W-:Y:S02]  /*1a60*/  SEL R3, R3, RZ, !P0 ;  /* 0x000000ff03037207 */ /* 0x001fe40004000000 */
[----:B------:R-:W-:-:S03]  /*1a70*/  ISETP.GT.AND P0, PT, R8, 0x1b, PT ;  /* 0x0000001b0800780c */ /* 0x000fc60003f04270 */
[----:B------:R-:W-:-:S05]  /*1a80*/  IMAD.IADD R3, R2, 0x1, R3 ;  /* 0x0000000102037824 */ /* 0x000fca00078e0203 */
[----:B------:R-:W0:Y:S01]  /*1a90*/  SHFL.DOWN PT, R4, R3, 0x4, 0x1f ;  /* 0x08801f0003047f89 */ /* 0x000e2200000e0000 */
[----:B-1----:R-:W-:Y:S02]  /*1aa0*/  @!P1 LEA R6, R7, R6, 0x18 ;  /* 0x0000000607069211 */ /* 0x002fe400078ec0ff */
[----:B0-----:R-:W-:Y:S02]  /*1ab0*/  SEL R4, R4, RZ, !P0 ;  /* 0x000000ff04047207 */ /* 0x001fe40004000000 */
[----:B------:R-:W-:-:S03]  /*1ac0*/  ISETP.GT.AND P0, PT, R8, 0x17, PT ;  /* 0x000000170800780c */ /* 0x000fc60003f04270 */
[----:B------:R-:W-:Y:S01]  /*1ad0*/  IMAD.IADD R4, R3, 0x1, R4 ;  /* 0x0000000103047824 */ /* 0x000fe200078e0204 */
[----:B------:R-:W-:-:S04]  /*1ae0*/  @!P1 SHF.R.U32.HI R3, RZ, 0x3, R0 ;  /* 0x00000003ff039819 */ /* 0x000fc80000011600 */
        /* <DEDUP_REMOVED lines=13> */
[----:B------:R-:W0:Y:S01]  /*1bc0*/  S2UR UR5, SR_CgaCtaId ;  /* 0x00000000000579c3 */ /* 0x000e220000008800 */
[----:B------:R-:W-:Y:S02]  /*1bd0*/  UMOV UR4, 0x400 ;  /* 0x0000040000047882 */ /* 0x000fe40000000000 */
[----:B0-----:R-:W-:-:S09]  /*1be0*/  ULEA UR4, UR5, UR4, 0x18 ;  /* 0x0000000405047291 */ /* 0x001fd2000f8ec0ff */
[----:B------:R-:W-:Y:S04]  /*1bf0*/  LDS R0, [UR4+0xc] ;  /* 0x00000c04ff007984 */ /* 0x000fe80008000800 */
[----:B---3--:R-:W0:Y:S04]  /*1c00*/  LDS.128 R4, [UR4+0x10] ;  /* 0x00001004ff047984 */ /* 0x008e280008000c00 */
[----:B------:R-:W1:Y:S01]  /*1c10*/  LDS.64 R8, [UR4+0x20] ;  /* 0x00002004ff087984 */ /* 0x000e620008000a00 */
[----:B0-----:R-:W-:-:S04]  /*1c20*/  IADD3 R0, PT, PT, R4, R0, R3 ;  /* 0x0000000004007210 */ /* 0x001fc80007ffe003 */
[----:B------:R-:W-:-:S04]  /*1c30*/  IADD3 R0, PT, PT, R6, R0, R5 ;  /* 0x0000000006007210 */ /* 0x000fc80007ffe005 */
[----:B-1----:R-:W-:-:S05]  /*1c40*/  IADD3 R0, PT, PT, R8, R0, R7 ;  /* 0x0000000008007210 */ /* 0x002fca0007ffe007 */
[----:B------:R-:W-:Y:S01]  /*1c50*/  IMAD.IADD R3, R0, 0x1, R9 ;  /* 0x0000000100037824 */ /* 0x000fe200078e0209 */
[----:B------:R-:W-:Y:S06]  /*1c60*/  BRA `(.L_x_17) ;  /* 0x0000001c00307947 */ /* 0x000fec0003800000 */
.L_x_2:
        /* <DEDUP_REMOVED lines=12> */
.L_x_32:
[----:B------:R-:W-:Y:S05]  /*1d30*/  BSYNC.RECONVERGENT B1 ;  /* 0x0000000000017941 */ /* 0x000fea0003800200 */
.L_x_31:
        /* <DEDUP_REMOVED lines=16> */
.L_x_37:
        /* <DEDUP_REMOVED lines=9> */
.L_x_36:
[----:B------:R-:W-:Y:S05]  /*1ed0*/  BSYNC.RECONVERGENT B2 ;  /* 0x0000000000027941 */ /* 0x000fea0003800200 */
.L_x_35:
        /* <DEDUP_REMOVED lines=8> */
.L_x_40:
        /* <DEDUP_REMOVED lines=35> */
.L_x_39:
[----:B------:R-:W-:Y:S05]  /*2190*/  BSYNC.RECONVERGENT B2 ;  /* 0x0000000000027941 */ /* 0x000fea0003800200 */
.L_x_38:
        /* <DEDUP_REMOVED lines=22> */
.L_x_42:
[----:B------:R-:W-:Y:S05]  /*2300*/  BSYNC.RECONVERGENT B2 ;  /* 0x0000000000027941 */ /* 0x000fea0003800200 */
.L_x_41:
        /* <DEDUP_REMOVED lines=10> */
.L_x_34:
[----:B------:R-:W-:Y:S05]  /*23b0*/  BSYNC.RECONVERGENT B1 ;  /* 0x0000000000017941 */ /* 0x000fea0003800200 */
.L_x_33:
        /* <DEDUP_REMOVED lines=38> */
[----:B------:R-:W0:Y:S04]  /*2620*/  LDS.128 R4, [UR4+0x10] ;  /* 0x00001004ff047984 */ /* 0x000e280008000c00 */
[----:B------:R-:W1:Y:S01]  /*2630*/  LDS.64 R8, [UR4+0x20] ;  /* 0x00002004ff087984 */ /* 0x000e620008000a00 */
[----:B0-----:R-:W-:-:S04]  /*2640*/  IADD3 R0, PT, PT, R4, R0, R3 ;  /* 0x0000000004007210 */ /* 0x001fc80007ffe003 */
[----:B------:R-:W-:-:S04]  /*2650*/  IADD3 R0, PT, PT, R6, R0, R5 ;  /* 0x0000000006007210 */ /* 0x000fc80007ffe005 */
[----:B-1----:R-:W-:-:S05]  /*2660*/  IADD3 R0, PT, PT, R8, R0, R7 ;  /* 0x0000000008007210 */ /* 0x002fca0007ffe007 */
[----:B--2---:R-:W-:Y:S01]  /*2670*/  IMAD.IADD R3, R0, 0x1, R9 ;  /* 0x0000000100037824 */ /* 0x004fe200078e0209 */
[----:B------:R-:W-:Y:S06]  /*2680*/  BRA `(.L_x_17) ;  /* 0x0000001000a87947 */ /* 0x000fec0003800000 */
.L_x_43:
        /* <DEDUP_REMOVED lines=16> */
[----:B------:R-:W1:Y:S02]  /*2790*/  SHFL.DOWN PT, R2, R3, 0x2, R7 ;  /* 0x0840000003027989 */ /* 0x000e6400000e0007 */
[----:B-1----:R-:W-:Y:S02]  /*27a0*/  SEL R2, R2, RZ, !P0 ;  /* 0x000000ff02027207 */ /* 0x002fe40004000000 */
[----:B------:R-:W-:-:S03]  /*27b0*/  ISETP.GT.AND P0, PT, R8, R7, PT ;  /* 0x000000070800720c */ /* 0x000fc60003f04270 */
[----:B------:R-:W-:Y:S01]  /*27c0*/  IMAD.IADD R2, R3, 0x1, R2 ;  /* 0x0000000103027824 */ /* 0x000fe200078e0202 */
[----:B------:R-:W-:-:S04]  /*27d0*/  @!P1 SHF.R.U32.HI R3, RZ, 0x3, R9 ;  /* 0x00000003ff039819 */ /* 0x000fc80000011609 */
[----:B------:R-:W1:Y:S02]  /*27e0*/  SHFL.DOWN PT, R4, R2, 0x4, R7 ;  /* 0x0880000002047989 */ /* 0x000e6400000e0007 */
[----:B-1----:R-:W-:Y:S01]  /*27f0*/  SEL R5, R4, RZ, !P0 ;  /* 0x000000ff04057207 */ /* 0x002fe20004000000 */
[C---:B------:R-:W-:Y:S02]  /*2800*/  VIADD R4, R6.reuse, 0x8 ;  /* 0x0000000806047836 */ /* 0x040fe40000000000 */
[----:B------:R-:W-:Y:S02]  /*2810*/  VIADD R6, R6, 0x10 ;  /* 0x0000001006067836 */ /* 0x000fe40000000000 */
[----:B------:R-:W-:Y:S01]  /*2820*/  IMAD.IADD R5, R2, 0x1, R5 ;  /* 0x0000000102057824 */ /* 0x000fe200078e0205 */
[----:B------:R-:W-:Y:S02]  /*2830*/  ISETP.GT.AND P0, PT, R4, R7, PT ;  /* 0x000000070400720c */ /* 0x000fe40003f04270 */
[----:B------:R-:W-:-:S02]  /*2840*/  @!P1 MOV R4, 0x400 ;  /* 0x0000040000049802 */ /* 0x000fc40000000f00 */
[----:B------:R-:W1:Y:S02]  /*2850*/  SHFL.DOWN PT, R0, R5, 0x8, R7 ;  /* 0x0900000005007989 */ /* 0x000e6400000e0007 */
[----:B0-----:R-:W-:Y:S02]  /*2860*/  @!P1 LEA R11, R11, R4, 0x18 ;  /* 0x000000040b0b9211 */ /* 0x001fe400078ec0ff */
[----:B------:R-:W-:-:S05]  /*2870*/  @!P1 LOP3.LUT R4, R3, 0x7c, RZ, 0xc0, !PT ;  /* 0x0000007c03049812 */ /* 0x000fca00078ec0ff */
[----:B------:R-:W-:Y:S01]  /*2880*/  @!P1 IMAD.IADD R4, R4, 0x1, R11 ;  /* 0x0000000104049824 */ /* 0x000fe200078e020b */
[----:B-1----:R-:W-:Y:S02]  /*2890*/  SEL R0, R0, RZ, !P0 ;  /* 0x000000ff00007207 */ /* 0x002fe40004000000 */
        /* <DEDUP_REMOVED lines=15> */
[----:B-1----:R-:W0:Y:S04]  /*2990*/  LDS.128 R4, [UR4+0x10] ;  /* 0x00001004ff047984 */ /* 0x002e280008000c00 */
        /* <DEDUP_REMOVED lines=18> */
.L_x_30:
[----:B------:R-:W0:Y:S01]  /*2ac0*/  S2R R0, SR_TID.X ;  /* 0x0000000000007919 */ /* 0x000e220000002100 */
[----:B------:R-:W0:Y:S02]  /*2ad0*/  LDC.64 R2, c[0x0][0x380] ;  /* 0x0000e000ff027b82 */ /* 0x000e240000000a00 */
[----:B0-----:R-:W-:-:S05]  /*2ae0*/  IMAD.WIDE.U32 R2, R0, 0x4, R2 ;  /* 0x0000000400027825 */ /* 0x001fca00078e0002 */
[----:B------:R-:W2:Y:S04]  /*2af0*/  LDG.E.CONSTANT R19, desc[UR6][R2.64] ;  /* 0x0000000602137981 */ /* 0x000ea8000c1e9900 */
[----:B------:R-:W2:Y:S04]  /*2b00*/  LDG.E.CONSTANT R4, desc[UR6][R2.64+0x400] ;  /* 0x0004000602047981 */ /* 0x000ea8000c1e9900 */
[----:B------:R-:W2:Y:S04]  /*2b10*/  LDG.E.CONSTANT R5, desc[UR6][R2.64+0x800] ;  /* 0x0008000602057981 */ /* 0x000ea8000c1e9900 */
[----:B------:R-:W3:Y:S04]  /*2b20*/  LDG.E.CONSTANT R6, desc[UR6][R2.64+0xc00] ;  /* 0x000c000602067981 */ /* 0x000ee8000c1e9900 */
[----:B------:R-:W3:Y:S04]  /*2b30*/  LDG.E.CONSTANT R7, desc[UR6][R2.64+0x1000] ;  /* 0x0010000602077981 */ /* 0x000ee8000c1e9900 */
[----:B------:R-:W4:Y:S04]  /*2b40*/  LDG.E.CONSTANT R8, desc[UR6][R2.64+0x1400] ;  /* 0x0014000602087981 */ /* 0x000f28000c1e9900 */
[----:B------:R-:W4:Y:S04]  /*2b50*/  LDG.E.CONSTANT R9, desc[UR6][R2.64+0x1800] ;  /* 0x0018000602097981 */ /* 0x000f28000c1e9900 */
[----:B------:R-:W5:Y:S04]  /*2b60*/  LDG.E.CONSTANT R10, desc[UR6][R2.64+0x1c00] ;  /* 0x001c0006020a7981 */ /* 0x000f68000c1e9900 */
[----:B------:R-:W5:Y:S04]  /*2b70*/  LDG.E.CONSTANT R11, desc[UR6][R2.64+0x2000] ;  /* 0x00200006020b7981 */ /* 0x000f68000c1e9900 */
[----:B------:R-:W5:Y:S04]  /*2b80*/  LDG.E.CONSTANT R12, desc[UR6][R2.64+0x2400] ;  /* 0x00240006020c7981 */ /* 0x000f68000c1e9900 */
[----:B------:R-:W5:Y:S04]  /*2b90*/  LDG.E.CONSTANT R13, desc[UR6][R2.64+0x2800] ;  /* 0x00280006020d7981 */ /* 0x000f68000c1e9900 */
[----:B------:R-:W5:Y:S04]  /*2ba0*/  LDG.E.CONSTANT R14, desc[UR6][R2.64+0x2c00] ;  /* 0x002c0006020e7981 */ /* 0x000f68000c1e9900 */
[----:B------:R-:W5:Y:S04]  /*2bb0*/  LDG.E.CONSTANT R15, desc[UR6][R2.64+0x3000] ;  /* 0x00300006020f7981 */ /* 0x000f68000c1e9900 */
[----:B------:R-:W5:Y:S04]  /*2bc0*/  LDG.E.CONSTANT R16, desc[UR6][R2.64+0x3400] ;  /* 0x0034000602107981 */ /* 0x000f68000c1e9900 */
[----:B------:R-:W5:Y:S04]  /*2bd0*/  LDG.E.CONSTANT R17, desc[UR6][R2.64+0x3800] ;  /* 0x0038000602117981 */ /* 0x000f68000c1e9900 */
[----:B------:R-:W5:Y:S01]  /*2be0*/  LDG.E.CONSTANT R18, desc[UR6][R2.64+0x3c00] ;  /* 0x003c000602127981 */ /* 0x000f62000c1e9900 */
[----:B------:R-:W-:-:S02]  /*2bf0*/  ISETP.GE.U32.AND P0, PT, R20, 0x2000, PT ;  /* 0x000020001400780c */ /* 0x000fc40003f06070 */
[----:B--2---:R-:W-:-:S04]  /*2c00*/  IADD3 R4, PT, PT, R5, R4, R19 ;  /* 0x0000000405047210 */ /* 0x004fc80007ffe013 */
[----:B---3--:R-:W-:-:S04]  /*2c10*/  IADD3 R4, PT, PT, R7, R6, R4 ;  /* 0x0000000607047210 */ /* 0x008fc80007ffe004 */
[----:B----4-:R-:W-:-:S04]  /*2c20*/  IADD3 R4, PT, PT, R9, R8, R4 ;  /* 0x0000000809047210 */ /* 0x010fc80007ffe004 */
[----:B-----5:R-:W-:Y:S01]  /*2c30*/  IADD3 R4, PT, PT, R11, R10, R4 ;  /* 0x0000000a0b047210 */ /* 0x020fe20007ffe004 */
[----:B------:R-:W-:-:S03]  /*2c40*/  IMAD.MOV.U32 R11, RZ, RZ, 0x1000 ;  /* 0x00001000ff0b7424 */ /* 0x000fc600078e00ff */
[----:B------:R-:W-:-:S04]  /*2c50*/  IADD3 R4, PT, PT, R13, R12, R4 ;  /* 0x0000000c0d047210 */ /* 0x000fc80007ffe004 */
[----:B------:R-:W-:-:S04]  /*2c60*/  IADD3 R4, PT, PT, R15, R14, R4 ;  /* 0x0000000e0f047210 */ /* 0x000fc80007ffe004 */
[----:B------:R-:W-:-:S05]  /*2c70*/  IADD3 R17, PT, PT, R17, R16, R4 ;  /* 0x0000001011117210 */ /* 0x000fca0007ffe004 */
[----:B------:R-:W-:Y:S01]  /*2c80*/  IMAD.IADD R8, R18, 0x1, R17 ;  /* 0x0000000112087824 */ /* 0x000fe200078e0211 */
[----:B------:R-:W-:Y:S06]  /*2c90*/  @!P0 BRA `(.L_x_44) ;  /* 0x00000000008c8947 */ /* 0x000fec0003800000 */
[----:B------:R-:W0:Y:S01]  /*2ca0*/  LDC R7, c[0x0][0x390] ;  /* 0x0000e400ff077b82 */ /* 0x000e220000000800 */
[----:B------:R-:W-:Y:S02]  /*2cb0*/  VIADD R6, R20, 0xfffff000 ;  /* 0xfffff00014067836 */ /* 0x000fe40000000000 */
[----:B------:R-:W-:-:S07]  /*2cc0*/  IMAD.MOV.U32 R11, RZ, RZ, 0x1000 ;  /* 0x00001000ff0b7424 */ /* 0x000fce00078e00ff */
.L_x_46:
[----:B------:R-:W-:-:S05]  /*2cd0*/  IMAD.WIDE R4, R11, 0x4, R2 ;  /* 0x000000040b047825 */ /* 0x000fca00078e0202 */
        /* <DEDUP_REMOVED lines=16> */
[----:B--2---:R-:W-:-:S04]  /*2de0*/  IADD3 R18, PT, PT, R18, R19, R8 ;  /* 0x0000001312127210 */ /* 0x004fc80007ffe008 */
[----:B---3--:R-:W-:Y:S01]  /*2df0*/  IADD3 R18, PT, PT, R21, R20, R18 ;  /* 0x0000001415127210 */ /* 0x008fe20007ffe012 */
[----:B0-----:R-:W-:-:S04]  /*2e00*/  IMAD.MOV.U32 R20, RZ, RZ, R7 ;  /* 0x000000ffff147224 */ /* 0x001fc800078e0007 */
[----:B------:R-:W-:Y:S01]  /*2e10*/  IMAD.IADD R8, R20, 0x1, -R11 ;  /* 0x0000000114087824 */ /* 0x000fe200078e0a0b */
[----:B----4-:R-:W-:-:S04]  /*2e20*/  IADD3 R18, PT, PT, R23, R22, R18 ;  /* 0x0000001617127210 */ /* 0x010fc80007ffe012 */
[----:B------:R-:W-:Y:S02]  /*2e30*/  ISETP.GE.AND P0, PT, R8, 0x1000, PT ;  /* 0x000010000800780c */ /* 0x000fe40003f06270 */
[----:B-----5:R-:W-:-:S04]  /*2e40*/  IADD3 R18, PT, PT, R25, R24, R18 ;  /* 0x0000001819127210 */ /* 0x020fc80007ffe012 */
[----:B------:R-:W-:-:S04]  /*2e50*/  IADD3 R14, PT, PT, R14, R17, R18 ;  /* 0x000000110e0e7210 */ /* 0x000fc80007ffe012 */
[----:B------:R-:W-:-:S04]  /*2e60*/  IADD3 R12, PT, PT, R15, R12, R14 ;  /* 0x0000000c0f0c7210 */ /* 0x000fc80007ffe00e */
[----:B------:R-:W-:-:S04]  /*2e70*/  IADD3 R10, PT, PT, R10, R13, R12 ;  /* 0x0000000d0a0a7210 */ /* 0x000fc80007ffe00c */
[----:B------:R-:W-:Y:S01]  /*2e80*/  IADD3 R8, PT, PT, R16, R9, R10 ;  /* 0x0000000910087210 */ /* 0x000fe20007ffe00a */
[----:B------:R-:W-:Y:S06]  /*2e90*/  @!P0 BRA `(.L_x_45) ;  /* 0x0000000400fc8947 */ /* 0x000fec0003800000 */
[----:B------:R-:W-:-:S05]  /*2ea0*/  VIADD R11, R11, 0x1000 ;  /* 0x000010000b0b7836 */ /* 0x000fca0000000000 */
[----:B------:R-:W-:-:S13]  /*2eb0*/  ISETP.GT.AND P0, PT, R11, R6, PT ;  /* 0x000000060b00720c */ /* 0x000fda0003f04270 */
[----:B------:R-:W-:Y:S05]  /*2ec0*/  @!P0 BRA `(.L_x_46) ;  /* 0xfffffffc00808947 */ /* 0x000fea000383ffff */
.L_x_44:
        /* <DEDUP_REMOVED lines=20> */
.L_x_50:
        /* <DEDUP_REMOVED lines=8> */
.L_x_49:
[----:B------:R-:W-:Y:S05]  /*3090*/  BSYNC.RECONVERGENT B2 ;  /* 0x0000000000027941 */ /* 0x000fea0003800200 */
.L_x_48:
        /* <DEDUP_REMOVED lines=16> */
.L_x_53:
        /* <DEDUP_REMOVED lines=20> */
[----:B------:R-:W5:Y:S04]  /*32e0*/  LDG.E.CONSTANT R22, desc[UR6][R2.64+0x2400] ;  /* 0x0024000602167981 */ /* 0x000f68000c1e9900 */
[----:B------:R0:W5:Y:S04]  /*32f0*/  LDG.E.CONSTANT R5, desc[UR6][R4.64] ;  /* 0x0000000604057981 */ /* 0x000168000c1e9900 */
        /* <DEDUP_REMOVED lines=17> */
.L_x_52:
[----:B------:R-:W-:Y:S05]  /*3410*/  BSYNC.RECONVERGENT B2 ;  /* 0x0000000000027941 */ /* 0x000fea0003800200 */
.L_x_51:
        /* <DEDUP_REMOVED lines=10> */
[----:B------:R-:W5:Y:S01]  /*34c0*/  LDG.E.CONSTANT R16, desc[UR6][R2.64+0x1400] ;  /* 0x0014000602107981 */ /* 0x000f62000c1e9900 */
[----:B0-----:R-:W-:-:S04]  /*34d0*/  IMAD.WIDE.U32 R4, R11, 0x4, R6 ;  /* 0x000000040b047825 */ /* 0x001fc800078e0006 */
[----:B------:R-:W-:Y:S02]  /*34e0*/  IMAD.WIDE.U32 R6, R13, 0x4, R6 ;  /* 0x000000040d067825 */ /* 0x000fe400078e0006 */
[----:B------:R0:W2:Y:S04]  /*34f0*/  LDG.E.CONSTANT R5, desc[UR6][R4.64] ;  /* 0x0000000604057981 */ /* 0x0000a8000c1e9900 */
[----:B------:R1:W3:Y:S04]  /*3500*/  LDG.E.CONSTANT R13, desc[UR6][R2.64] ;  /* 0x00000006020d7981 */ /* 0x0002e8000c1e9900 */
[----:B------:R-:W4:Y:S01]  /*3510*/  LDG.E.CONSTANT R7, desc[UR6][R6.64] ;  /* 0x0000000606077981 */ /* 0x000f22000c1e9900 */
[----:B0-----:R-:W-:Y:S01]  /*3520*/  IADD3 R4, P1, PT, R2, 0x2000, RZ ;  /* 0x0000200002047810 */ /* 0x001fe20007f3e0ff */
[----:B------:R-:W-:Y:S01]  /*3530*/  VIADD R10, R10, 0x800 ;  /* 0x000008000a0a7836 */ /* 0x000fe20000000000 */
[----:B------:R-:W-:Y:S01]  /*3540*/  PLOP3.LUT P0, PT, PT, PT, PT, 0x8, 0x80 ;  /* 0x000000000080781c */ /* 0x000fe20003f0e170 */
[----:B------:R-:W-:-:S02]  /*3550*/  VIADD R11, R11, 0x800 ;  /* 0x000008000b0b7836 */ /* 0x000fc40000000000 */
[----:B-1----:R-:W-:Y:S01]  /*3560*/  IMAD.MOV.U32 R2, RZ, RZ, R4 ;  /* 0x000000ffff027224 */ /* 0x002fe200078e0004 */
[----:B--2---:R-:W-:-:S04]  /*3570*/  IADD3 R12, PT, PT, R12, R5, R8 ;  /* 0x000000050c0c7210 */ /* 0x004fc80007ffe008 */
[----:B---3--:R-:W-:Y:S01]  /*3580*/  IADD3 R12, PT, PT, R14, R13, R12 ;  /* 0x0000000d0e0c7210 */ /* 0x008fe20007ffe00c */
[----:B------:R-:W-:-:S03]  /*3590*/  IMAD.X R5, RZ, RZ, R3, P1 ;  /* 0x000000ffff057224 */ /* 0x000fc600008e0603 */
[----:B----4-:R-:W-:Y:S01]  /*35a0*/  IADD3 R12, PT, PT, R15, R7, R12 ;  /* 0x000000070f0c7210 */ /* 0x010fe20007ffe00c */
[----:B------:R-:W-:-:S03]  /*35b0*/  IMAD.MOV.U32 R3, RZ, RZ, R5 ;  /* 0x000000ffff037224 */ /* 0x000fc600078e0005 */
[----:B-----5:R-:W-:-:S07]  /*35c0*/  IADD3 R8, PT, PT, R16, R17, R12 ;  /* 0x0000001110087210 */ /* 0x020fce0007ffe00c */
.L_x_55:
[----:B------:R-:W-:Y:S05]  /*35d0*/  BSYNC.RECONVERGENT B2 ;  /* 0x0000000000027941 */ /* 0x000fea0003800200 */
.L_x_54:
        /* <DEDUP_REMOVED lines=10> */
.L_x_47:
[----:B------:R-:W-:Y:S05]  /*3680*/  BSYNC.RECONVERGENT B1 ;  /* 0x0000000000017941 */ /* 0x000fea0003800200 */
.L_x_45:
[----:B------:R-:W0:Y:S01]  /*3690*/  S2R R9, SR_LANEID ;  /* 0x0000000000097919 */ /* 0x000e220000000000 */
[----:B------:R-:W1:Y:S01]  /*36a0*/  SHFL.DOWN PT, R2, R8, 0x1, 0x1f ;  /* 0x08201f0008027f89 */ /* 0x000e6200000e0000 */
[C---:B0-----:R-:W-:Y:S02]  /*36b0*/  ISETP.GT.AND P0, PT, R9.reuse, 0x1e, PT ;  /* 0x0000001e0900780c */ /* 0x041fe40003f04270 */
[C---:B------:R-:W-:Y:S02]  /*36c0*/  ISETP.NE.AND P1, PT, R9.reuse, RZ, PT ;  /* 0x000000ff0900720c */ /* 0x040fe40003f25270 */
        /* <DEDUP_REMOVED lines=37> */
[----:B0-----:R-:W-:-:S07]  /*3920*/  IMAD.IADD R3, R0, 0x1, R9 ;  /* 0x0000000100037824 */ /* 0x001fce00078e0209 */
.L_x_17:
[----:B------:R-:W-:Y:S05]  /*3930*/  BSYNC.RECONVERGENT B0 ;  /* 0x0000000000007941 */ /* 0x000fea0003800200 */
.L_x_1:
[----:B------:R-:W-:Y:S05]  /*3940*/  @P0 EXIT ;  /* 0x000000000000094d */ /* 0x000fea0003800000 */
[----:B-1----:R-:W1:Y:S01]  /*3950*/  LDC.64 R4, c[0x0][0x388] ;  /* 0x0000e200ff047b82 */ /* 0x002e620000000a00 */
[----:B------:R-:W0:Y:S02]  /*3960*/  LDCU UR4, c[0x0][0x398] ;  /* 0x00007300ff0477ac */ /* 0x000e240008000800 */
[----:B0-234-:R-:W-:-:S05]  /*3970*/  VIADD R3, R3, UR4 ;  /* 0x0000000403037c36 */ /* 0x01dfca0008000000 */
[----:B-1----:R-:W-:Y:S01]  /*3980*/  STG.E desc[UR6][R4.64], R3 ;  /* 0x0000000304007986 */ /* 0x002fe2000c101906 */
[----:B------:R-:W-:Y:S05]  /*3990*/  EXIT ;  /* 0x000000000000794d */ /* 0x000fea0003800000 */
.L_x_56:
[----:B------:R-:W-:-:S00]  /*39a0*/  BRA `(.L_x_56) ;  /* 0xfffffffc00fc7947 */ /* 0x000fc0000383ffff */
[----:B------:R-:W-:-:S00]  /*39b0*/  NOP ;  /* 0x0000000000007918 */ /* 0x000fc00000000000 */
        /* <DEDUP_REMOVED lines=12> */
.L_x_294:


//--------------------- .text._ZN3cub18CUB_300001_SM_10006detail6reduce18DeviceReduceKernelINS2_10policy_hubIiyN4cuda3std3__44plusIiEEE10Policy1000EN6thrust24THRUST_300001_SM_1000_NS6detail15normal_iteratorINSD_10device_ptrIiEEEEyS9_iNS7_10__identityEEEvT0_PT3_T1_NS0_13GridEvenShareISN_EET2_T4_ --------------------------
	.section	.text._ZN3cub18CUB_300001_SM_10006detail6reduce18DeviceReduceKernelINS2_10policy_hubIiyN4cuda3std3__44plusIiEEE10Policy1000EN6thrust24THRUST_300001_SM_1000_NS6detail15normal_iteratorINSD_10device_ptrIiEEEEyS9_iNS7_10__identityEEEvT0_PT3_T1_NS0_13GridEvenShareISN_EET2_T4_,"ax",@progbits
	.align	128
        .global         _ZN3cub18CUB_300001_SM_10006detail6reduce18DeviceReduceKernelINS2_10policy_hubIiyN4cuda3std3__44plusIiEEE10Policy1000EN6thrust24THRUST_300001_SM_1000_NS6detail15normal_iteratorINSD_10device_ptrIiEEEEyS9_iNS7_10__identityEEEvT0_PT3_T1_NS0_13GridEvenShareISN_EET2_T4_
        .type           _ZN3cub18CUB_300001_SM_10006detail6reduce18DeviceReduceKernelINS2_10policy_hubIiyN4cuda3std3__44plusIiEEE10Policy1000EN6thrust24THRUST_300001_SM_1000_NS6detail15normal_iteratorINSD_10device_ptrIiEEEEyS9_iNS7_10__identityEEEvT0_PT3_T1_NS0_13GridEvenShareISN_EET2_T4_,@function
        .size           _ZN3cub18CUB_300001_SM_10006detail6reduce18DeviceReduceKernelINS2_10policy_hubIiyN4cuda3std3__44plusIiEEE10Policy1000EN6thrust24THRUST_300001_SM_1000_NS6detail15normal_iteratorINSD_10device_ptrIiEEEEyS9_iNS7_10__identityEEEvT0_PT3_T1_NS0_13GridEvenShareISN_EET2_T4_,(.L_x_295 - _ZN3cub18CUB_300001_SM_10006detail6reduce18DeviceReduceKernelINS2_10policy_hubIiyN4cuda3std3__44plusIiEEE10Policy1000EN6thrust24THRUST_300001_SM_1000_NS6detail15normal_iteratorINSD_10device_ptrIiEEEEyS9_iNS7_10__identityEEEvT0_PT3_T1_NS0_13GridEvenShareISN_EET2_T4_)
        .other          _ZN3cub18CUB_300001_SM_10006detail6reduce18DeviceReduceKernelINS2_10policy_hubIiyN4cuda3std3__44plusIiEEE10Policy1000EN6thrust24THRUST_300001_SM_1000_NS6detail15normal_iteratorINSD_10device_ptrIiEEEEyS9_iNS7_10__identityEEEvT0_PT3_T1_NS0_13GridEvenShareISN_EET2_T4_,@"STO_CUDA_ENTRY STV_DEFAULT"
_ZN3cub18CUB_300001_SM_10006detail6reduce18DeviceReduceKernelINS2_10policy_hubIiyN4cuda3std3__44plusIiEEE10Policy1000EN6thrust24THRUST_300001_SM_1000_NS6detail15normal_iteratorINSD_10device_ptrIiEEEEyS9_iNS7_10__identityEEEvT0_PT3_T1_NS0_13GridEvenShareISN_EET2_T4_:
.text._ZN3cub18CUB_300001_SM_10006detail6reduce18DeviceReduceKernelINS2_10policy_hubIiyN4cuda3std3__44plusIiEEE10Policy1000EN6thrust24THRUST_300001_SM_1000_NS6detail15normal_iteratorINSD_10device_ptrIiEEEEyS9_iNS7_10__identityEEEvT0_PT3_T1_NS0_13GridEvenShareISN_EET2_T4_:
[----:B------:R-:W-:Y:S08]  /*0000*/  LDC R1, c[0x0][0x37c] ;  /* 0x0000df00ff017b82 */ /* 0x000ff00000000800 */
[----:B------:R-:W0:Y:S01]  /*0010*/  S2UR UR16, SR_CTAID.X ;  /* 0x00000000001079c3 */ /* 0x000e220000002500 */
[----:B------:R-:W1:Y:S01]  /*0020*/  LDCU.64 UR8, c[0x0][0x3b8] ;  /* 0x00007700ff0877ac */ /* 0x000e620008000a00 */
[----:B------:R-:W-:Y:S01]  /*0030*/  BSSY.RECONVERGENT B0, `(.L_x_57) ;  /* 0x0000201000007945 */ /* 0x000fe20003800200 */
[----:B------:R-:W2:Y:S01]  /*0040*/  LDCU UR5, c[0x0][0x3c0] ;  /* 0x00007800ff0577ac */ /* 0x000ea20008000800 */
[----:B------:R-:W3:Y:S01]  /*0050*/  LDCU.64 UR14, c[0x0][0x358] ;  /* 0x00006b00ff0e77ac */ /* 0x000ee20008000a00 */
[----:B-1----:R-:W-:-:S02]  /*0060*/  IMAD.U32 R2, RZ, RZ, UR8 ;  /* 0x00000008ff027e24 */ /* 0x002fc4000f8e00ff */
[----:B------:R-:W-:Y:S01]  /*0070*/  IMAD.U32 R3, RZ, RZ, UR9 ;  /* 0x00000009ff037e24 */ /* 0x000fe2000f8e00ff */
[----:B--2---:R-:W-:Y:S02]  /*0080*/  USHF.L.U32 UR5, UR5, 0xc, URZ ;  /* 0x0000000c05057899 */ /* 0x004fe400080006ff */
[----:B0-----:R-:W-:Y:S02]  /*0090*/  USHF.L.U32 UR7, UR16, 0xc, URZ ;  /* 0x0000000c10077899 */ /* 0x001fe400080006ff */
[----:B------:R-:W-:-:S04]  /*00a0*/  USHF.R.S32.HI UR4, URZ, 0x1f, UR5 ;  /* 0x0000001fff047899 */ /* 0x000fc80008011405 */
[----:B------:R-:W-:-:S04]  /*00b0*/  IADD3 R23, P1, PT, R2, -UR7, RZ ;  /* 0x8000000702177c10 */ /* 0x000fc8000ff3e0ff */
[----:B------:R-:W-:Y:S02]  /*00c0*/  ISETP.GT.U32.AND P0, PT, R23, 0xfff, PT ;  /* 0x00000fff1700780c */ /* 0x000fe40003f04070 */
[----:B------:R-:W-:-:S04]  /*00d0*/  IADD3.X R22, PT, PT, R3, -0x1, RZ, P1, !PT ;  /* 0xffffffff03167810 */ /* 0x000fc80000ffe4ff */
[----:B------:R-:W-:-:S13]  /*00e0*/  ISETP.GT.U32.AND.EX P0, PT, R22, RZ, PT, P0 ;  /* 0x000000ff1600720c */ /* 0x000fda0003f04100 */
[----:B---3--:R-:W-:Y:S05]  /*00f0*/  @P0 BRA `(.L_x_58) ;  /* 0x0000000c00ac0947 */ /* 0x008fea0003800000 */
[----:B------:R-:W0:Y:S01]  /*0100*/  S2R R3, SR_TID.X ;  /* 0x0000000000037919 */ /* 0x000e220000002100 */
[----:B------:R-:W-:Y:S01]  /*0110*/  VIADD R0, R2, -UR7 ;  /* 0x8000000702007c36 */ /* 0x000fe20008000000 */
[----:B------:R-:W-:Y:S01]  /*0120*/  BSSY.RECONVERGENT B1, `(.L_x_59) ;  /* 0x000000a000017945 */ /* 0x000fe20003800200 */
[----:B------:R-:W-:-:S03]  /*0130*/  IMAD.MOV.U32 R4, RZ, RZ, RZ ;  /* 0x000000ffff047224 */ /* 0x000fc600078e00ff */
[----:B0-----:R-:W-:Y:S01]  /*0140*/  ISETP.GE.AND P0, PT, R3, R0, PT ;  /* 0x000000000300720c */ /* 0x001fe20003f06270 */
[----:B------:R-:W-:-:S12]  /*0150*/  IMAD.MOV.U32 R5, RZ, RZ, R3 ;  /* 0x000000ffff057224 */ /* 0x000fd800078e0003 */
[----:B------:R-:W-:Y:S05]  /*0160*/  @P0 BRA `(.L_x_60) ;  /* 0x0000000000140947 */ /* 0x000fea0003800000 */
[----:B------:R-:W0:Y:S01]  /*0170*/  LDC.64 R6, c[0x0][0x380] ;  /* 0x0000e000ff067b82 */ /* 0x000e220000000a00 */
[----:B------:R-:W-:-:S04]  /*0180*/  VIADD R5, R3, UR7 ;  /* 0x0000000703057c36 */ /* 0x000fc80008000000 */
[----:B0-----:R-:W-:-:S05]  /*0190*/  IMAD.WIDE.U32 R6, R5, 0x4, R6 ;  /* 0x0000000405067825 */ /* 0x001fca00078e0006 */
[----:B------:R0:W5:Y:S01]  /*01a0*/  LDG.E R4, desc[UR14][R6.64] ;  /* 0x0000000e06047981 */ /* 0x000162000c1e1900 */
[----:B------:R-:W-:-:S07]  /*01b0*/  VIADD R5, R3, 0x100 ;  /* 0x0000010003057836 */ /* 0x000fce0000000000 */
.L_x_60:
[----:B------:R-:W-:Y:S05]  /*01c0*/  BSYNC.RECONVERGENT B1 ;  /* 0x0000000000017941 */ /* 0x000fea0003800200 */
.L_x_59:
[----:B------:R-:W-:Y:S01]  /*01d0*/  ISETP.GE.AND P0, PT, R5, R0, PT ;  /* 0x000000000500720c */ /* 0x000fe20003f06270 */
[----:B------:R-:W-:-:S12]  /*01e0*/  BSSY.RECONVERGENT B1, `(.L_x_61) ;  /* 0x000006c000017945 */ /* 0x000fd80003800200 */
[----:B------:R-:W-:Y:S05]  /*01f0*/  @P0 BRA `(.L_x_62) ;  /* 0x0000000400a80947 */ /* 0x000fea0003800000 */
[----:B0-----:R-:W-:Y:S01]  /*0200*/  LOP3.LUT R7, RZ, R5, RZ, 0x33, !PT ;  /* 0x00000005ff077212 */ /* 0x001fe200078e33ff */
[----:B------:R-:W-:Y:S03]  /*0210*/  BSSY.RECONVERGENT B2, `(.L_x_63) ;  /* 0x0000030000027945 */ /* 0x000fe60003800200 */
[----:B------:R-:W-:-:S04]  /*0220*/  IADD3 R7, PT, PT, R2, -UR7, R7 ;  /* 0x8000000702077c10 */ /* 0x000fc8000fffe007 */
[C---:B------:R-:W-:Y:S02]  /*0230*/  ISETP.GE.U32.AND P1, PT, R7.reuse, 0xf00, PT ;  /* 0x00000f000700780c */ /* 0x040fe40003f26070 */
[----:B------:R-:W-:-:S04]  /*0240*/  LEA.HI R2, R7, 0x1, RZ, 0x18 ;  /* 0x0000000107027811 */ /* 0x000fc800078fc0ff */
[----:B------:R-:W-:-:S04]  /*0250*/  LOP3.LUT R21, R2, 0xf, RZ, 0xc0, !PT ;  /* 0x0000000f02157812 */ /* 0x000fc800078ec0ff */
[----:B------:R-:W-:-:S03]  /*0260*/  ISETP.NE.AND P0, PT, R21, RZ, PT ;  /* 0x000000ff1500720c */ /* 0x000fc60003f05270 */
[----:B------:R-:W-:Y:S10]  /*0270*/  @!P1 BRA `(.L_x_64) ;  /* 0x0000000000a49947 */ /* 0x000ff40003800000 */
[----:B------:R-:W0:Y:S01]  /*0280*/  LDCU.64 UR8, c[0x0][0x380] ;  /* 0x00007000ff0877ac */ /* 0x000e220008000a00 */
[----:B------:R-:W-:Y:S01]  /*0290*/  IMAD.WIDE.U32 R6, R5, 0x4, RZ ;  /* 0x0000000405067825 */ /* 0x000fe200078e00ff */
[----:B------:R-:W-:Y:S01]  /*02a0*/  LOP3.LUT R8, R2, 0x1fffff0, RZ, 0xc0, !PT ;  /* 0x01fffff002087812 */ /* 0x000fe200078ec0ff */
[----:B------:R-:W-:-:S04]  /*02b0*/  UIMAD.WIDE.U32 UR4, UR16, 0x4000, URZ ;  /* 0x00004000100478a5 */ /* 0x000fc8000f8e00ff */
[----:B------:R-:W-:Y:S02]  /*02c0*/  IMAD.MOV R8, RZ, RZ, -R8 ;  /* 0x000000ffff087224 */ /* 0x000fe400078e0a08 */
[----:B------:R-:W-:Y:S02]  /*02d0*/  LOP3.LUT R14, R6, UR4, RZ, 0xfc, !PT ;  /* 0x00000004060e7c12 */ /* 0x000fe4000f8efcff */
[----:B------:R-:W-:Y:S02]  /*02e0*/  LOP3.LUT R7, R7, UR5, RZ, 0xfc, !PT ;  /* 0x0000000507077c12 */ /* 0x000fe4000f8efcff */
[----:B0-----:R-:W-:-:S04]  /*02f0*/  IADD3 R14, P1, PT, R14, UR8, RZ ;  /* 0x000000080e0e7c10 */ /* 0x001fc8000ff3e0ff */
[----:B------:R-:W-:-:S04]  /*0300*/  IADD3 R14, P2, PT, R14, 0x2000, RZ ;  /* 0x000020000e0e7810 */ /* 0x000fc80007f5e0ff */
[----:B------:R-:W-:-:S09]  /*0310*/  IADD3.X R7, PT, PT, RZ, UR9, R7, P2, P1 ;  /* 0x00000009ff077c10 */ /* 0x000fd200097e2407 */
.L_x_65:
[----:B------:R-:W-:-:S05]  /*0320*/  IMAD.MOV.U32 R6, RZ, RZ, R14 ;  /* 0x000000ffff067224 */ /* 0x000fca00078e000e */
[----:B------:R-:W2:Y:S04]  /*0330*/  LDG.E R15, desc[UR14][R6.64+-0x2000] ;  /* 0xffe0000e060f7981 */ /* 0x000ea8000c1e1900 */
[----:B------:R-:W2:Y:S04]  /*0340*/  LDG.E R16, desc[UR14][R6.64+-0x1c00] ;  /* 0xffe4000e06107981 */ /* 0x000ea8000c1e1900 */
[----:B------:R-:W3:Y:S04]  /*0350*/  LDG.E R18, desc[UR14][R6.64+-0x1800] ;  /* 0xffe8000e06127981 */ /* 0x000ee8000c1e1900 */
[----:B------:R-:W3:Y:S04]  /*0360*/  LDG.E R17, desc[UR14][R6.64+-0x1400] ;  /* 0xffec000e06117981 */ /* 0x000ee8000c1e1900 */
[----:B------:R-:W4:Y:S04]  /*0370*/  LDG.E R20, desc[UR14][R6.64+-0x1000] ;  /* 0xfff0000e06147981 */ /* 0x000f28000c1e1900 */
        /* <DEDUP_REMOVED lines=10> */
[----:B------:R0:W4:Y:S01]  /*0420*/  LDG.E R10, desc[UR14][R6.64+0x1c00] ;  /* 0x001c000e060a7981 */ /* 0x000122000c1e1900 */
[----:B------:R-:W-:-:S02]  /*0430*/  VIADD R8, R8, 0x10 ;  /* 0x0000001008087836 */ /* 0x000fc40000000000 */
[----:B------:R-:W-:-:S03]  /*0440*/  VIADD R5, R5, 0x1000 ;  /* 0x0000100005057836 */ /* 0x000fc60000000000 */
[----:B------:R-:W-:Y:S02]  /*0450*/  ISETP.NE.AND P1, PT, R8, RZ, PT ;  /* 0x000000ff0800720c */ /* 0x000fe40003f25270 */
[----:B--2--5:R-:W-:-:S04]  /*0460*/  IADD3 R15, PT, PT, R16, R15, R4 ;  /* 0x0000000f100f7210 */ /* 0x024fc80007ffe004 */
[----:B---3--:R-:W-:-:S04]  /*0470*/  IADD3 R15, PT, PT, R17, R18, R15 ;  /* 0x00000012110f7210 */ /* 0x008fc80007ffe00f */
[----:B----4-:R-:W-:-:S04]  /*0480*/  IADD3 R15, PT, PT, R19, R20, R15 ;  /* 0x00000014130f7210 */ /* 0x010fc80007ffe00f */
[----:B------:R-:W-:-:S04]  /*0490*/  IADD3 R15, PT, PT, R23, R22, R15 ;  /* 0x00000016170f7210 */ /* 0x000fc80007ffe00f */
[----:B------:R-:W-:-:S04]  /*04a0*/  IADD3 R15, PT, PT, R25, R24, R15 ;  /* 0x00000018190f7210 */ /* 0x000fc80007ffe00f */
[----:B------:R-:W-:Y:S02]  /*04b0*/  IADD3 R13, PT, PT, R13, R14, R15 ;  /* 0x0000000e0d0d7210 */ /* 0x000fe40007ffe00f */
[----:B------:R-:W-:-:S05]  /*04c0*/  IADD3 R14, P2, PT, R6, 0x4000, RZ ;  /* 0x00004000060e7810 */ /* 0x000fca0007f5e0ff */
[----:B0-----:R-:W-:Y:S01]  /*04d0*/  IMAD.X R7, RZ, RZ, R7, P2 ;  /* 0x000000ffff077224 */ /* 0x001fe200010e0607 */
[----:B------:R-:W-:-:S04]  /*04e0*/  IADD3 R9, PT, PT, R12, R9, R13 ;  /* 0x000000090c097210 */ /* 0x000fc80007ffe00d */
[----:B------:R-:W-:Y:S01]  /*04f0*/  IADD3 R4, PT, PT, R10, R11, R9 ;  /* 0x0000000b0a047210 */ /* 0x000fe20007ffe009 */
[----:B------:R-:W-:Y:S06]  /*0500*/  @P1 BRA `(.L_x_65) ;  /* 0xfffffffc00841947 */ /* 0x000fec000383ffff */
.L_x_64:
[----:B------:R-:W-:Y:S05]  /*0510*/  BSYNC.RECONVERGENT B2 ;  /* 0x0000000000027941 */ /* 0x000fea0003800200 */
.L_x_63:
[----:B------:R-:W-:Y:S05]  /*0520*/  @!P0 BRA `(.L_x_62) ;  /* 0x0000000000dc8947 */ /* 0x000fea0003800000 */
[----:B------:R-:W-:Y:S01]  /*0530*/  ISETP.GE.U32.AND P0, PT, R21, 0x8, PT ;  /* 0x000000081500780c */ /* 0x000fe20003f06070 */
[----:B------:R-:W-:Y:S01]  /*0540*/  BSSY.RECONVERGENT B2, `(.L_x_66) ;  /* 0x0000016000027945 */ /* 0x000fe20003800200 */
[----:B------:R-:W-:-:S04]  /*0550*/  LOP3.LUT R16, R2, 0x7, RZ, 0xc0, !PT ;  /* 0x0000000702107812 */ /* 0x000fc800078ec0ff */
[----:B------:R-:W-:-:S07]  /*0560*/  ISETP.NE.AND P1, PT, R16, RZ, PT ;  /* 0x000000ff1000720c */ /* 0x000fce0003f25270 */
[----:B------:R-:W-:Y:S06]  /*0570*/  @!P0 BRA `(.L_x_67) ;  /* 0x0000000000488947 */ /* 0x000fec0003800000 */
[----:B------:R-:W0:Y:S01]  /*0580*/  LDCU.64 UR4, c[0x0][0x380] ;  /* 0x00007000ff0477ac */ /* 0x000e220008000a00 */
[----:B------:R-:W-:-:S04]  /*0590*/  IADD3 R7, P0, PT, R5, UR7, RZ ;  /* 0x0000000705077c10 */ /* 0x000fc8000ff1e0ff */
[----:B------:R-:W-:Y:S02]  /*05a0*/  LEA.HI.X.SX32 R8, R5, RZ, 0x1, P0 ;  /* 0x000000ff05087211 */ /* 0x000fe400000f0eff */
[----:B0-----:R-:W-:-:S04]  /*05b0*/  LEA R6, P0, R7, UR4, 0x2 ;  /* 0x0000000407067c11 */ /* 0x001fc8000f8010ff */
[----:B------:R-:W-:-:S05]  /*05c0*/  LEA.HI.X R7, R7, UR5, R8, 0x2, P0 ;  /* 0x0000000507077c11 */ /* 0x000fca00080f1408 */
[----:B------:R-:W2:Y:S04]  /*05d0*/  LDG.E R9, desc[UR14][R6.64] ;  /* 0x0000000e06097981 */ /* 0x000ea8000c1e1900 */
[----:B------:R-:W2:Y:S04]  /*05e0*/  LDG.E R8, desc[UR14][R6.64+0x400] ;  /* 0x0004000e06087981 */ /* 0x000ea8000c1e1900 */
[----:B------:R-:W3:Y:S04]  /*05f0*/  LDG.E R11, desc[UR14][R6.64+0x800] ;  /* 0x0008000e060b7981 */ /* 0x000ee8000c1e1900 */
[----:B------:R-:W3:Y:S04]  /*0600*/  LDG.E R10, desc[UR14][R6.64+0xc00] ;  /* 0x000c000e060a7981 */ /* 0x000ee8000c1e1900 */
[----:B------:R-:W4:Y:S04]  /*0610*/  LDG.E R13, desc[UR14][R6.64+0x1000] ;  /* 0x0010000e060d7981 */ /* 0x000f28000c1e1900 */
[----:B------:R-:W4:Y:S04]  /*0620*/  LDG.E R12, desc[UR14][R6.64+0x1400] ;  /* 0x0014000e060c7981 */ /* 0x000f28000c1e1900 */
[----:B------:R-:W4:Y:S04]  /*0630*/  LDG.E R15, desc[UR14][R6.64+0x1800] ;  /* 0x0018000e060f7981 */ /* 0x000f28000c1e1900 */
[----:B------:R-:W4:Y:S01]  /*0640*/  LDG.E R14, desc[UR14][R6.64+0x1c00] ;  /* 0x001c000e060e7981 */ /* 0x000f22000c1e1900 */
[----:B------:R-:W-:Y:S01]  /*0650*/  VIADD R5, R5, 0x800 ;  /* 0x0000080005057836 */ /* 0x000fe20000000000 */
[----:B--2--5:R-:W-:-:S04]  /*0660*/  IADD3 R8, PT, PT, R8, R9, R4 ;  /* 0x0000000908087210 */ /* 0x024fc80007ffe004 */
[----:B---3--:R-:W-:-:S04]  /*0670*/  IADD3 R8, PT, PT, R10, R11, R8 ;  /* 0x0000000b0a087210 */ /* 0x008fc80007ffe008 */
[----:B----4-:R-:W-:-:S04]  /*0680*/  IADD3 R8, PT, PT, R12, R13, R8 ;  /* 0x0000000d0c087210 */ /* 0x010fc80007ffe008 */
[----:B------:R-:W-:-:S07]  /*0690*/  IADD3 R4, PT, PT, R14, R15, R8 ;  /* 0x0000000f0e047210 */ /* 0x000fce0007ffe008 */
.L_x_67:
[----:B------:R-:W-:Y:S05]  /*06a0*/  BSYNC.RECONVERGENT B2 ;  /* 0x0000000000027941 */ /* 0x000fea0003800200 */
.L_x_66:
        /* <DEDUP_REMOVED lines=14> */
[----:B------:R-:W3:Y:S01]  /*0790*/  LDG.E R10, desc[UR14][R6.64+0xc00] ;  /* 0x000c000e060a7981 */ /* 0x000ee2000c1e1900 */
[----:B------:R-:W-:Y:S01]  /*07a0*/  VIADD R5, R5, 0x400 ;  /* 0x0000040005057836 */ /* 0x000fe20000000000 */
[----:B--2--5:R-:W-:-:S04]  /*07b0*/  IADD3 R4, PT, PT, R8, R9, R4 ;  /* 0x0000000908047210 */ /* 0x024fc80007ffe004 */
[----:B---3--:R-:W-:-:S07]  /*07c0*/  IADD3 R4, PT, PT, R10, R11, R4 ;  /* 0x0000000b0a047210 */ /* 0x008fce0007ffe004 */
.L_x_69:
[----:B------:R-:W-:Y:S05]  /*07d0*/  BSYNC.RECONVERGENT B2 ;  /* 0x0000000000027941 */ /* 0x000fea0003800200 */
.L_x_68:
[----:B------:R-:W-:Y:S05]  /*07e0*/  @!P1 BRA `(.L_x_62) ;  /* 0x00000000002c9947 */ /* 0x000fea0003800000 */
[----:B------:R-:W0:Y:S01]  /*07f0*/  LDC.64 R6, c[0x0][0x380] ;  /* 0x0000e000ff067b82 */ /* 0x000e220000000a00 */
[----:B------:R-:W-:Y:S02]  /*0800*/  IMAD.U32 R9, RZ, RZ, UR16 ;  /* 0x00000010ff097e24 */ /* 0x000fe4000f8e00ff */
[----:B------:R-:W-:Y:S02]  /*0810*/  IMAD.MOV R2, RZ, RZ, -R2 ;  /* 0x000000ffff027224 */ /* 0x000fe400078e0a02 */
[----:B0-----:R-:W-:-:S07]  /*0820*/  IMAD.WIDE.U32 R6, R9, 0x4000, R6 ;  /* 0x0000400009067825 */ /* 0x001fce00078e0006 */
.L_x_70:
[----:B------:R-:W-:-:S06]  /*0830*/  IMAD.WIDE R8, R5, 0x4, R6 ;  /* 0x0000000405087825 */ /* 0x000fcc00078e0206 */
[----:B------:R-:W2:Y:S01]  /*0840*/  LDG.E R9, desc[UR14][R8.64] ;  /* 0x0000000e08097981 */ /* 0x000ea2000c1e1900 */
[----:B------:R-:W-:Y:S02]  /*0850*/  VIADD R2, R2, 0x1 ;  /* 0x0000000102027836 */ /* 0x000fe40000000000 */
[----:B------:R-:W-:-:S03]  /*0860*/  VIADD R5, R5, 0x100 ;  /* 0x0000010005057836 */ /* 0x000fc60000000000 */
[----:B------:R-:W-:Y:S01]  /*0870*/  ISETP.NE.AND P0, PT, R2, RZ, PT ;  /* 0x000000ff0200720c */ /* 0x000fe20003f05270 */
[----:B--2--5:R-:W-:-:S12]  /*0880*/  IMAD.IADD R4, R9, 0x1, R4 ;  /* 0x0000000109047824 */ /* 0x024fd800078e0204 */
[----:B------:R-:W-:Y:S05]  /*0890*/  @P0 BRA `(.L_x_70) ;  /* 0xfffffffc00e40947 */ /* 0x000fea000383ffff */
.L_x_62:
[----:B------:R-:W-:Y:S05]  /*08a0*/  BSYNC.RECONVERGENT B1 ;  /* 0x0000000000017941 */ /* 0x000fea0003800200 */
.L_x_61:
[----:B------:R-:W-:-:S13]  /*08b0*/  ISETP.GE.AND P0, PT, R0, 0x100, PT ;  /* 0x000001000000780c */ /* 0x000fda0003f06270 */
[----:B------:R-:W-:Y:S05]  /*08c0*/  @!P0 BRA `(.L_x_71) ;  /* 0x0000000000ac8947 */ /* 0x000fea0003800000 */
[----:B------:R-:W1:Y:S01]  /*08d0*/  S2R R8, SR_LANEID ;  /* 0x0000000000087919 */ /* 0x000e620000000000 */
[----:B-----5:R-:W2:Y:S01]  /*08e0*/  SHFL.DOWN PT, R0, R4, 0x1, 0x1f ;  /* 0x08201f0004007f89 */ /* 0x020ea200000e0000 */
[C---:B-1----:R-:W-:Y:S02]  /*08f0*/  ISETP.GT.AND P0, PT, R8.reuse, 0x1e, PT ;  /* 0x0000001e0800780c */ /* 0x042fe40003f04270 */
[----:B------:R-:W-:Y:S02]  /*0900*/  ISETP.NE.AND P1, PT, R8, RZ, PT ;  /* 0x000000ff0800720c */ /* 0x000fe40003f25270 */
[----:B--2---:R-:W-:Y:S02]  /*0910*/  SEL R5, R0, RZ, !P0 ;  /* 0x000000ff00057207 */ /* 0x004fe40004000000 */
[----:B------:R-:W-:-:S03]  /*0920*/  ISETP.GT.AND P0, PT, R8, 0x1d, PT ;  /* 0x0000001d0800780c */ /* 0x000fc60003f04270 */
[----:B------:R-:W-:-:S05]  /*0930*/  IMAD.IADD R5, R5, 0x1, R4 ;  /* 0x0000000105057824 */ /* 0x000fca00078e0204 */
[----:B------:R-:W1:Y:S01]  /*0940*/  SHFL.DOWN PT, R0, R5, 0x2, 0x1f ;  /* 0x08401f0005007f89 */ /* 0x000e6200000e0000 */
[----:B0-----:R-:W0:Y:S01]  /*0950*/  @!P1 S2R R6, SR_CgaCtaId ;  /* 0x0000000000069919 */ /* 0x001e220000008800 */
[----:B-1----:R-:W-:Y:S02]  /*0960*/  SEL R0, R0, RZ, !P0 ;  /* 0x000000ff00007207 */ /* 0x002fe40004000000 */
[----:B------:R-:W-:-:S03]  /*0970*/  ISETP.GT.AND P0, PT, R8, 0x1b, PT ;  /* 0x0000001b0800780c */ /* 0x000fc60003f04270 */
[----:B------:R-:W-:Y:S01]  /*0980*/  IMAD.IADD R0, R5, 0x1, R0 ;  /* 0x0000000105007824 */ /* 0x000fe200078e0200 */
[----:B------:R-:W-:-:S04]  /*0990*/  @!P1 MOV R5, 0x400 ;  /* 0x0000040000059802 */ /* 0x000fc80000000f00 */
[----:B------:R-:W1:Y:S01]  /*09a0*/  SHFL.DOWN PT, R2, R0, 0x4, 0x1f ;  /* 0x08801f0000027f89 */ /* 0x000e6200000e0000 */
[----:B0-----:R-:W-:Y:S02]  /*09b0*/  @!P1 LEA R5, R6, R5, 0x18 ;  /* 0x0000000506059211 */ /* 0x001fe400078ec0ff */
[----:B-1----:R-:W-:Y:S02]  /*09c0*/  SEL R7, R2, RZ, !P0 ;  /* 0x000000ff02077207 */ /* 0x002fe40004000000 */
        /* <DEDUP_REMOVED lines=19> */
[----:B--2---:R-:W-:Y:S04]  /*0b00*/  LDS R0, [UR4+0xc] ;  /* 0x00000c04ff007984 */ /* 0x004fe80008000800 */
[----:B------:R-:W0:Y:S04]  /*0b10*/  LDS.128 R4, [UR4+0x10] ;  /* 0x00001004ff047984 */ /* 0x000e280008000c00 */
[----:B------:R-:W1:Y:S01]  /*0b20*/  LDS.64 R2, [UR4+0x20] ;  /* 0x00002004ff027984 */ /* 0x000e620008000a00 */
[----:B0-----:R-:W-:-:S04]  /*0b30*/  IADD3 R0, PT, PT, R4, R0, R9 ;  /* 0x0000000004007210 */ /* 0x001fc80007ffe009 */
[----:B------:R-:W-:-:S04]  /*0b40*/  IADD3 R0, PT, PT, R6, R0, R5 ;  /* 0x0000000006007210 */ /* 0x000fc80007ffe005 */
[----:B-1----:R-:W-:-:S05]  /*0b50*/  IADD3 R0, PT, PT, R2, R0, R7 ;  /* 0x0000000002007210 */ /* 0x002fca0007ffe007 */
[----:B------:R-:W-:Y:S01]  /*0b60*/  IMAD.IADD R9, R0, 0x1, R3 ;  /* 0x0000000100097824 */ /* 0x000fe200078e0203 */
[----:B------:R-:W-:Y:S06]  /*0b70*/  BRA `(.L_x_72) ;  /* 0x0000001400307947 */ /* 0x000fec0003800000 */
.L_x_71:
[----:B------:R-:W-:Y:S01]  /*0b80*/  LOP3.LUT R2, R3, 0x3e0, RZ, 0xc0, !PT ;  /* 0x000003e003027812 */ /* 0x000fe200078ec0ff */
[----:B------:R-:W1:Y:S03]  /*0b90*/  S2R R10, SR_LANEID ;  /* 0x00000000000a7919 */ /* 0x000e660000000000 */
[----:B0-----:R-:W-:Y:S01]  /*0ba0*/  LOP3.LUT R7, RZ, R2, RZ, 0x33, !PT ;  /* 0x00000002ff077212 */ /* 0x001fe200078e33ff */
[----:B------:R-:W-:-:S04]  /*0bb0*/  VIADD R5, R2, 0x20 ;  /* 0x0000002002057836 */ /* 0x000fc80000000000 */
[----:B------:R-:W-:Y:S01]  /*0bc0*/  IMAD.IADD R7, R0, 0x1, R7 ;  /* 0x0000000100077824 */ /* 0x000fe200078e0207 */
[----:B------:R-:W-:-:S04]  /*0bd0*/  ISETP.GT.AND P0, PT, R5, R0, PT ;  /* 0x000000000500720c */ /* 0x000fc80003f04270 */
[----:B------:R-:W-:-:S05]  /*0be0*/  SEL R7, R7, 0x1f, P0 ;  /* 0x0000001f07077807 */ /* 0x000fca0000000000 */
[----:B-----5:R-:W0:Y:S01]  /*0bf0*/  SHFL.DOWN PT, R2, R4, 0x1, R7 ;  /* 0x0820000004027989 */ /* 0x020e2200000e0007 */
[CC--:B-1----:R-:W-:Y:S01]  /*0c00*/  ISETP.GE.AND P0, PT, R10.reuse, R7.reuse, PT ;  /* 0x000000070a00720c */ /* 0x0c2fe20003f06270 */
[C---:B------:R-:W-:Y:S01]  /*0c10*/  VIADD R6, R10.reuse, 0x2 ;  /* 0x000000020a067836 */ /* 0x040fe20000000000 */
[C---:B------:R-:W-:Y:S01]  /*0c20*/  ISETP.NE.AND P1, PT, R10.reuse, RZ, PT ;  /* 0x000000ff0a00720c */ /* 0x040fe20003f25270 */
[----:B------:R-:W-:Y:S01]  /*0c30*/  VIADD R8, R10, 0x4 ;  /* 0x000000040a087836 */ /* 0x000fe20000000000 */
[----:B0-----:R-:W-:Y:S02]  /*0c40*/  SEL R5, R2, RZ, !P0 ;  /* 0x000000ff02057207 */ /* 0x001fe40004000000 */
        /* <DEDUP_REMOVED lines=35> */
[----:B------:R-:W0:Y:S04]  /*0e80*/  LDS.128 R4, [UR4+0x10] ;  /* 0x00001004ff047984 */ /* 0x000e280008000c00 */
[----:B------:R-:W2:Y:S04]  /*0e90*/  LDS R2, [UR4+0xc] ;  /* 0x00000c04ff027984 */ /* 0x000ea80008000800 */
[----:B------:R-:W3:Y:S01]  /*0ea0*/  LDS.64 R10, [UR4+0x20] ;  /* 0x00002004ff0a7984 */ /* 0x000ee20008000a00 */
[----:B0-----:R-:W-:Y:S02]  /*0eb0*/  SEL R4, R4, RZ, P2 ;  /* 0x000000ff04047207 */ /* 0x001fe40001000000 */
[----:B------:R-:W-:-:S02]  /*0ec0*/  ISETP.GT.AND P2, PT, R0, 0x60, PT ;  /* 0x000000600000780c */ /* 0x000fc40003f44270 */
[----:B--2---:R-:W-:Y:S02]  /*0ed0*/  SEL R2, R2, RZ, P1 ;  /* 0x000000ff02027207 */ /* 0x004fe40000800000 */
        /* <DEDUP_REMOVED lines=8> */
[----:B---3--:R-:W-:Y:S02]  /*0f60*/  SEL R10, R10, RZ, P2 ;  /* 0x000000ff0a0a7207 */ /* 0x008fe40001000000 */
[----:B------:R-:W-:Y:S02]  /*0f70*/  SEL R11, R11, RZ, P3 ;  /* 0x000000ff0b0b7207 */ /* 0x000fe40001800000 */
[----:B------:R-:W-:-:S05]  /*0f80*/  IADD3 R2, PT, PT, R10, R2, R7 ;  /* 0x000000020a027210 */ /* 0x000fca0007ffe007 */
[----:B-1----:R-:W-:Y:S01]  /*0f90*/  IMAD.IADD R9, R2, 0x1, R11 ;  /* 0x0000000102097824 */ /* 0x002fe200078e020b */
[----:B------:R-:W-:Y:S06]  /*0fa0*/  BRA `(.L_x_72) ;  /* 0x0000001000247947 */ /* 0x000fec0003800000 */
.L_x_58:
[----:B------:R-:W0:Y:S01]  /*0fb0*/  S2R R0, SR_TID.X ;  /* 0x0000000000007919 */ /* 0x000e220000002100 */
[----:B------:R-:W1:Y:S01]  /*0fc0*/  LDC.64 R4, c[0x0][0x380] ;  /* 0x0000e000ff047b82 */ /* 0x000e620000000a00 */
[----:B0-----:R-:W-:-:S04]  /*0fd0*/  VIADD R7, R0, UR7 ;  /* 0x0000000700077c36 */ /* 0x001fc80008000000 */
[----:B-1----:R-:W-:-:S05]  /*0fe0*/  IMAD.WIDE.U32 R4, R7, 0x4, R4 ;  /* 0x0000000407047825 */ /* 0x002fca00078e0004 */
[----:B------:R-:W2:Y:S04]  /*0ff0*/  LDG.E R6, desc[UR14][R4.64] ;  /* 0x0000000e04067981 */ /* 0x000ea8000c1e1900 */
[----:B------:R-:W2:Y:S04]  /*1000*/  LDG.E R7, desc[UR14][R4.64+0x400] ;  /* 0x0004000e04077981 */ /* 0x000ea8000c1e1900 */
[----:B------:R-:W2:Y:S04]  /*1010*/  LDG.E R8, desc[UR14][R4.64+0x800] ;  /* 0x0008000e04087981 */ /* 0x000ea8000c1e1900 */
[----:B------:R-:W3:Y:S04]  /*1020*/  LDG.E R9, desc[UR14][R4.64+0xc00] ;  /* 0x000c000e04097981 */ /* 0x000ee8000c1e1900 */
[----:B------:R-:W3:Y:S04]  /*1030*/  LDG.E R10, desc[UR14][R4.64+0x1000] ;  /* 0x0010000e040a7981 */ /* 0x000ee8000c1e1900 */
[----:B------:R-:W4:Y:S04]  /*1040*/  LDG.E R11, desc[UR14][R4.64+0x1400] ;  /* 0x0014000e040b7981 */ /* 0x000f28000c1e1900 */
[----:B------:R-:W4:Y:S04]  /*1050*/  LDG.E R12, desc[UR14][R4.64+0x1800] ;  /* 0x0018000e040c7981 */ /* 0x000f28000c1e1900 */
[----:B------:R-:W5:Y:S04]  /*1060*/  LDG.E R13, desc[UR14][R4.64+0x1c00] ;  /* 0x001c000e040d7981 */ /* 0x000f68000c1e1900 */
[----:B------:R-:W5:Y:S04]  /*1070*/  LDG.E R14, desc[UR14][R4.64+0x2000] ;  /* 0x0020000e040e7981 */ /* 0x000f68000c1e1900 */
[----:B------:R-:W5:Y:S04]  /*1080*/  LDG.E R15, desc[UR14][R4.64+0x2400] ;  /* 0x0024000e040f7981 */ /* 0x000f68000c1e1900 */
[----:B------:R-:W5:Y:S04]  /*1090*/  LDG.E R16, desc[UR14][R4.64+0x2800] ;  /* 0x0028000e04107981 */ /* 0x000f68000c1e1900 */
[----:B------:R-:W5:Y:S04]  /*10a0*/  LDG.E R17, desc[UR14][R4.64+0x2c00] ;  /* 0x002c000e04117981 */ /* 0x000f68000c1e1900 */
[----:B------:R-:W5:Y:S04]  /*10b0*/  LDG.E R18, desc[UR14][R4.64+0x3000] ;  /* 0x0030000e04127981 */ /* 0x000f68000c1e1900 */
[----:B------:R-:W5:Y:S04]  /*10c0*/  LDG.E R19, desc[UR14][R4.64+0x3400] ;  /* 0x0034000e04137981 */ /* 0x000f68000c1e1900 */
[----:B------:R-:W5:Y:S04]  /*10d0*/  LDG.E R20, desc[UR14][R4.64+0x3800] ;  /* 0x0038000e04147981 */ /* 0x000f68000c1e1900 */
[----:B------:R-:W5:Y:S01]  /*10e0*/  LDG.E R21, desc[UR14][R4.64+0x3c00] ;  /* 0x003c000e04157981 */ /* 0x000f62000c1e1900 */
[----:B------:R-:W-:-:S04]  /*10f0*/  ISETP.GE.U32.AND P0, PT, R23, UR5, PT ;  /* 0x0000000517007c0c */ /* 0x000fc8000bf06070 */
[----:B------:R-:W-:Y:S02]  /*1100*/  ISETP.GE.U32.AND.EX P0, PT, R22, UR4, PT, P0 ;  /* 0x0000000416007c0c */ /* 0x000fe4000bf06100 */
[----:B--2---:R-:W-:-:S04]  /*1110*/  IADD3 R6, PT, PT, R8, R7, R6 ;  /* 0x0000000708067210 */ /* 0x004fc80007ffe006 */
[----:B---3--:R-:W-:-:S04]  /*1120*/  IADD3 R6, PT, PT, R10, R9, R6 ;  /* 0x000000090a067210 */ /* 0x008fc80007ffe006 */
[----:B----4-:R-:W-:-:S04]  /*1130*/  IADD3 R6, PT, PT, R12, R11, R6 ;  /* 0x0000000b0c067210 */ /* 0x010fc80007ffe006 */
[----:B-----5:R-:W-:-:S04]  /*1140*/  IADD3 R6, PT, PT, R14, R13, R6 ;  /* 0x0000000d0e067210 */ /* 0x020fc80007ffe006 */
[----:B------:R-:W-:-:S04]  /*1150*/  IADD3 R6, PT, PT, R16, R15, R6 ;  /* 0x0000000f10067210 */ /* 0x000fc80007ffe006 */
[----:B------:R-:W-:-:S04]  /*1160*/  IADD3 R6, PT, PT, R18, R17, R6 ;  /* 0x0000001112067210 */ /* 0x000fc80007ffe006 */
[----:B------:R-:W-:-:S05]  /*1170*/  IADD3 R6, PT, PT, R20, R19, R6 ;  /* 0x0000001314067210 */ /* 0x000fca0007ffe006 */
[----:B------:R-:W-:Y:S01]  /*1180*/  IMAD.IADD R8, R21, 0x1, R6 ;  /* 0x0000000115087824 */ /* 0x000fe200078e0206 */
[----:B------:R-:W-:Y:S06]  /*1190*/  @!P0 BRA `(.L_x_73) ;  /* 0x0000000c00008947 */ /* 0x000fec0003800000 */
[----:B------:R-:W-:Y:S01]  /*11a0*/  UIADD3 UR8, UP0, UPT, UR5, UR7, URZ ;  /* 0x0000000705087290 */ /* 0x000fe2000ff1e0ff */
[----:B------:R-:W-:Y:S01]  /*11b0*/  IADD3 R20, P1, PT, R2, -0x1000, RZ ;  /* 0xfffff00002147810 */ /* 0x000fe20007f3e0ff */
[----:B------:R-:W0:Y:S01]  /*11c0*/  LDCU.64 UR12, c[0x0][0x380] ;  /* 0x00007000ff0c77ac */ /* 0x000e220008000a00 */
[----:B------:R-:W-:Y:S02]  /*11d0*/  LOP3.LUT R5, RZ, R0, RZ, 0x33, !PT ;  /* 0x00000000ff057212 */ /* 0x000fe400078e33ff */
[----:B------:R-:W-:Y:S01]  /*11e0*/  IADD3.X R9, PT, PT, R3, -0x1, RZ, P1, !PT ;  /* 0xffffffff03097810 */ /* 0x000fe20000ffe4ff */
[----:B------:R-:W-:Y:S01]  /*11f0*/  UIADD3.X UR9, UPT, UPT, URZ, UR4, URZ, UP0, !UPT ;  /* 0x00000004ff097290 */ /* 0x000fe200087fe4ff */
[----:B------:R-:W-:Y:S01]  /*1200*/  ISETP.LT.U32.AND P0, PT, R20, UR8, PT ;  /* 0x0000000814007c0c */ /* 0x000fe2000bf01070 */
[----:B------:R-:W-:Y:S01]  /*1210*/  UMOV UR6, UR5 ;  /* 0x0000000500067c82 */ /* 0x000fe20008000000 */
[----:B------:R-:W-:Y:S01]  /*1220*/  IADD3 R11, P2, PT, R0, UR8, RZ ;  /* 0x00000008000b7c10 */ /* 0x000fe2000ff5e0ff */
[----:B------:R-:W-:Y:S01]  /*1230*/  UMOV UR4, URZ ;  /* 0x000000ff00047c82 */ /* 0x000fe20008000000 */
[----:B------:R-:W-:Y:S01]  /*1240*/  IADD3 R5, PT, PT, R2, -UR5, R5 ;  /* 0x8000000502057c10 */ /* 0x000fe2000fffe005 */
[----:B------:R-:W-:Y:S01]  /*1250*/  IMAD.U32 R10, RZ, RZ, UR9 ;  /* 0x00000009ff0a7e24 */ /* 0x000fe2000f8e00ff */
[----:B------:R-:W-:Y:S01]  /*1260*/  UMOV UR10, UR8 ;  /* 0x00000008000a7c82 */ /* 0x000fe20008000000 */
[----:B------:R-:W-:-:S02]  /*1270*/  IMAD.X R4, RZ, RZ, UR9, P2 ;  /* 0x00000009ff047e24 */ /* 0x000fc400090e06ff */
[----:B------:R-:W-:Y:S01]  /*1280*/  VIADD R7, R5, -UR7 ;  /* 0x8000000705077c36 */ /* 0x000fe20008000000 */
[----:B------:R-:W-:Y:S01]  /*1290*/  ISETP.GT.U32.AND.EX P0, PT, R10, R9, PT, P0 ;  /* 0x000000090a00720c */ /* 0x000fe20003f04100 */
[----:B------:R-:W-:Y:S01]  /*12a0*/  UMOV UR7, UR9 ;  /* 0x0000000900077c82 */ /* 0x000fe20008000000 */
[----:B0-----:R-:W-:-:S04]  /*12b0*/  LEA R6, P1, R11, UR12, 0x2 ;  /* 0x0000000c0b067c11 */ /* 0x001fc8000f8210ff */
[----:B------:R-:W-:Y:S02]  /*12c0*/  IADD3 R6, P2, PT, R6, 0x2000, RZ ;  /* 0x0000200006067810 */ /* 0x000fe40007f5e0ff */
[----:B------:R-:W-:-:S05]  /*12d0*/  LEA.HI.X R11, R11, UR13, R4, 0x2, P1 ;  /* 0x0000000d0b0b7c11 */ /* 0x000fca00088f1404 */
[----:B------:R-:W-:Y:S01]  /*12e0*/  IMAD.X R11, RZ, RZ, R11, P2 ;  /* 0x000000ffff0b7224 */ /* 0x000fe200010e060b */
[----:B------:R-:W-:Y:S06]  /*12f0*/  @P0 BRA `(.L_x_74) ;  /* 0x0000000000d40947 */ /* 0x000fec0003800000 */
[----:B------:R-:W0:Y:S01]  /*1300*/  LDC.64 R2, c[0x0][0x3b8] ;  /* 0x0000ee00ff027b82 */ /* 0x000e220000000a00 */
[----:B------:R-:W1:Y:S01]  /*1310*/  LDCU.64 UR12, c[0x0][0x380] ;  /* 0x00007000ff0c77ac */ /* 0x000e620008000a00 */
[----:B------:R-:W-:Y:S01]  /*1320*/  NOP ;  /* 0x0000000000007918 */ /* 0x000fe20000000000 */
.L_x_75:
[----:B------:R-:W-:-:S05]  /*1330*/  IADD3 R5, P0, PT, R0, UR8, RZ ;  /* 0x0000000800057c10 */ /* 0x000fca000ff1e0ff */
[----:B------:R-:W-:Y:S01]  /*1340*/  IMAD.X R10, RZ, RZ, UR9, P0 ;  /* 0x00000009ff0a7e24 */ /* 0x000fe200080e06ff */
[----:B-1----:R-:W-:-:S04]  /*1350*/  LEA R4, P0, R5, UR12, 0x2 ;  /* 0x0000000c05047c11 */ /* 0x002fc8000f8010ff */
[----:B------:R-:W-:-:S05]  /*1360*/  LEA.HI.X R5, R5, UR13, R10, 0x2, P0 ;  /* 0x0000000d05057c11 */ /* 0x000fca00080f140a */
        /* <DEDUP_REMOVED lines=15> */
[----:B------:R1:W5:Y:S01]  /*1460*/  LDG.E R21, desc[UR14][R4.64+0x3c00] ;  /* 0x003c000e04157981 */ /* 0x000362000c1e1900 */
[----:B------:R-:W-:-:S02]  /*1470*/  USHF.R.S32.HI UR11, URZ, 0x1f, UR5 ;  /* 0x0000001fff0b7899 */ /* 0x000fc40008011405 */
[----:B------:R-:W-:-:S04]  /*1480*/  UIADD3 UR6, UP0, UPT, UR5, UR10, URZ ;  /* 0x0000000a05067290 */ /* 0x000fc8000ff1e0ff */
[----:B------:R-:W-:Y:S01]  /*1490*/  UIADD3.X UR7, UPT, UPT, UR11, UR7, URZ, UP0, !UPT ;  /* 0x000000070b077290 */ /* 0x000fe200087fe4ff */
[----:B--2---:R-:W-:Y:S02]  /*14a0*/  IADD3 R22, PT, PT, R22, R23, R8 ;  /* 0x0000001716167210 */ /* 0x004fe40007ffe008 */
[----:B0-----:R-:W-:-:S04]  /*14b0*/  IADD3 R8, P1, PT, R2, -UR8, RZ ;  /* 0x8000000802087c10 */ /* 0x001fc8000ff3e0ff */
[----:B------:R-:W-:Y:S02]  /*14c0*/  ISETP.GE.U32.AND P0, PT, R8, UR5, PT ;  /* 0x0000000508007c0c */ /* 0x000fe4000bf06070 */
[----:B---3--:R-:W-:Y:S02]  /*14d0*/  IADD3 R22, PT, PT, R25, R24, R22 ;  /* 0x0000001819167210 */ /* 0x008fe40007ffe016 */
[----:B-1----:R-:W-:-:S04]  /*14e0*/  IADD3.X R4, PT, PT, R3, ~UR9, RZ, P1, !PT ;  /* 0x8000000903047c10 */ /* 0x002fc80008ffe4ff */
[----:B------:R-:W-:Y:S02]  /*14f0*/  ISETP.GE.U32.AND.EX P0, PT, R4, UR11, PT, P0 ;  /* 0x0000000b04007c0c */ /* 0x000fe4000bf06100 */
[----:B----4-:R-:W-:-:S04]  /*1500*/  IADD3 R22, PT, PT, R27, R26, R22 ;  /* 0x0000001a1b167210 */ /* 0x010fc80007ffe016 */
[----:B-----5:R-:W-:-:S04]  /*1510*/  IADD3 R18, PT, PT, R19, R18, R22 ;  /* 0x0000001213127210 */ /* 0x020fc80007ffe016 */
[----:B------:R-:W-:-:S04]  /*1520*/  IADD3 R10, PT, PT, R10, R15, R18 ;  /* 0x0000000f0a0a7210 */ /* 0x000fc80007ffe012 */
[----:B------:R-:W-:-:S04]  /*1530*/  IADD3 R10, PT, PT, R16, R17, R10 ;  /* 0x00000011100a7210 */ /* 0x000fc80007ffe00a */
[----:B------:R-:W-:-:S04]  /*1540*/  IADD3 R10, PT, PT, R13, R14, R10 ;  /* 0x0000000e0d0a7210 */ /* 0x000fc80007ffe00a */
[----:B------:R-:W-:Y:S01]  /*1550*/  IADD3 R8, PT, PT, R21, R12, R10 ;  /* 0x0000000c15087210 */ /* 0x000fe20007ffe00a */
[----:B------:R-:W-:Y:S06]  /*1560*/  @!P0 BRA `(.L_x_73) ;  /* 0x00000008000c8947 */ /* 0x000fec0003800000 */
[----:B------:R-:W-:Y:S02]  /*1570*/  UIADD3 UR8, UP0, UPT, UR5, UR8, URZ ;  /* 0x0000000805087290 */ /* 0x000fe4000ff1e0ff */
[----:B------:R-:W-:Y:S01]  /*1580*/  IMAD.U32 R5, RZ, RZ, UR5 ;  /* 0x00000005ff057e24 */ /* 0x000fe2000f8e00ff */
[----:B------:R-:W-:Y:S01]  /*1590*/  UIADD3 UR4, UPT, UPT, UR4, 0x1, URZ ;  /* 0x0000000104047890 */ /* 0x000fe2000fffe0ff */
[----:B------:R-:W-:Y:S01]  /*15a0*/  IMAD.MOV.U32 R10, RZ, RZ, R6 ;  /* 0x000000ffff0a7224 */ /* 0x000fe200078e0006 */
[----:B------:R-:W-:Y:S01]  /*15b0*/  UIADD3.X UR9, UPT, UPT, UR11, UR9, URZ, UP0, !UPT ;  /* 0x000000090b097290 */ /* 0x000fe200087fe4ff */
[----:B------:R-:W-:Y:S01]  /*15c0*/  VIADD R7, R7, -UR5 ;  /* 0x8000000507077c36 */ /* 0x000fe20008000000 */
[----:B------:R-:W-:Y:S01]  /*15d0*/  ISETP.LT.U32.AND P0, PT, R20, UR8, PT ;  /* 0x0000000814007c0c */ /* 0x000fe2000bf01070 */
[----:B------:R-:W-:Y:S01]  /*15e0*/  IMAD.WIDE R10, R5, 0x4, R10 ;  /* 0x00000004050a7825 */ /* 0x000fe200078e020a */
[----:B------:R-:W-:-:S03]  /*15f0*/  UMOV UR10, UR6 ;  /* 0x00000006000a7c82 */ /* 0x000fc60008000000 */
[----:B------:R-:W-:Y:S02]  /*1600*/  IMAD.U32 R4, RZ, RZ, UR9 ;  /* 0x00000009ff047e24 */ /* 0x000fe4000f8e00ff */
[----:B------:R-:W-:-:S03]  /*1610*/  IMAD.MOV.U32 R6, RZ, RZ, R10 ;  /* 0x000000ffff067224 */ /* 0x000fc600078e000a */
[----:B------:R-:W-:-:S13]  /*1620*/  ISETP.GT.U32.AND.EX P0, PT, R4, R9, PT, P0 ;  /* 0x000000090400720c */ /* 0x000fda0003f04100 */
[----:B------:R-:W-:Y:S05]  /*1630*/  @!P0 BRA `(.L_x_75) ;  /* 0xfffffffc003c8947 */ /* 0x000fea000383ffff */
[----:B------:R-:W-:-:S05]  /*1640*/  UMOV UR6, UR5 ;  /* 0x0000000500067c82 */ /* 0x000fca0008000000 */
.L_x_74:
[C---:B------:R-:W-:Y:S01]  /*1650*/  VIADD R5, R2.reuse, -UR8 ;  /* 0x8000000802057c36 */ /* 0x040fe20008000000 */
[----:B------:R-:W-:Y:S01]  /*1660*/  ISETP.LE.U32.AND P1, PT, R2, UR8, PT ;  /* 0x0000000802007c0c */ /* 0x000fe2000bf23070 */
[----:B------:R-:W-:Y:S01]  /*1670*/  IMAD.U32 R4, RZ, RZ, UR9 ;  /* 0x00000009ff047e24 */ /* 0x000fe2000f8e00ff */
[----:B------:R-:W-:Y:S02]  /*1680*/  BSSY.RECONVERGENT B1, `(.L_x_73) ;  /* 0x0000071000017945 */ /* 0x000fe40003800200 */
[----:B------:R-:W-:-:S04]  /*1690*/  ISETP.GE.AND P0, PT, R0, R5, PT ;  /* 0x000000050000720c */ /* 0x000fc80003f06270 */
[----:B------:R-:W-:-:S13]  /*16a0*/  ISETP.GE.U32.OR.EX P0, PT, R4, R3, P0, P1 ;  /* 0x000000030400720c */ /* 0x000fda0000706510 */
[----:B------:R-:W-:Y:S05]  /*16b0*/  @P0 BRA `(.L_x_76) ;  /* 0x0000000400b40947 */ /* 0x000fea0003800000 */
[----:B------:R-:W0:Y:S01]  /*16c0*/  LDC R4, c[0x0][0x3c0] ;  /* 0x0000f000ff047b82 */ /* 0x000e220000000800 */
[----:B------:R-:W-:Y:S01]  /*16d0*/  USHF.L.U32 UR5, UR16, 0xc, URZ ;  /* 0x0000000c10057899 */ /* 0x000fe200080006ff */
[----:B------:R-:W-:Y:S01]  /*16e0*/  LOP3.LUT R3, RZ, R0, RZ, 0x33, !PT ;  /* 0x00000000ff037212 */ /* 0x000fe200078e33ff */
[----:B------:R-:W-:Y:S02]  /*16f0*/  BSSY.RECONVERGENT B2, `(.L_x_77) ;  /* 0x000002e000027945 */ /* 0x000fe40003800200 */
[----:B------:R-:W-:-:S06]  /*1700*/  UIADD3 UR5, UPT, UPT, UR5, UR6, URZ ;  /* 0x0000000605057290 */ /* 0x000fcc000fffe0ff */
[----:B------:R-:W-:Y:S01]  /*1710*/  IADD3 R2, PT, PT, R2, -UR5, R3 ;  /* 0x8000000502027c10 */ /* 0x000fe2000fffe003 */
[----:B0-----:R-:W-:-:S04]  /*1720*/  IMAD R3, R4, UR4, RZ ;  /* 0x0000000404037c24 */ /* 0x001fc8000f8e02ff */
[----:B------:R-:W-:-:S05]  /*1730*/  IMAD R2, R3, -0x1000, R2 ;  /* 0xfffff00003027824 */ /* 0x000fca00078e0202 */
[C---:B------:R-:W-:Y:S02]  /*1740*/  ISETP.GE.U32.AND P0, PT, R2.reuse, 0xf00, PT ;  /* 0x00000f000200780c */ /* 0x040fe40003f06070 */
[----:B------:R-:W-:Y:S01]  /*1750*/  LEA.HI R20, R2, 0x1, RZ, 0x18 ;  /* 0x0000000102147811 */ /* 0x000fe200078fc0ff */
[----:B------:R-:W-:-:S03]  /*1760*/  IMAD.MOV.U32 R2, RZ, RZ, R0 ;  /* 0x000000ffff027224 */ /* 0x000fc600078e0000 */
[----:B------:R-:W-:-:S04]  /*1770*/  LOP3.LUT R21, R20, 0xf, RZ, 0xc0, !PT ;  /* 0x0000000f14157812 */ /* 0x000fc800078ec0ff */
[----:B------:R-:W-:-:S03]  /*1780*/  ISETP.NE.AND P1, PT, R21, RZ, PT ;  /* 0x000000ff1500720c */ /* 0x000fc60003f25270 */
[----:B------:R-:W-:Y:S10]  /*1790*/  @!P0 BRA `(.L_x_78) ;  /* 0x00000000008c8947 */ /* 0x000ff40003800000 */
[----:B------:R-:W-:-:S04]  /*17a0*/  LEA.HI R2, R7, 0x1, RZ, 0x18 ;  /* 0x0000000107027811 */ /* 0x000fc800078fc0ff */
[----:B------:R-:W-:Y:S01]  /*17b0*/  LOP3.LUT R3, R2, 0x1fffff0, RZ, 0xc0, !PT ;  /* 0x01fffff002037812 */ /* 0x000fe200078ec0ff */
[----:B------:R-:W-:-:S04]  /*17c0*/  IMAD.MOV.U32 R2, RZ, RZ, R0 ;  /* 0x000000ffff027224 */ /* 0x000fc800078e0000 */
[----:B------:R-:W-:-:S07]  /*17d0*/  IMAD.MOV R3, RZ, RZ, -R3 ;  /* 0x000000ffff037224 */ /* 0x000fce00078e0a03 */
.L_x_79:
[----:B------:R-:W-:-:S05]  /*17e0*/  IMAD.MOV.U32 R10, RZ, RZ, R6 ;  /* 0x000000ffff0a7224 */ /* 0x000fca00078e0006 */
        /* <DEDUP_REMOVED lines=16> */
[----:B------:R-:W-:-:S02]  /*18f0*/  VIADD R3, R3, 0x10 ;  /* 0x0000001003037836 */ /* 0x000fc40000000000 */
[----:B------:R-:W-:-:S03]  /*1900*/  VIADD R2, R2, 0x1000 ;  /* 0x0000100002027836 */ /* 0x000fc60000000000 */
[----:B------:R-:W-:Y:S02]  /*1910*/  ISETP.NE.AND P0, PT, R3, RZ, PT ;  /* 0x000000ff0300720c */ /* 0x000fe40003f05270 */
[----:B--2---:R-:W-:-:S04]  /*1920*/  IADD3 R14, PT, PT, R14, R15, R8 ;  /* 0x0000000f0e0e7210 */ /* 0x004fc80007ffe008 */
[----:B---3--:R-:W-:-:S04]  /*1930*/  IADD3 R14, PT, PT, R16, R17, R14 ;  /* 0x00000011100e7210 */ /* 0x008fc80007ffe00e */
[----:B----4-:R-:W-:-:S04]  /*1940*/  IADD3 R14, PT, PT, R18, R19, R14 ;  /* 0x00000013120e7210 */ /* 0x010fc80007ffe00e */
[----:B-----5:R-:W-:-:S04]  /*1950*/  IADD3 R14, PT, PT, R22, R23, R14 ;  /* 0x00000017160e7210 */ /* 0x020fc80007ffe00e */
[----:B------:R-:W-:-:S04]  /*1960*/  IADD3 R14, PT, PT, R24, R25, R14 ;  /* 0x00000019180e7210 */ /* 0x000fc80007ffe00e */
[----:B------:R-:W-:Y:S02]  /*1970*/  IADD3 R13, PT, PT, R6, R13, R14 ;  /* 0x0000000d060d7210 */ /* 0x000fe40007ffe00e */
[----:B------:R-:W-:-:S05]  /*1980*/  IADD3 R6, P2, PT, R10, 0x4000, RZ ;  /* 0x000040000a067810 */ /* 0x000fca0007f5e0ff */
[----:B0-----:R-:W-:Y:S01]  /*1990*/  IMAD.X R11, RZ, RZ, R11, P2 ;  /* 0x000000ffff0b7224 */ /* 0x001fe200010e060b */
[----:B------:R-:W-:-:S04]  /*19a0*/  IADD3 R9, PT, PT, R12, R9, R13 ;  /* 0x000000090c097210 */ /* 0x000fc80007ffe00d */
[----:B------:R-:W-:Y:S01]  /*19b0*/  IADD3 R8, PT, PT, R5, R4, R9 ;  /* 0x0000000405087210 */ /* 0x000fe20007ffe009 */
[----:B------:R-:W-:Y:S06]  /*19c0*/  @P0 BRA `(.L_x_79) ;  /* 0xfffffffc00840947 */ /* 0x000fec000383ffff */
.L_x_78:
[----:B------:R-:W-:Y:S05]  /*19d0*/  BSYNC.RECONVERGENT B2 ;  /* 0x0000000000027941 */ /* 0x000fea0003800200 */
.L_x_77:
[----:B------:R-:W-:Y:S05]  /*19e0*/  @!P1 BRA `(.L_x_76) ;  /* 0x0000000000e89947 */ /* 0x000fea0003800000 */
[----:B------:R-:W-:Y:S01]  /*19f0*/  ISETP.GE.U32.AND P0, PT, R21, 0x8, PT ;  /* 0x000000081500780c */ /* 0x000fe20003f06070 */
[----:B------:R-:W-:Y:S01]  /*1a00*/  BSSY.RECONVERGENT B2, `(.L_x_80) ;  /* 0x0000015000027945 */ /* 0x000fe20003800200 */
[----:B------:R-:W-:-:S04]  /*1a10*/  LOP3.LUT R15, R20, 0x7, RZ, 0xc0, !PT ;  /* 0x00000007140f7812 */ /* 0x000fc800078ec0ff */
[----:B------:R-:W-:-:S07]  /*1a20*/  ISETP.NE.AND P1, PT, R15, RZ, PT ;  /* 0x000000ff0f00720c */ /* 0x000fce0003f25270 */
[----:B------:R-:W-:Y:S06]  /*1a30*/  @!P0 BRA `(.L_x_81) ;  /* 0x0000000000448947 */ /* 0x000fec0003800000 */
[----:B------:R-:W-:-:S05]  /*1a40*/  IADD3 R3, P0, PT, R2, UR8, RZ ;  /* 0x0000000802037c10 */ /* 0x000fca000ff1e0ff */
[----:B------:R-:W-:Y:S01]  /*1a50*/  IMAD.X R6, RZ, RZ, UR9, P0 ;  /* 0x00000009ff067e24 */ /* 0x000fe200080e06ff */
[----:B------:R-:W-:-:S04]  /*1a60*/  LEA R4, P0, R3, UR12, 0x2 ;  /* 0x0000000c03047c11 */ /* 0x000fc8000f8010ff */
        /* <DEDUP_REMOVED lines=8> */
[----:B------:R-:W5:Y:S01]  /*1af0*/  LDG.E R13, desc[UR14][R4.64+0x1c00] ;  /* 0x001c000e040d7981 */ /* 0x000f62000c1e1900 */
[----:B------:R-:W-:Y:S01]  /*1b00*/  VIADD R2, R2, 0x800 ;  /* 0x0000080002027836 */ /* 0x000fe20000000000 */
[----:B--2---:R-:W-:-:S04]  /*1b10*/  IADD3 R3, PT, PT, R6, R3, R8 ;  /* 0x0000000306037210 */ /* 0x004fc80007ffe008 */
[----:B---3--:R-:W-:-:S04]  /*1b20*/  IADD3 R3, PT, PT, R9, R10, R3 ;  /* 0x0000000a09037210 */ /* 0x008fc80007ffe003 */
[----:B----4-:R-:W-:-:S04]  /*1b30*/  IADD3 R3, PT, PT, R11, R12, R3 ;  /* 0x0000000c0b037210 */ /* 0x010fc80007ffe003 */
[----:B-----5:R-:W-:-:S07]  /*1b40*/  IADD3 R8, PT, PT, R13, R14, R3 ;  /* 0x0000000e0d087210 */ /* 0x020fce0007ffe003 */
.L_x_81:
[----:B------:R-:W-:Y:S05]  /*1b50*/  BSYNC.RECONVERGENT B2 ;  /* 0x0000000000027941 */ /* 0x000fea0003800200 */
.L_x_80:
[----:B------:R-:W-:Y:S05]  /*1b60*/  @!P1 BRA `(.L_x_76) ;  /* 0x0000000000889947 */ /* 0x000fea0003800000 */
[----:B------:R-:W-:Y:S01]  /*1b70*/  ISETP.GE.U32.AND P0, PT, R15, 0x4, PT ;  /* 0x000000040f00780c */ /* 0x000fe20003f06070 */
[----:B------:R-:W-:Y:S01]  /*1b80*/  BSSY.RECONVERGENT B2, `(.L_x_82) ;  /* 0x000000e000027945 */ /* 0x000fe20003800200 */
[----:B------:R-:W-:-:S11]  /*1b90*/  LOP3.LUT P1, RZ, R20, 0x3, RZ, 0xc0, !PT ;  /* 0x0000000314ff7812 */ /* 0x000fd6000782c0ff */
[----:B------:R-:W-:Y:S05]  /*1ba0*/  @!P0 BRA `(.L_x_83) ;  /* 0x00000000002c8947 */ /* 0x000fea0003800000 */
[----:B------:R-:W-:-:S05]  /*1bb0*/  IADD3 R3, P0, PT, R2, UR8, RZ ;  /* 0x0000000802037c10 */ /* 0x000fca000ff1e0ff */
[----:B------:R-:W-:Y:S01]  /*1bc0*/  IMAD.X R6, RZ, RZ, UR9, P0 ;  /* 0x00000009ff067e24 */ /* 0x000fe200080e06ff */
[----:B------:R-:W-:-:S04]  /*1bd0*/  LEA R4, P0, R3, UR12, 0x2 ;  /* 0x0000000c03047c11 */ /* 0x000fc8000f8010ff */
[----:B------:R-:W-:-:S05]  /*1be0*/  LEA.HI.X R5, R3, UR13, R6, 0x2, P0 ;  /* 0x0000000d03057c11 */ /* 0x000fca00080f1406 */
[----:B------:R-:W2:Y:S04]  /*1bf0*/  LDG.E R3, desc[UR14][R4.64] ;  /* 0x0000000e04037981 */ /* 0x000ea8000c1e1900 */
[----:B------:R-:W2:Y:S04]  /*1c00*/  LDG.E R6, desc[UR14][R4.64+0x400] ;  /* 0x0004000e04067981 */ /* 0x000ea8000c1e1900 */
[----:B------:R-:W3:Y:S04]  /*1c10*/  LDG.E R10, desc[UR14][R4.64+0x800] ;  /* 0x0008000e040a7981 */ /* 0x000ee8000c1e1900 */
[----:B------:R-:W3:Y:S01]  /*1c20*/  LDG.E R9, desc[UR14][R4.64+0xc00] ;  /* 0x000c000e04097981 */ /* 0x000ee2000c1e1900 */
[----:B------:R-:W-:Y:S01]  /*1c30*/  VIADD R2, R2, 0x400 ;  /* 0x0000040002027836 */ /* 0x000fe20000000000 */
[----:B--2---:R-:W-:-:S04]  /*1c40*/  IADD3 R3, PT, PT, R6, R3, R8 ;  /* 0x0000000306037210 */ /* 0x004fc80007ffe008 */
[----:B---3--:R-:W-:-:S07]  /*1c50*/  IADD3 R8, PT, PT, R9, R10, R3 ;  /* 0x0000000a09087210 */ /* 0x008fce0007ffe003 */
.L_x_83:
[----:B------:R-:W-:Y:S05]  /*1c60*/  BSYNC.RECONVERGENT B2 ;  /* 0x0000000000027941 */ /* 0x000fea0003800200 */
.L_x_82:
[----:B------:R-:W-:Y:S05]  /*1c70*/  @!P1 BRA `(.L_x_76) ;  /* 0x0000000000449947 */ /* 0x000fea0003800000 */
[----:B------:R-:W-:Y:S02]  /*1c80*/  LOP3.LUT R7, R7, 0xffff, RZ, 0xc0, !PT ;  /* 0x0000ffff07077812 */ /* 0x000fe400078ec0ff */
[----:B------:R-:W-:Y:S02]  /*1c90*/  IADD3 R6, P0, PT, R2, UR10, RZ ;  /* 0x0000000a02067c10 */ /* 0x000fe4000ff1e0ff */
[----:B------:R-:W-:Y:S02]  /*1ca0*/  LEA.HI R2, R7, 0x1, RZ, 0x18 ;  /* 0x0000000107027811 */ /* 0x000fe400078fc0ff */
[----:B------:R-:W-:Y:S01]  /*1cb0*/  LEA R5, P1, R6, UR12, 0x2 ;  /* 0x0000000c06057c11 */ /* 0x000fe2000f8210ff */
[----:B------:R-:W-:Y:S01]  /*1cc0*/  IMAD.X R3, RZ, RZ, UR7, P0 ;  /* 0x00000007ff037e24 */ /* 0x000fe200080e06ff */
[----:B------:R-:W-:-:S04]  /*1cd0*/  LOP3.LUT R2, R2, 0x3, RZ, 0xc0, !PT ;  /* 0x0000000302027812 */ /* 0x000fc800078ec0ff */
[----:B------:R-:W-:Y:S01]  /*1ce0*/  LEA.HI.X R6, R6, UR13, R3, 0x2, P1 ;  /* 0x0000000d06067c11 */ /* 0x000fe200088f1403 */
[----:B------:R-:W-:-:S07]  /*1cf0*/  IMAD.MOV R4, RZ, RZ, -R2 ;  /* 0x000000ffff047224 */ /* 0x000fce00078e0a02 */
.L_x_84:
[----:B------:R-:W-:Y:S02]  /*1d00*/  IMAD.MOV.U32 R3, RZ, RZ, R6 ;  /* 0x000000ffff037224 */ /* 0x000fe400078e0006 */
[----:B------:R-:W-:-:S05]  /*1d10*/  IMAD.MOV.U32 R2, RZ, RZ, R5 ;  /* 0x000000ffff027224 */ /* 0x000fca00078e0005 */
[----:B------:R-:W2:Y:S01]  /*1d20*/  LDG.E R3, desc[UR14][R2.64] ;  /* 0x0000000e02037981 */ /* 0x000ea2000c1e1900 */
[----:B------:R-:W-:Y:S01]  /*1d30*/  VIADD R4, R4, 0x1 ;  /* 0x0000000104047836 */ /* 0x000fe20000000000 */
[----:B------:R-:W-:-:S04]  /*1d40*/  IADD3 R5, P1, PT, R5, 0x400, RZ ;  /* 0x0000040005057810 */ /* 0x000fc80007f3e0ff */
[----:B------:R-:W-:Y:S01]  /*1d50*/  ISETP.NE.AND P0, PT, R4, RZ, PT ;  /* 0x000000ff0400720c */ /* 0x000fe20003f05270 */
[----:B------:R-:W-:Y:S02]  /*1d60*/  IMAD.X R6, RZ, RZ, R6, P1 ;  /* 0x000000ffff067224 */ /* 0x000fe400008e0606 */
[----:B--2---:R-:W-:-:S10]  /*1d70*/  IMAD.IADD R8, R3, 0x1, R8 ;  /* 0x0000000103087824 */ /* 0x004fd400078e0208 */
[----:B------:R-:W-:Y:S05]  /*1d80*/  @P0 BRA `(.L_x_84) ;  /* 0xfffffffc00dc0947 */ /* 0x000fea000383ffff */
.L_x_76:
[----:B------:R-:W-:Y:S05]  /*1d90*/  BSYNC.RECONVERGENT B1 ;  /* 0x0000000000017941 */ /* 0x000fea0003800200 */
.L_x_73:
        /* <DEDUP_REMOVED lines=37> */
[----:B0-----:R-:W0:Y:S01]  /*1ff0*/  LDS.64 R2, [UR4+0x20] ;  /* 0x00002004ff027984 */ /* 0x001e220008000a00 */
[----:B-1----:R-:W-:-:S04]  /*2000*/  IADD3 R0, PT, PT, R4, R0, R9 ;  /* 0x0000000004007210 */ /* 0x002fc80007ffe009 */
[----:B------:R-:W-:-:S04]  /*2010*/  IADD3 R0, PT, PT, R6, R0, R5 ;  /* 0x0000000006007210 */ /* 0x000fc80007ffe005 */
[----:B0-----:R-:W-:-:S05]  /*2020*/  IADD3 R0, PT, PT, R2, R0, R7 ;  /* 0x0000000002007210 */ /* 0x001fca0007ffe007 */
[----:B------:R-:W-:-:S07]  /*2030*/  IMAD.IADD R9, R0, 0x1, R3 ;  /* 0x0000000100097824 */ /* 0x000fce00078e0203 */
.L_x_72:
[----:B------:R-:W-:Y:S05]  /*2040*/  BSYNC.RECONVERGENT B0 ;  /* 0x0000000000007941 */ /* 0x000fea0003800200 */
.L_x_57:
[----:B------:R-:W-:Y:S05]  /*2050*/  @P0 EXIT ;  /* 0x000000000000094d */ /* 0x000fea0003800000 */
[----:B------:R-:W3:Y:S02]  /*2060*/  LDCU.64 UR4, c[0x0][0x388] ;  /* 0x00007100ff0477ac */ /* 0x000ee40008000a00 */
[----:B---3--:R-:W-:-:S06]  /*2070*/  UIMAD.WIDE.U32 UR4, UR16, 0x4, UR4 ;  /* 0x00000004100478a5 */ /* 0x008fcc000f8e0004 */
[----:B0-----:R-:W-:Y:S02]  /*2080*/  IMAD.U32 R2, RZ, RZ, UR4 ;  /* 0x00000004ff027e24 */ /* 0x001fe4000f8e00ff */
[----:B------:R-:W-:-:S05]  /*2090*/  IMAD.U32 R3, RZ, RZ, UR5 ;  /* 0x00000005ff037e24 */ /* 0x000fca000f8e00ff */
[----:B------:R-:W-:Y:S01]  /*20a0*/  STG.E desc[UR14][R2.64], R9 ;  /* 0x0000000902007986 */ /* 0x000fe2000c10190e */
[----:B------:R-:W-:Y:S05]  /*20b0*/  EXIT ;  /* 0x000000000000794d */ /* 0x000fea0003800000 */
.L_x_85:
        /* <DEDUP_REMOVED lines=12> */
.L_x_295:


//--------------------- .text._ZN3cub18CUB_300001_SM_10006detail6reduce28DeviceReduceSingleTileKernelINS2_10policy_hubIiyN4cuda3std3__44plusIiEEE10Policy1000EN6thrust24THRUST_300001_SM_1000_NS6detail15normal_iteratorINSD_10device_ptrIiEEEEPiyS9_iiNS7_10__identityEEEvT0_T1_T2_T3_T4_T6_ --------------------------
	.section	.text._ZN3cub18CUB_300001_SM_10006detail6reduce28DeviceReduceSingleTileKernelINS2_10policy_hubIiyN4cuda3std3__44plusIiEEE10Policy1000EN6thrust24THRUST_300001_SM_1000_NS6detail15normal_iteratorINSD_10device_ptrIiEEEEPiyS9_iiNS7_10__identityEEEvT0_T1_T2_T3_T4_T6_,"ax",@progbits
	.align	128
        .global         _ZN3cub18CUB_300001_SM_10006detail6reduce28DeviceReduceSingleTileKernelINS2_10policy_hubIiyN4cuda3std3__44plusIiEEE10Policy1000EN6thrust24THRUST_300001_SM_1000_NS6detail15normal_iteratorINSD_10device_ptrIiEEEEPiyS9_iiNS7_10__identityEEEvT0_T1_T2_T3_T4_T6_
        .type           _ZN3cub18CUB_300001_SM_10006detail6reduce28DeviceReduceSingleTileKernelINS2_10policy_hubIiyN4cuda3std3__44plusIiEEE10Policy1000EN6thrust24THRUST_300001_SM_1000_NS6detail15normal_iteratorINSD_10device_ptrIiEEEEPiyS9_iiNS7_10__identityEEEvT0_T1_T2_T3_T4_T6_,@function
        .size           _ZN3cub18CUB_300001_SM_10006detail6reduce28DeviceReduceSingleTileKernelINS2_10policy_hubIiyN4cuda3std3__44plusIiEEE10Policy1000EN6thrust24THRUST_300001_SM_1000_NS6detail15normal_iteratorINSD_10device_ptrIiEEEEPiyS9_iiNS7_10__identityEEEvT0_T1_T2_T3_T4_T6_,(.L_x_296 - _ZN3cub18CUB_300001_SM_10006detail6reduce28DeviceReduceSingleTileKernelINS2_10policy_hubIiyN4cuda3std3__44plusIiEEE10Policy1000EN6thrust24THRUST_300001_SM_1000_NS6detail15normal_iteratorINSD_10device_ptrIiEEEEPiyS9_iiNS7_10__identityEEEvT0_T1_T2_T3_T4_T6_)
        .other          _ZN3cub18CUB_300001_SM_10006detail6reduce28DeviceReduceSingleTileKernelINS2_10policy_hubIiyN4cuda3std3__44plusIiEEE10Policy1000EN6thrust24THRUST_300001_SM_1000_NS6detail15normal_iteratorINSD_10device_ptrIiEEEEPiyS9_iiNS7_10__identityEEEvT0_T1_T2_T3_T4_T6_,@"STO_CUDA_ENTRY STV_DEFAULT"
_ZN3cub18CUB_300001_SM_10006detail6reduce28DeviceReduceSingleTileKernelINS2_10policy_hubIiyN4cuda3std3__44plusIiEEE10Policy1000EN6thrust24THRUST_300001_SM_1000_NS6detail15normal_iteratorINSD_10device_ptrIiEEEEPiyS9_iiNS7_10__identityEEEvT0_T1_T2_T3_T4_T6_:
.text._ZN3cub18CUB_300001_SM_10006detail6reduce28DeviceReduceSingleTileKernelINS2_10policy_hubIiyN4cuda3std3__44plusIiEEE10Policy1000EN6thrust24THRUST_300001_SM_1000_NS6detail15normal_iteratorINSD_10device_ptrIiEEEEPiyS9_iiNS7_10__identityEEEvT0_T1_T2_T3_T4_T6_:
[----:B------:R-:W-:Y:S01]  /*0000*/  LDC R1, c[0x0][0x37c] ;  /* 0x0000df00ff017b82 */ /* 0x000fe20000000800 */
[----:B------:R-:W0:Y:S01]  /*0010*/  LDCU.64 UR4, c[0x0][0x390] ;  /* 0x00007200ff0477ac */ /* 0x000e220008000a00 */
[----:B------:R-:W1:Y:S01]  /*0020*/  LDCU.64 UR6, c[0x0][0x358] ;  /* 0x00006b00ff0677ac */ /* 0x000e620008000a00 */
[----:B0-----:R-:W-:Y:S02]  /*0030*/  IMAD.U32 R4, RZ, RZ, UR4 ;  /* 0x00000004ff047e24 */ /* 0x001fe4000f8e00ff */
[----:B------:R-:W-:-:S03]  /*0040*/  IMAD.U32 R0, RZ, RZ, UR5 ;  /* 0x00000005ff007e24 */ /* 0x000fc6000f8e00ff */
[----:B------:R-:W-:-:S04]  /*0050*/  ISETP.NE.U32.AND P0, PT, R4, RZ, PT ;  /* 0x000000ff0400720c */ /* 0x000fc80003f05070 */
[----:B------:R-:W-:-:S13]  /*0060*/  ISETP.NE.AND.EX P0, PT, R0, RZ, PT, P0 ;  /* 0x000000ff0000720c */ /* 0x000fda0003f05300 */
        /* <DEDUP_REMOVED lines=8> */
.L_x_86:
[----:B------:R-:W-:Y:S01]  /*00f0*/  ISETP.GT.U32.AND P0, PT, R4, 0xfff, PT ;  /* 0x00000fff0400780c */ /* 0x000fe20003f04070 */
[----:B------:R-:W-:Y:S03]  /*0100*/  BSSY.RECONVERGENT B0, `(.L_x_87) ;  /* 0x00001d1000007945 */ /* 0x000fe60003800200 */
[----:B------:R-:W-:-:S13]  /*0110*/  ISETP.GT.U32.AND.EX P0, PT, R0, RZ, PT, P0 ;  /* 0x000000ff0000720c */ /* 0x000fda0003f04100 */
[----:B------:R-:W-:Y:S05]  /*0120*/  @P0 BRA `(.L_x_88) ;  /* 0x0000000c00940947 */ /* 0x000fea0003800000 */
[----:B------:R-:W0:Y:S01]  /*0130*/  S2R R5, SR_TID.X ;  /* 0x0000000000057919 */ /* 0x000e220000002100 */
[----:B------:R-:W-:Y:S01]  /*0140*/  BSSY.RECONVERGENT B1, `(.L_x_89) ;  /* 0x0000009000017945 */ /* 0x000fe20003800200 */
[----:B------:R-:W-:Y:S01]  /*0150*/  IMAD.MOV.U32 R6, RZ, RZ, RZ ;  /* 0x000000ffff067224 */ /* 0x000fe200078e00ff */
[----:B0-----:R-:W-:Y:S01]  /*0160*/  ISETP.GE.U32.AND P0, PT, R5, R4, PT ;  /* 0x000000040500720c */ /* 0x001fe20003f06070 */
[----:B------:R-:W-:-:S12]  /*0170*/  IMAD.MOV.U32 R7, RZ, RZ, R5 ;  /* 0x000000ffff077224 */ /* 0x000fd800078e0005 */
[----:B------:R-:W-:Y:S05]  /*0180*/  @P0 BRA `(.L_x_90) ;  /* 0x0000000000100947 */ /* 0x000fea0003800000 */
[----:B------:R-:W0:Y:S02]  /*0190*/  LDC.64 R2, c[0x0][0x380] ;  /* 0x0000e000ff027b82 */ /* 0x000e240000000a00 */
[----:B0-----:R-:W-:-:S05]  /*01a0*/  IMAD.WIDE.U32 R2, R5, 0x4, R2 ;  /* 0x0000000405027825 */ /* 0x001fca00078e0002 */
[----:B------:R0:W5:Y:S01]  /*01b0*/  LDG.E R6, desc[UR6][R2.64] ;  /* 0x0000000602067981 */ /* 0x000162000c1e1900 */
[----:B------:R-:W-:-:S07]  /*01c0*/  VIADD R7, R5, 0x100 ;  /* 0x0000010005077836 */ /* 0x000fce0000000000 */
.L_x_90:
[----:B------:R-:W-:Y:S05]  /*01d0*/  BSYNC.RECONVERGENT B1 ;  /* 0x0000000000017941 */ /* 0x000fea0003800200 */
.L_x_89:
[----:B------:R-:W-:Y:S01]  /*01e0*/  ISETP.GE.U32.AND P0, PT, R7, R4, PT ;  /* 0x000000040700720c */ /* 0x000fe20003f06070 */
[----:B------:R-:W-:-:S12]  /*01f0*/  BSSY.RECONVERGENT B1, `(.L_x_91) ;  /* 0x0000060000017945 */ /* 0x000fd80003800200 */
[----:B------:R-:W-:Y:S05]  /*0200*/  @P0 BRA `(.L_x_92) ;  /* 0x0000000400780947 */ /* 0x000fea0003800000 */
[----:B0-----:R-:W-:Y:S01]  /*0210*/  LOP3.LUT R3, RZ, R7, RZ, 0x33, !PT ;  /* 0x00000007ff037212 */ /* 0x001fe200078e33ff */
[----:B------:R-:W-:Y:S04]  /*0220*/  BSSY.RECONVERGENT B2, `(.L_x_93) ;  /* 0x000002c000027945 */ /* 0x000fe80003800200 */
[----:B------:R-:W-:-:S05]  /*0230*/  IMAD.IADD R3, R3, 0x1, R4 ;  /* 0x0000000103037824 */ /* 0x000fca00078e0204 */
[C---:B------:R-:W-:Y:S02]  /*0240*/  ISETP.GE.U32.AND P0, PT, R3.reuse, 0xf00, PT ;  /* 0x00000f000300780c */ /* 0x040fe40003f06070 */
[----:B------:R-:W-:-:S04]  /*0250*/  LEA.HI R8, R3, 0x1, RZ, 0x18 ;  /* 0x0000000103087811 */ /* 0x000fc800078fc0ff */
[----:B------:R-:W-:-:S04]  /*0260*/  LOP3.LUT R22, R8, 0xf, RZ, 0xc0, !PT ;  /* 0x0000000f08167812 */ /* 0x000fc800078ec0ff */
[----:B------:R-:W-:-:S03]  /*0270*/  ISETP.NE.AND P1, PT, R22, RZ, PT ;  /* 0x000000ff1600720c */ /* 0x000fc60003f25270 */
[----:B------:R-:W-:Y:S10]  /*0280*/  @!P0 BRA `(.L_x_94) ;  /* 0x0000000000948947 */ /* 0x000ff40003800000 */
[----:B------:R-:W0:Y:S01]  /*0290*/  LDC.64 R2, c[0x0][0x380] ;  /* 0x0000e000ff027b82 */ /* 0x000e220000000a00 */
[----:B------:R-:W-:-:S05]  /*02a0*/  LOP3.LUT R9, R8, 0x1fffff0, RZ, 0xc0, !PT ;  /* 0x01fffff008097812 */ /* 0x000fca00078ec0ff */
[----:B------:R-:W-:Y:S02]  /*02b0*/  IMAD.MOV R9, RZ, RZ, -R9 ;  /* 0x000000ffff097224 */ /* 0x000fe400078e0a09 */
[----:B0-----:R-:W-:-:S03]  /*02c0*/  IMAD.WIDE.U32 R2, R7, 0x4, R2 ;  /* 0x0000000407027825 */ /* 0x001fc600078e0002 */
[----:B------:R-:W-:-:S05]  /*02d0*/  IADD3 R15, P0, PT, R2, 0x2000, RZ ;  /* 0x00002000020f7810 */ /* 0x000fca0007f1e0ff */
[----:B------:R-:W-:-:S08]  /*02e0*/  IMAD.X R3, RZ, RZ, R3, P0 ;  /* 0x000000ffff037224 */ /* 0x000fd000000e0603 */
.L_x_95:
        /* <DEDUP_REMOVED lines=31> */
.L_x_94:
[----:B------:R-:W-:Y:S05]  /*04e0*/  BSYNC.RECONVERGENT B2 ;  /* 0x0000000000027941 */ /* 0x000fea0003800200 */
.L_x_93:
[----:B------:R-:W-:Y:S05]  /*04f0*/  @!P1 BRA `(.L_x_92) ;  /* 0x0000000000bc9947 */ /* 0x000fea0003800000 */
[----:B------:R-:W-:Y:S01]  /*0500*/  ISETP.GE.U32.AND P0, PT, R22, 0x8, PT ;  /* 0x000000081600780c */ /* 0x000fe20003f06070 */
[----:B------:R-:W-:Y:S01]  /*0510*/  BSSY.RECONVERGENT B2, `(.L_x_96) ;  /* 0x0000013000027945 */ /* 0x000fe20003800200 */
[----:B------:R-:W-:-:S04]  /*0520*/  LOP3.LUT R17, R8, 0x7, RZ, 0xc0, !PT ;  /* 0x0000000708117812 */ /* 0x000fc800078ec0ff */
[----:B------:R-:W-:-:S07]  /*0530*/  ISETP.NE.AND P1, PT, R17, RZ, PT ;  /* 0x000000ff1100720c */ /* 0x000fce0003f25270 */
[----:B------:R-:W-:Y:S06]  /*0540*/  @!P0 BRA `(.L_x_97) ;  /* 0x00000000003c8947 */ /* 0x000fec0003800000 */
[----:B------:R-:W0:Y:S02]  /*0550*/  LDC.64 R2, c[0x0][0x380] ;  /* 0x0000e000ff027b82 */ /* 0x000e240000000a00 */
[----:B0-----:R-:W-:-:S05]  /*0560*/  IMAD.WIDE R2, R7, 0x4, R2 ;  /* 0x0000000407027825 */ /* 0x001fca00078e0202 */
        /* <DEDUP_REMOVED lines=13> */
.L_x_97:
[----:B------:R-:W-:Y:S05]  /*0640*/  BSYNC.RECONVERGENT B2 ;  /* 0x0000000000027941 */ /* 0x000fea0003800200 */
.L_x_96:
        /* <DEDUP_REMOVED lines=11> */
[----:B------:R-:W3:Y:S01]  /*0700*/  LDG.E R12, desc[UR6][R2.64+0xc00] ;  /* 0x000c0006020c7981 */ /* 0x000ee2000c1e1900 */
[----:B------:R-:W-:Y:S01]  /*0710*/  VIADD R7, R7, 0x400 ;  /* 0x0000040007077836 */ /* 0x000fe20000000000 */
[----:B--2--5:R-:W-:-:S04]  /*0720*/  IADD3 R6, PT, PT, R8, R9, R6 ;  /* 0x0000000908067210 */ /* 0x024fc80007ffe006 */
[----:B---3--:R-:W-:-:S07]  /*0730*/  IADD3 R6, PT, PT, R12, R11, R6 ;  /* 0x0000000b0c067210 */ /* 0x008fce0007ffe006 */
.L_x_99:
[----:B------:R-:W-:Y:S05]  /*0740*/  BSYNC.RECONVERGENT B2 ;  /* 0x0000000000027941 */ /* 0x000fea0003800200 */
.L_x_98:
[----:B------:R-:W-:Y:S05]  /*0750*/  @!P1 BRA `(.L_x_92) ;  /* 0x0000000000249947 */ /* 0x000fea0003800000 */
[----:B------:R-:W0:Y:S01]  /*0760*/  LDC.64 R8, c[0x0][0x380] ;  /* 0x0000e000ff087b82 */ /* 0x000e220000000a00 */
[----:B------:R-:W-:-:S07]  /*0770*/  IMAD.MOV R10, RZ, RZ, -R10 ;  /* 0x000000ffff0a7224 */ /* 0x000fce00078e0a0a */
.L_x_100:
[----:B0-----:R-:W-:-:S06]  /*0780*/  IMAD.WIDE R2, R7, 0x4, R8 ;  /* 0x0000000407027825 */ /* 0x001fcc00078e0208 */
[----:B------:R-:W2:Y:S01]  /*0790*/  LDG.E R3, desc[UR6][R2.64] ;  /* 0x0000000602037981 */ /* 0x000ea2000c1e1900 */
[----:B------:R-:W-:Y:S02]  /*07a0*/  VIADD R10, R10, 0x1 ;  /* 0x000000010a0a7836 */ /* 0x000fe40000000000 */
[----:B------:R-:W-:-:S03]  /*07b0*/  VIADD R7, R7, 0x100 ;  /* 0x0000010007077836 */ /* 0x000fc60000000000 */
[----:B------:R-:W-:Y:S01]  /*07c0*/  ISETP.NE.AND P0, PT, R10, RZ, PT ;  /* 0x000000ff0a00720c */ /* 0x000fe20003f05270 */
[----:B--2--5:R-:W-:-:S12]  /*07d0*/  IMAD.IADD R6, R3, 0x1, R6 ;  /* 0x0000000103067824 */ /* 0x024fd800078e0206 */
[----:B------:R-:W-:Y:S05]  /*07e0*/  @P0 BRA `(.L_x_100) ;  /* 0xfffffffc00e40947 */ /* 0x000fea000383ffff */
.L_x_92:
[----:B------:R-:W-:Y:S05]  /*07f0*/  BSYNC.RECONVERGENT B1 ;  /* 0x0000000000017941 */ /* 0x000fea0003800200 */
.L_x_91:
[----:B------:R-:W-:-:S04]  /*0800*/  ISETP.GE.U32.AND P0, PT, R4, 0x100, PT ;  /* 0x000001000400780c */ /* 0x000fc80003f06070 */
[----:B------:R-:W-:-:S13]  /*0810*/  ISETP.GE.U32.AND.EX P0, PT, R0, RZ, PT, P0 ;  /* 0x000000ff0000720c */ /* 0x000fda0003f06100 */
[----:B------:R-:W-:Y:S05]  /*0820*/  @!P0 BRA `(.L_x_101) ;  /* 0x0000000000ac8947 */ /* 0x000fea0003800000 */
[----:B------:R-:W1:Y:S01]  /*0830*/  S2R R8, SR_LANEID ;  /* 0x0000000000087919 */ /* 0x000e620000000000 */
[----:B------:R-:W-:Y:S01]  /*0840*/  ISETP.NE.AND P5, PT, R5, RZ, PT ;  /* 0x000000ff0500720c */ /* 0x000fe20003fa5270 */
[----:B-----5:R-:W0:Y:S01]  /*0850*/  SHFL.DOWN PT, R0, R6, 0x1, 0x1f ;  /* 0x08201f0006007f89 */ /* 0x020e2200000e0000 */
[C---:B-1----:R-:W-:Y:S02]  /*0860*/  ISETP.GT.AND P0, PT, R8.reuse, 0x1e, PT ;  /* 0x0000001e0800780c */ /* 0x042fe40003f04270 */
[----:B------:R-:W-:Y:S02]  /*0870*/  ISETP.NE.AND P1, PT, R8, RZ, PT ;  /* 0x000000ff0800720c */ /* 0x000fe40003f25270 */
[----:B0-----:R-:W-:Y:S02]  /*0880*/  SEL R3, R0, RZ, !P0 ;  /* 0x000000ff00037207 */ /* 0x001fe40004000000 */
        /* <DEDUP_REMOVED lines=21> */
[----:B0-----:R-:W-:-:S05]  /*09e0*/  SEL R3, R3, RZ, !P0 ;  /* 0x000000ff03037207 */ /* 0x001fca0004000000 */
[----:B------:R-:W-:-:S05]  /*09f0*/  IMAD.IADD R7, R2, 0x1, R3 ;  /* 0x0000000102077824 */ /* 0x000fca00078e0203 */
[----:B------:R1:W-:Y:S01]  /*0a00*/  @!P1 STS [R0+0x8], R7 ;  /* 0x0000080700009388 */ /* 0x0003e20000000800 */
[----:B------:R-:W-:Y:S06]  /*0a10*/  BAR.SYNC.DEFER_BLOCKING 0x0 ;  /* 0x0000000000007b1d */ /* 0x000fec0000010000 */
[----:B------:R-:W-:Y:S05]  /*0a20*/  @P5 BRA `(.L_x_102) ;  /* 0x0000001000f85947 */ /* 0x000fea0003800000 */
[----:B------:R-:W0:Y:S01]  /*0a30*/  S2UR UR5, SR_CgaCtaId ;  /* 0x00000000000579c3 */ /* 0x000e220000008800 */
[----:B------:R-:W-:Y:S02]  /*0a40*/  UMOV UR4, 0x400 ;  /* 0x0000040000047882 */ /* 0x000fe40000000000 */
[----:B0-----:R-:W-:-:S09]  /*0a50*/  ULEA UR4, UR5, UR4, 0x18 ;  /* 0x0000000405047291 */ /* 0x001fd2000f8ec0ff */
[----:B-1----:R-:W-:Y:S04]  /*0a60*/  LDS R0, [UR4+0xc] ;  /* 0x00000c04ff007984 */ /* 0x002fe80008000800 */
[----:B------:R-:W0:Y:S04]  /*0a70*/  LDS.128 R8, [UR4+0x10] ;  /* 0x00001004ff087984 */ /* 0x000e280008000c00 */
[----:B------:R-:W1:Y:S01]  /*0a80*/  LDS.64 R2, [UR4+0x20] ;  /* 0x00002004ff027984 */ /* 0x000e620008000a00 */
[----:B0-----:R-:W-:-:S04]  /*0a90*/  IADD3 R0, PT, PT, R8, R0, R7 ;  /* 0x0000000008007210 */ /* 0x001fc80007ffe007 */
[----:B------:R-:W-:-:S04]  /*0aa0*/  IADD3 R0, PT, PT, R10, R0, R9 ;  /* 0x000000000a007210 */ /* 0x000fc80007ffe009 */
[----:B-1----:R-:W-:-:S05]  /*0ab0*/  IADD3 R0, PT, PT, R2, R0, R11 ;  /* 0x0000000002007210 */ /* 0x002fca0007ffe00b */
[----:B------:R-:W-:Y:S01]  /*0ac0*/  IMAD.IADD R7, R0, 0x1, R3 ;  /* 0x0000000100077824 */ /* 0x000fe200078e0203 */
[----:B------:R-:W-:Y:S06]  /*0ad0*/  BRA `(.L_x_102) ;  /* 0x0000001000cc7947 */ /* 0x000fec0003800000 */
.L_x_101:
[C---:B0-----:R-:W-:Y:S01]  /*0ae0*/  LOP3.LUT R2, R5.reuse, 0x3e0, RZ, 0xc0, !PT ;  /* 0x000003e005027812 */ /* 0x041fe200078ec0ff */
[----:B------:R-:W0:Y:S01]  /*0af0*/  S2R R12, SR_LANEID ;  /* 0x00000000000c7919 */ /* 0x000e220000000000 */
[----:B------:R-:W-:Y:S02]  /*0b00*/  ISETP.NE.AND P5, PT, R5, RZ, PT ;  /* 0x000000ff0500720c */ /* 0x000fe40003fa5270 */
[----:B------:R-:W-:Y:S01]  /*0b10*/  LOP3.LUT R7, RZ, R2, RZ, 0x33, !PT ;  /* 0x00000002ff077212 */ /* 0x000fe200078e33ff */
[----:B------:R-:W-:-:S04]  /*0b20*/  VIADD R3, R2, 0x20 ;  /* 0x0000002002037836 */ /* 0x000fc80000000000 */
[----:B------:R-:W-:Y:S01]  /*0b30*/  IMAD.IADD R7, R7, 0x1, R4 ;  /* 0x0000000107077824 */ /* 0x000fe200078e0204 */
[----:B------:R-:W-:-:S04]  /*0b40*/  ISETP.GT.U32.AND P0, PT, R3, R4, PT ;  /* 0x000000040300720c */ /* 0x000fc80003f04070 */
        /* <DEDUP_REMOVED lines=10> */
[----:B------:R-:W-:Y:S01]  /*0bf0*/  @!P1 SHF.R.U32.HI R9, RZ, 0x3, R5 ;  /* 0x00000003ff099819 */ /* 0x000fe20000011605 */
[----:B------:R-:W1:Y:S03]  /*0c00*/  SHFL.DOWN PT, R7, R2, 0x2, R3 ;  /* 0x0840000002077989 */ /* 0x000e6600000e0003 */
[----:B------:R-:W-:Y:S02]  /*0c10*/  @!P1 LOP3.LUT R9, R9, 0x7c, RZ, 0xc0, !PT ;  /* 0x0000007c09099812 */ /* 0x000fe400078ec0ff */
[----:B-1----:R-:W-:Y:S02]  /*0c20*/  SEL R7, R7, RZ, !P0 ;  /* 0x000000ff07077207 */ /* 0x002fe40004000000 */
[----:B------:R-:W-:Y:S02]  /*0c30*/  ISETP.GT.AND P0, PT, R10, R3, PT ;  /* 0x000000030a00720c */ /* 0x000fe40003f04270 */
[----:B------:R-:W-:Y:S01]  /*0c40*/  @!P1 MOV R10, 0x400 ;  /* 0x00000400000a9802 */ /* 0x000fe20000000f00 */
[----:B------:R-:W-:-:S02]  /*0c50*/  IMAD.IADD R8, R2, 0x1, R7 ;  /* 0x0000000102087824 */ /* 0x000fc400078e0207 */
[----:B------:R-:W-:Y:S01]  /*0c60*/  VIADD R2, R12, 0x8 ;  /* 0x000000080c027836 */ /* 0x000fe20000000000 */
[----:B0-----:R-:W-:Y:S02]  /*0c70*/  @!P1 LEA R10, R11, R10, 0x18 ;  /* 0x0000000a0b0a9211 */ /* 0x001fe400078ec0ff */
        /* <DEDUP_REMOVED lines=11> */
[----:B0-----:R-:W-:-:S05]  /*0d30*/  SEL R7, R7, RZ, !P0 ;  /* 0x000000ff07077207 */ /* 0x001fca0004000000 */
[----:B------:R-:W-:-:S05]  /*0d40*/  IMAD.IADD R7, R2, 0x1, R7 ;  /* 0x0000000102077824 */ /* 0x000fca00078e0207 */
[----:B------:R0:W-:Y:S01]  /*0d50*/  @!P1 STS [R10+0x8], R7 ;  /* 0x000008070a009388 */ /* 0x0001e20000000800 */
[----:B------:R-:W-:Y:S06]  /*0d60*/  BAR.SYNC.DEFER_BLOCKING 0x0 ;  /* 0x0000000000007b1d */ /* 0x000fec0000010000 */
[----:B------:R-:W-:Y:S05]  /*0d70*/  @P5 BRA `(.L_x_102) ;  /* 0x0000001000245947 */ /* 0x000fea0003800000 */
[----:B------:R-:W1:Y:S01]  /*0d80*/  S2UR UR5, SR_CgaCtaId ;  /* 0x00000000000579c3 */ /* 0x000e620000008800 */
[----:B------:R-:W-:Y:S01]  /*0d90*/  UMOV UR4, 0x400 ;  /* 0x0000040000047882 */ /* 0x000fe20000000000 */
[C---:B------:R-:W-:Y:S02]  /*0da0*/  ISETP.GT.U32.AND P0, PT, R4.reuse, 0x40, PT ;  /* 0x000000400400780c */ /* 0x040fe40003f04070 */
[C---:B------:R-:W-:Y:S02]  /*0db0*/  ISETP.GT.U32.AND P6, PT, R4.reuse, 0x20, PT ;  /* 0x000000200400780c */ /* 0x040fe40003fc4070 */
[C---:B------:R-:W-:Y:S02]  /*0dc0*/  ISETP.GT.U32.AND P4, PT, R4.reuse, 0x60, PT ;  /* 0x000000600400780c */ /* 0x040fe40003f84070 */
[----:B------:R-:W-:Y:S02]  /*0dd0*/  ISETP.GT.U32.AND P2, PT, R4, 0x80, PT ;  /* 0x000000800400780c */ /* 0x000fe40003f44070 */
[----:B------:R-:W-:-:S02]  /*0de0*/  ISETP.GT.U32.AND.EX P0, PT, R0, RZ, PT, P0 ;  /* 0x000000ff0000720c */ /* 0x000fc40003f04100 */
[----:B------:R-:W-:Y:S02]  /*0df0*/  ISETP.GT.U32.AND.EX P6, PT, R0, RZ, PT, P6 ;  /* 0x000000ff0000720c */ /* 0x000fe40003fc4160 */
[C---:B------:R-:W-:Y:S02]  /*0e00*/  ISETP.GT.U32.AND P3, PT, R4.reuse, 0xa0, PT ;  /* 0x000000a00400780c */ /* 0x040fe40003f64070 */
[----:B------:R-:W-:Y:S02]  /*0e10*/  ISETP.GT.U32.AND P1, PT, R4, 0xc0, PT ;  /* 0x000000c00400780c */ /* 0x000fe40003f24070 */
[C---:B------:R-:W-:Y:S02]  /*0e20*/  ISETP.GT.U32.AND.EX P4, PT, R0.reuse, RZ, PT, P4 ;  /* 0x000000ff0000720c */ /* 0x040fe40003f84140 */
[C---:B------:R-:W-:Y:S02]  /*0e30*/  ISETP.GT.U32.AND.EX P2, PT, R0.reuse, RZ, PT, P2 ;  /* 0x000000ff0000720c */ /* 0x040fe40003f44120 */
[C---:B------:R-:W-:Y:S01]  /*0e40*/  ISETP.GT.U32.AND.EX P3, PT, R0.reuse, RZ, PT, P3 ;  /* 0x000000ff0000720c */ /* 0x040fe20003f64130 */
[----:B-1----:R-:W-:Y:S01]  /*0e50*/  ULEA UR4, UR5, UR4, 0x18 ;  /* 0x0000000405047291 */ /* 0x002fe2000f8ec0ff */
[----:B------:R-:W-:-:S08]  /*0e60*/  ISETP.GT.U32.AND.EX P1, PT, R0, RZ, PT, P1 ;  /* 0x000000ff0000720c */ /* 0x000fd00003f24110 */
[----:B0-----:R-:W0:Y:S04]  /*0e70*/  LDS.128 R8, [UR4+0x10] ;  /* 0x00001004ff087984 */ /* 0x001e280008000c00 */
[----:B------:R-:W1:Y:S04]  /*0e80*/  LDS R5, [UR4+0xc] ;  /* 0x00000c04ff057984 */ /* 0x000e680008000800 */
[----:B------:R-:W2:Y:S01]  /*0e90*/  LDS.64 R2, [UR4+0x20] ;  /* 0x00002004ff027984 */ /* 0x000ea20008000a00 */
[----:B0-----:R-:W-:Y:S02]  /*0ea0*/  SEL R8, R8, RZ, P0 ;  /* 0x000000ff08087207 */ /* 0x001fe40000000000 */
[----:B------:R-:W-:-:S02]  /*0eb0*/  ISETP.GT.U32.AND P0, PT, R4, 0xe0, PT ;  /* 0x000000e00400780c */ /* 0x000fc40003f04070 */
[----:B-1----:R-:W-:Y:S02]  /*0ec0*/  SEL R6, R5, RZ, P6 ;  /* 0x000000ff05067207 */ /* 0x002fe40003000000 */
[----:B------:R-:W-:Y:S02]  /*0ed0*/  SEL R9, R9, RZ, P4 ;  /* 0x000000ff09097207 */ /* 0x000fe40002000000 */
[----:B------:R-:W-:Y:S02]  /*0ee0*/  IADD3 R6, PT, PT, R8, R6, R7 ;  /* 0x0000000608067210 */ /* 0x000fe40007ffe007 */
[----:B------:R-:W-:Y:S02]  /*0ef0*/  SEL R10, R10, RZ, P2 ;  /* 0x000000ff0a0a7207 */ /* 0x000fe40001000000 */
[----:B------:R-:W-:Y:S02]  /*0f00*/  ISETP.GT.U32.AND.EX P0, PT, R0, RZ, PT, P0 ;  /* 0x000000ff0000720c */ /* 0x000fe40003f04100 */
[----:B------:R-:W-:-:S02]  /*0f10*/  SEL R11, R11, RZ, P3 ;  /* 0x000000ff0b0b7207 */ /* 0x000fc40001800000 */
[----:B------:R-:W-:Y:S02]  /*0f20*/  IADD3 R6, PT, PT, R10, R6, R9 ;  /* 0x000000060a067210 */ /* 0x000fe40007ffe009 */
[----:B--2---:R-:W-:Y:S02]  /*0f30*/  SEL R2, R2, RZ, P1 ;  /* 0x000000ff02027207 */ /* 0x004fe40000800000 */
[----:B------:R-:W-:Y:S02]  /*0f40*/  SEL R3, R3, RZ, P0 ;  /* 0x000000ff03037207 */ /* 0x000fe40000000000 */
[----:B------:R-:W-:-:S05]  /*0f50*/  IADD3 R2, PT, PT, R2, R6, R11 ;  /* 0x0000000602027210 */ /* 0x000fca0007ffe00b */
[----:B------:R-:W-:Y:S01]  /*0f60*/  IMAD.IADD R7, R2, 0x1, R3 ;  /* 0x0000000102077824 */ /* 0x000fe200078e0203 */
[----:B------:R-:W-:Y:S06]  /*0f70*/  BRA `(.L_x_102) ;  /* 0x0000000c00a47947 */ /* 0x000fec0003800000 */
.L_x_88:
[----:B------:R-:W0:Y:S01]  /*0f80*/  S2R R8, SR_TID.X ;  /* 0x0000000000087919 */ /* 0x000e220000002100 */
[----:B------:R-:W0:Y:S02]  /*0f90*/  LDC.64 R2, c[0x0][0x380] ;  /* 0x0000e000ff027b82 */ /* 0x000e240000000a00 */
[----:B0-----:R-:W-:-:S05]  /*0fa0*/  IMAD.WIDE.U32 R2, R8, 0x4, R2 ;  /* 0x0000000408027825 */ /* 0x001fca00078e0002 */
        /* <DEDUP_REMOVED lines=16> */
[----:B--2---:R-:W-:-:S04]  /*10b0*/  IADD3 R5, PT, PT, R7, R6, R5 ;  /* 0x0000000607057210 */ /* 0x004fc80007ffe005 */
[----:B---3--:R-:W-:Y:S01]  /*10c0*/  IADD3 R5, PT, PT, R12, R9, R5 ;  /* 0x000000090c057210 */ /* 0x008fe20007ffe005 */
[----:B------:R-:W-:Y:S01]  /*10d0*/  IMAD.MOV.U32 R9, RZ, RZ, 0x1000 ;  /* 0x00001000ff097424 */ /* 0x000fe200078e00ff */
[----:B------:R-:W-:-:S04]  /*10e0*/  IADD3 R12, P1, PT, R4, -0x1000, RZ ;  /* 0xfffff000040c7810 */ /* 0x000fc80007f3e0ff */
[----:B------:R-:W-:Y:S02]  /*10f0*/  ISETP.GE.U32.AND P0, PT, R12, 0x1000, PT ;  /* 0x000010000c00780c */ /* 0x000fe40003f06070 */
[----:B----4-:R-:W-:Y:S01]  /*1100*/  IADD3 R5, PT, PT, R14, R11, R5 ;  /* 0x0000000b0e057210 */ /* 0x010fe20007ffe005 */
[----:B------:R-:W-:Y:S01]  /*1110*/  IMAD.MOV.U32 R11, RZ, RZ, RZ ;  /* 0x000000ffff0b7224 */ /* 0x000fe200078e00ff */
[----:B------:R-:W-:-:S04]  /*1120*/  IADD3.X R14, PT, PT, R0, -0x1, RZ, P1, !PT ;  /* 0xffffffff000e7810 */ /* 0x000fc80000ffe4ff */
[----:B------:R-:W-:Y:S02]  /*1130*/  ISETP.GE.U32.AND.EX P0, PT, R14, RZ, PT, P0 ;  /* 0x000000ff0e00720c */ /* 0x000fe40003f06100 */
[----:B-----5:R-:W-:-:S04]  /*1140*/  IADD3 R5, PT, PT, R16, R13, R5 ;  /* 0x0000000d10057210 */ /* 0x020fc80007ffe005 */
[----:B------:R-:W-:-:S04]  /*1150*/  IADD3 R5, PT, PT, R18, R15, R5 ;  /* 0x0000000f12057210 */ /* 0x000fc80007ffe005 */
[----:B------:R-:W-:-:S04]  /*1160*/  IADD3 R5, PT, PT, R20, R17, R5 ;  /* 0x0000001114057210 */ /* 0x000fc80007ffe005 */
[----:B------:R-:W-:-:S05]  /*1170*/  IADD3 R5, PT, PT, R22, R19, R5 ;  /* 0x0000001316057210 */ /* 0x000fca0007ffe005 */
[----:B------:R-:W-:Y:S01]  /*1180*/  IMAD.IADD R10, R10, 0x1, R5 ;  /* 0x000000010a0a7824 */ /* 0x000fe200078e0205 */
[----:B------:R-:W-:Y:S06]  /*1190*/  @!P0 BRA `(.L_x_103) ;  /* 0x0000000000a08947 */ /* 0x000fec0003800000 */
[----:B------:R-:W0:Y:S01]  /*11a0*/  LDC.64 R4, c[0x0][0x390] ;  /* 0x0000e400ff047b82 */ /* 0x000e220000000a00 */
[----:B------:R-:W-:Y:S02]  /*11b0*/  IMAD.MOV.U32 R9, RZ, RZ, 0x1000 ;  /* 0x00001000ff097424 */ /* 0x000fe400078e00ff */
[----:B------:R-:W-:-:S07]  /*11c0*/  IMAD.MOV.U32 R11, RZ, RZ, RZ ;  /* 0x000000ffff0b7224 */ /* 0x000fce00078e00ff */
.L_x_105:
[----:B------:R-:W-:-:S04]  /*11d0*/  LEA R6, P0, R9, R2, 0x2 ;  /* 0x0000000209067211 */ /* 0x000fc800078010ff */
[----:B------:R-:W-:-:S05]  /*11e0*/  LEA.HI.X R7, R9, R3, R11, 0x2, P0 ;  /* 0x0000000309077211 */ /* 0x000fca00000f140b */
        /* <DEDUP_REMOVED lines=16> */
[----:B--2---:R-:W-:-:S02]  /*12f0*/  IADD3 R25, PT, PT, R26, R25, R10 ;  /* 0x000000191a197210 */ /* 0x004fc40007ffe00a */
[----:B0-----:R-:W-:-:S04]  /*1300*/  IADD3 R10, P1, PT, -R9, R4, RZ ;  /* 0x00000004090a7210 */ /* 0x001fc80007f3e1ff */
[----:B------:R-:W-:Y:S02]  /*1310*/  ISETP.GE.U32.AND P0, PT, R10, 0x1000, PT ;  /* 0x000010000a00780c */ /* 0x000fe40003f06070 */
[----:B---3--:R-:W-:-:S04]  /*1320*/  IADD3 R25, PT, PT, R28, R27, R25 ;  /* 0x0000001b1c197210 */ /* 0x008fc80007ffe019 */
[----:B----4-:R-:W-:-:S04]  /*1330*/  IADD3 R23, PT, PT, R23, R24, R25 ;  /* 0x0000001817177210 */ /* 0x010fc80007ffe019 */
[----:B-----5:R-:W-:Y:S01]  /*1340*/  IADD3 R21, PT, PT, R21, R0, R23 ;  /* 0x0000000015157210 */ /* 0x020fe20007ffe017 */
[----:B------:R-:W-:-:S04]  /*1350*/  IMAD.MOV.U32 R0, RZ, RZ, R5 ;  /* 0x000000ffff007224 */ /* 0x000fc800078e0005 */
[----:B------:R-:W-:Y:S01]  /*1360*/  IMAD.X R10, R0, 0x1, ~R11, P1 ;  /* 0x00000001000a7824 */ /* 0x000fe200008e0e0b */
[----:B------:R-:W-:-:S04]  /*1370*/  IADD3 R13, PT, PT, R16, R13, R21 ;  /* 0x0000000d100d7210 */ /* 0x000fc80007ffe015 */
[----:B------:R-:W-:Y:S02]  /*1380*/  ISETP.GE.U32.AND.EX P0, PT, R10, RZ, PT, P0 ;  /* 0x000000ff0a00720c */ /* 0x000fe40003f06100 */
[----:B------:R-:W-:-:S04]  /*1390*/  IADD3 R13, PT, PT, R18, R15, R13 ;  /* 0x0000000f120d7210 */ /* 0x000fc80007ffe00d */
[----:B------:R-:W-:-:S04]  /*13a0*/  IADD3 R13, PT, PT, R20, R17, R13 ;  /* 0x00000011140d7210 */ /* 0x000fc80007ffe00d */
[----:B------:R-:W-:-:S03]  /*13b0*/  IADD3 R10, PT, PT, R22, R19, R13 ;  /* 0x00000013160a7210 */ /* 0x000fc60007ffe00d */
[----:B------:R-:W-:Y:S05]  /*13c0*/  @!P0 BRA `(.L_x_104) ;  /* 0x0000000400e88947 */ /* 0x000fea0003800000 */
[----:B------:R-:W-:-:S05]  /*13d0*/  IADD3 R9, P0, PT, R9, 0x1000, RZ ;  /* 0x0000100009097810 */ /* 0x000fca0007f1e0ff */
[----:B------:R-:W-:Y:S01]  /*13e0*/  IMAD.X R11, RZ, RZ, R11, P0 ;  /* 0x000000ffff0b7224 */ /* 0x000fe200000e060b */
[----:B------:R-:W-:-:S04]  /*13f0*/  ISETP.GT.U32.AND P0, PT, R9, R12, PT ;  /* 0x0000000c0900720c */ /* 0x000fc80003f04070 */
[----:B------:R-:W-:-:S13]  /*1400*/  ISETP.GT.U32.AND.EX P0, PT, R11, R14, PT, P0 ;  /* 0x0000000e0b00720c */ /* 0x000fda0003f04100 */
[----:B------:R-:W-:Y:S05]  /*1410*/  @!P0 BRA `(.L_x_105) ;  /* 0xfffffffc006c8947 */ /* 0x000fea000383ffff */
.L_x_103:
[----:B------:R-:W-:Y:S01]  /*1420*/  IMAD.IADD R3, R4, 0x1, -R9 ;  /* 0x0000000104037824 */ /* 0x000fe200078e0a09 */
[----:B------:R-:W-:Y:S01]  /*1430*/  ISETP.GE.U32.AND P1, PT, R9, R4, PT ;  /* 0x000000040900720c */ /* 0x000fe20003f26070 */
[----:B------:R-:W-:Y:S03]  /*1440*/  BSSY.RECONVERGENT B1, `(.L_x_104) ;  /* 0x0000072000017945 */ /* 0x000fe60003800200 */
[----:B------:R-:W-:-:S04]  /*1450*/  ISETP.GE.AND P0, PT, R8, R3, PT ;  /* 0x000000030800720c */ /* 0x000fc80003f06270 */
[----:B------:R-:W-:-:S13]  /*1460*/  ISETP.GE.U32.OR.EX P0, PT, R11, R0, P0, P1 ;  /* 0x000000000b00720c */ /* 0x000fda0000706510 */
[----:B------:R-:W-:Y:S05]  /*1470*/  @P0 BRA `(.L_x_106) ;  /* 0x0000000400b80947 */ /* 0x000fea0003800000 */
[----:B------:R-:W-:Y:S01]  /*1480*/  LOP3.LUT R0, RZ, R8, RZ, 0x33, !PT ;  /* 0x00000008ff007212 */ /* 0x000fe200078e33ff */
[----:B------:R-:W-:Y:S03]  /*1490*/  BSSY.RECONVERGENT B2, `(.L_x_107) ;  /* 0x0000031000027945 */ /* 0x000fe60003800200 */
[----:B------:R-:W-:-:S04]  /*14a0*/  IADD3 R0, PT, PT, -R9, R4, R0 ;  /* 0x0000000409007210 */ /* 0x000fc80007ffe100 */
[C---:B------:R-:W-:Y:S02]  /*14b0*/  ISETP.GE.U32.AND P0, PT, R0.reuse, 0xf00, PT ;  /* 0x00000f000000780c */ /* 0x040fe40003f06070 */
[----:B------:R-:W-:Y:S01]  /*14c0*/  LEA.HI R4, R0, 0x1, RZ, 0x18 ;  /* 0x0000000100047811 */ /* 0x000fe200078fc0ff */
[----:B------:R-:W-:-:S03]  /*14d0*/  IMAD.MOV.U32 R0, RZ, RZ, R8 ;  /* 0x000000ffff007224 */ /* 0x000fc600078e0008 */
[----:B------:R-:W-:-:S04]  /*14e0*/  LOP3.LUT R24, R4, 0xf, RZ, 0xc0, !PT ;  /* 0x0000000f04187812 */ /* 0x000fc800078ec0ff */
[----:B------:R-:W-:-:S03]  /*14f0*/  ISETP.NE.AND P1, PT, R24, RZ, PT ;  /* 0x000000ff1800720c */ /* 0x000fc60003f25270 */
[----:B------:R-:W-:Y:S10]  /*1500*/  @!P0 BRA `(.L_x_108) ;  /* 0x0000000000a48947 */ /* 0x000ff40003800000 */
[----:B------:R-:W0:Y:S01]  /*1510*/  LDCU.64 UR4, c[0x0][0x380] ;  /* 0x00007000ff0477ac */ /* 0x000e220008000a00 */
[----:B------:R-:W-:Y:S02]  /*1520*/  IADD3 R3, P0, PT, R8, R9, RZ ;  /* 0x0000000908037210 */ /* 0x000fe40007f1e0ff */
[----:B------:R-:W-:-:S03]  /*1530*/  LOP3.LUT R6, R4, 0x1fffff0, RZ, 0xc0, !PT ;  /* 0x01fffff004067812 */ /* 0x000fc600078ec0ff */
[----:B------:R-:W-:Y:S02]  /*1540*/  IMAD.X R0, RZ, RZ, R11, P0 ;  /* 0x000000ffff007224 */ /* 0x000fe400000e060b */
[----:B------:R-:W-:Y:S01]  /*1550*/  IMAD.MOV R6, RZ, RZ, -R6 ;  /* 0x000000ffff067224 */ /* 0x000fe200078e0a06 */
[----:B0-----:R-:W-:-:S04]  /*1560*/  LEA R15, P2, R3, UR4, 0x2 ;  /* 0x00000004030f7c11 */ /* 0x001fc8000f8410ff */
[----:B------:R-:W-:Y:S02]  /*1570*/  IADD3 R15, P0, PT, R15, 0x2000, RZ ;  /* 0x000020000f0f7810 */ /* 0x000fe40007f1e0ff */
[----:B------:R-:W-:Y:S01]  /*1580*/  LEA.HI.X R3, R3, UR5, R0, 0x2, P2 ;  /* 0x0000000503037c11 */ /* 0x000fe200090f1400 */
[----:B------:R-:W-:-:S04]  /*1590*/  IMAD.MOV.U32 R0, RZ, RZ, R8 ;  /* 0x000000ffff007224 */ /* 0x000fc800078e0008 */
[----:B------:R-:W-:-:S07]  /*15a0*/  IMAD.X R3, RZ, RZ, R3, P0 ;  /* 0x000000ffff037224 */ /* 0x000fce00000e0603 */
.L_x_109:
        /* <DEDUP_REMOVED lines=31> */
.L_x_108:
[----:B------:R-:W-:Y:S05]  /*17a0*/  BSYNC.RECONVERGENT B2 ;  /* 0x0000000000027941 */ /* 0x000fea0003800200 */
.L_x_107:
[----:B------:R-:W-:Y:S05]  /*17b0*/  @!P1 BRA `(.L_x_106) ;  /* 0x0000000000e89947 */ /* 0x000fea0003800000 */
[----:B------:R-:W-:Y:S01]  /*17c0*/  ISETP.GE.U32.AND P0, PT, R24, 0x8, PT ;  /* 0x000000081800780c */ /* 0x000fe20003f06070 */
[----:B------:R-:W-:Y:S01]  /*17d0*/  BSSY.RECONVERGENT B2, `(.L_x_110) ;  /* 0x0000016000027945 */ /* 0x000fe20003800200 */
[----:B------:R-:W-:-:S04]  /*17e0*/  LOP3.LUT R17, R4, 0x7, RZ, 0xc0, !PT ;  /* 0x0000000704117812 */ /* 0x000fc800078ec0ff */
[----:B------:R-:W-:-:S07]  /*17f0*/  ISETP.NE.AND P1, PT, R17, RZ, PT ;  /* 0x000000ff1100720c */ /* 0x000fce0003f25270 */
[----:B------:R-:W-:Y:S06]  /*1800*/  @!P0 BRA `(.L_x_111) ;  /* 0x0000000000488947 */ /* 0x000fec0003800000 */
[----:B------:R-:W0:Y:S01]  /*1810*/  LDCU.64 UR4, c[0x0][0x380] ;  /* 0x00007000ff0477ac */ /* 0x000e220008000a00 */
[----:B------:R-:W-:-:S05]  /*1820*/  IADD3 R3, P0, PT, R0, R9, RZ ;  /* 0x0000000900037210 */ /* 0x000fca0007f1e0ff */
[----:B------:R-:W-:Y:S01]  /*1830*/  IMAD.X R6, RZ, RZ, R11, P0 ;  /* 0x000000ffff067224 */ /* 0x000fe200000e060b */
        /* <DEDUP_REMOVED lines=15> */
.L_x_111:
[----:B------:R-:W-:Y:S05]  /*1930*/  BSYNC.RECONVERGENT B2 ;  /* 0x0000000000027941 */ /* 0x000fea0003800200 */
.L_x_110:
        /* <DEDUP_REMOVED lines=18> */
.L_x_113:
[----:B------:R-:W-:Y:S05]  /*1a60*/  BSYNC.RECONVERGENT B2 ;  /* 0x0000000000027941 */ /* 0x000fea0003800200 */
.L_x_112:
[----:B------:R-:W-:Y:S05]  /*1a70*/  @!P1 BRA `(.L_x_106) ;  /* 0x0000000000389947 */ /* 0x000fea0003800000 */
[----:B------:R-:W0:Y:S01]  /*1a80*/  LDCU.64 UR4, c[0x0][0x380] ;  /* 0x00007000ff0477ac */ /* 0x000e220008000a00 */
[----:B------:R-:W-:Y:S01]  /*1a90*/  IADD3 R5, P0, PT, R0, R9, RZ ;  /* 0x0000000900057210 */ /* 0x000fe20007f1e0ff */
[----:B------:R-:W-:-:S04]  /*1aa0*/  IMAD.MOV R0, RZ, RZ, -R6 ;  /* 0x000000ffff007224 */ /* 0x000fc800078e0a06 */
[----:B------:R-:W-:Y:S01]  /*1ab0*/  IMAD.X R4, RZ, RZ, R11, P0 ;  /* 0x000000ffff047224 */ /* 0x000fe200000e060b */
[----:B0-----:R-:W-:-:S04]  /*1ac0*/  LEA R2, P1, R5, UR4, 0x2 ;  /* 0x0000000405027c11 */ /* 0x001fc8000f8210ff */
[----:B------:R-:W-:-:S09]  /*1ad0*/  LEA.HI.X R5, R5, UR5, R4, 0x2, P1 ;  /* 0x0000000505057c11 */ /* 0x000fd200088f1404 */
.L_x_114:
[----:B------:R-:W-:-:S06]  /*1ae0*/  IMAD.MOV.U32 R3, RZ, RZ, R5 ;  /* 0x000000ffff037224 */ /* 0x000fcc00078e0005 */
[----:B------:R0:W2:Y:S01]  /*1af0*/  LDG.E R3, desc[UR6][R2.64] ;  /* 0x0000000602037981 */ /* 0x0000a2000c1e1900 */
[----:B------:R-:W-:-:S05]  /*1b00*/  VIADD R0, R0, 0x1 ;  /* 0x0000000100007836 */ /* 0x000fca0000000000 */
[----:B------:R-:W-:Y:S02]  /*1b10*/  ISETP.NE.AND P0, PT, R0, RZ, PT ;  /* 0x000000ff0000720c */ /* 0x000fe40003f05270 */
[----:B0-----:R-:W-:-:S05]  /*1b20*/  IADD3 R2, P1, PT, R2, 0x400, RZ ;  /* 0x0000040002027810 */ /* 0x001fca0007f3e0ff */
[----:B------:R-:W-:Y:S02]  /*1b30*/  IMAD.X R5, RZ, RZ, R5, P1 ;  /* 0x000000ffff057224 */ /* 0x000fe400008e0605 */
[----:B--2---:R-:W-:-:S04]  /*1b40*/  IMAD.IADD R10, R3, 0x1, R10 ;  /* 0x00000001030a7824 */ /* 0x004fc800078e020a */
[----:B------:R-:W-:Y:S05]  /*1b50*/  @P0 BRA `(.L_x_114) ;  /* 0xfffffffc00e00947 */ /* 0x000fea000383ffff */
.L_x_106:
[----:B------:R-:W-:Y:S05]  /*1b60*/  BSYNC.RECONVERGENT B1 ;  /* 0x0000000000017941 */ /* 0x000fea0003800200 */
.L_x_104:
[----:B------:R-:W0:Y:S01]  /*1b70*/  S2R R6, SR_LANEID ;  /* 0x0000000000067919 */ /* 0x000e220000000000 */
[----:B------:R-:W-:Y:S01]  /*1b80*/  ISETP.NE.AND P5, PT, R8, RZ, PT ;  /* 0x000000ff0800720c */ /* 0x000fe20003fa5270 */
        /* <DEDUP_REMOVED lines=39> */
[----:B------:R-:W-:-:S07]  /*1e00*/  IMAD.IADD R7, R0, 0x1, R3 ;  /* 0x0000000100077824 */ /* 0x000fce00078e0203 */
.L_x_102:
[----:B------:R-:W-:Y:S05]  /*1e10*/  BSYNC.RECONVERGENT B0 ;  /* 0x0000000000007941 */ /* 0x000fea0003800200 */
.L_x_87:
[----:B------:R-:W-:Y:S05]  /*1e20*/  @P5 EXIT ;  /* 0x000000000000594d */ /* 0x000fea0003800000 */
[----:B------:R-:W3:Y:S01]  /*1e30*/  LDC.64 R2, c[0x0][0x388] ;  /* 0x0000e200ff027b82 */ /* 0x000ee20000000a00 */
[----:B------:R-:W0:Y:S02]  /*1e40*/  LDCU UR4, c[0x0][0x39c] ;  /* 0x00007380ff0477ac */ /* 0x000e240008000800 */
[----:B012---:R-:W-:-:S05]  /*1e50*/  VIADD R7, R7, UR4 ;  /* 0x0000000407077c36 */ /* 0x007fca0008000000 */
[----:B---3--:R-:W-:Y:S01]  /*1e60*/  STG.E desc[UR6][R2.64], R7 ;  /* 0x0000000702007986 */ /* 0x008fe2000c101906 */
[----:B------:R-:W-:Y:S05]  /*1e70*/  EXIT ;  /* 0x000000000000794d */ /* 0x000fea0003800000 */
.L_x_115:
        /* <DEDUP_REMOVED lines=16> */
.L_x_296:


//--------------------- .text._ZN3cub18CUB_300001_SM_10006detail6reduce28DeviceReduceSingleTileKernelINS2_10policy_hubIijN4cuda3std3__44plusIiEEE10Policy1000EPiSC_iS9_iiNS7_10__identityEEEvT0_T1_T2_T3_T4_T6_ --------------------------
	.section	.text._ZN3cub18CUB_300001_SM_10006detail6reduce28DeviceReduceSingleTileKernelINS2_10policy_hubIijN4cuda3std3__44plusIiEEE10Policy1000EPiSC_iS9_iiNS7_10__identityEEEvT0_T1_T2_T3_T4_T6_,"ax",@progbits
	.align	128
        .global         _ZN3cub18CUB_300001_SM_10006detail6reduce28DeviceReduceSingleTileKernelINS2_10policy_hubIijN4cuda3std3__44plusIiEEE10Policy1000EPiSC_iS9_iiNS7_10__identityEEEvT0_T1_T2_T3_T4_T6_
        .type           _ZN3cub18CUB_300001_SM_10006detail6reduce28DeviceReduceSingleTileKernelINS2_10policy_hubIijN4cuda3std3__44plusIiEEE10Policy1000EPiSC_iS9_iiNS7_10__identityEEEvT0_T1_T2_T3_T4_T6_,@function
        .size           _ZN3cub18CUB_300001_SM_10006detail6reduce28DeviceReduceSingleTileKernelINS2_10policy_hubIijN4cuda3std3__44plusIiEEE10Policy1000EPiSC_iS9_iiNS7_10__identityEEEvT0_T1_T2_T3_T4_T6_,(.L_x_297 - _ZN3cub18CUB_300001_SM_10006detail6reduce28DeviceReduceSingleTileKernelINS2_10policy_hubIijN4cuda3std3__44plusIiEEE10Policy1000EPiSC_iS9_iiNS7_10__identityEEEvT0_T1_T2_T3_T4_T6_)
        .other          _ZN3cub18CUB_300001_SM_10006detail6reduce28DeviceReduceSingleTileKernelINS2_10policy_hubIijN4cuda3std3__44plusIiEEE10Policy1000EPiSC_iS9_iiNS7_10__identityEEEvT0_T1_T2_T3_T4_T6_,@"STO_CUDA_ENTRY STV_DEFAULT"
_ZN3cub18CUB_300001_SM_10006detail6reduce28DeviceReduceSingleTileKernelINS2_10policy_hubIijN4cuda3std3__44plusIiEEE10Policy1000EPiSC_iS9_iiNS7_10__identityEEEvT0_T1_T2_T3_T4_T6_:
.text._ZN3cub18CUB_300001_SM_10006detail6reduce28DeviceReduceSingleTileKernelINS2_10policy_hubIijN4cuda3std3__44plusIiEEE10Policy1000EPiSC_iS9_iiNS7_10__identityEEEvT0_T1_T2_T3_T4_T6_:
        /* <DEDUP_REMOVED lines=13> */
.L_x_116:
        /* <DEDUP_REMOVED lines=16> */
.L_x_121:
[----:B------:R-:W-:Y:S05]  /*01d0*/  BSYNC.RECONVERGENT B1 ;  /* 0x0000000000017941 */ /* 0x000fea0003800200 */
.L_x_120:
        /* <DEDUP_REMOVED lines=16> */
.L_x_126:
        /* <DEDUP_REMOVED lines=9> */
.L_x_125:
[----:B------:R-:W-:Y:S05]  /*0370*/  BSYNC.RECONVERGENT B2 ;  /* 0x0000000000027941 */ /* 0x000fea0003800200 */
.L_x_124:
        /* <DEDUP_REMOVED lines=8> */
.L_x_129:
        /* <DEDUP_REMOVED lines=35> */
.L_x_128:
[----:B------:R-:W-:Y:S05]  /*0630*/  BSYNC.RECONVERGENT B2 ;  /* 0x0000000000027941 */ /* 0x000fea0003800200 */
.L_x_127:
        /* <DEDUP_REMOVED lines=22> */
.L_x_131:
[----:B------:R-:W-:Y:S05]  /*07a0*/  BSYNC.RECONVERGENT B2 ;  /* 0x0000000000027941 */ /* 0x000fea0003800200 */
.L_x_130:
        /* <DEDUP_REMOVED lines=10> */
.L_x_123:
[----:B------:R-:W-:Y:S05]  /*0850*/  BSYNC.RECONVERGENT B1 ;  /* 0x0000000000017941 */ /* 0x000fea0003800200 */
.L_x_122:
        /* <DEDUP_REMOVED lines=45> */
.L_x_132:
        /* <DEDUP_REMOVED lines=67> */
.L_x_119:
        /* <DEDUP_REMOVED lines=22> */
.L_x_136:
        /* <DEDUP_REMOVED lines=20> */
.L_x_134:
        /* <DEDUP_REMOVED lines=20> */
.L_x_140:
        /* <DEDUP_REMOVED lines=8> */
.L_x_139:
[----:B------:R-:W-:Y:S05]  /*13c0*/  BSYNC.RECONVERGENT B2 ;  /* 0x0000000000027941 */ /* 0x000fea0003800200 */
.L_x_138:
        /* <DEDUP_REMOVED lines=16> */
.L_x_143:
        /* <DEDUP_REMOVED lines=39> */
.L_x_142:
[----:B------:R-:W-:Y:S05]  /*1740*/  BSYNC.RECONVERGENT B2 ;  /* 0x0000000000027941 */ /* 0x000fea0003800200 */
.L_x_141:
        /* <DEDUP_REMOVED lines=27> */
.L_x_145:
[----:B------:R-:W-:Y:S05]  /*1900*/  BSYNC.RECONVERGENT B2 ;  /* 0x0000000000027941 */ /* 0x000fea0003800200 */
.L_x_144:
        /* <DEDUP_REMOVED lines=10> */
.L_x_137:
[----:B------:R-:W-:Y:S05]  /*19b0*/  BSYNC.RECONVERGENT B1 ;  /* 0x0000000000017941 */ /* 0x000fea0003800200 */
.L_x_135:
        /* <DEDUP_REMOVED lines=43> */
.L_x_118:
        /* <DEDUP_REMOVED lines=12> */
.L_x_148:
[----:B------:R-:W-:Y:S05]  /*1d30*/  BSYNC.RECONVERGENT B1 ;  /* 0x0000000000017941 */ /* 0x000fea0003800200 */
.L_x_147:
        /* <DEDUP_REMOVED lines=16> */
.L_x_153:
        /* <DEDUP_REMOVED lines=9> */
.L_x_152:
[----:B------:R-:W-:Y:S05]  /*1ed0*/  BSYNC.RECONVERGENT B2 ;  /* 0x0000000000027941 */ /* 0x000fea0003800200 */
.L_x_151:
        /* <DEDUP_REMOVED lines=8> */
.L_x_156:
        /* <DEDUP_REMOVED lines=35> */
.L_x_155:
[----:B------:R-:W-:Y:S05]  /*2190*/  BSYNC.RECONVERGENT B2 ;  /* 0x0000000000027941 */ /* 0x000fea0003800200 */
.L_x_154:
        /* <DEDUP_REMOVED lines=22> */
.L_x_158:
[----:B------:R-:W-:Y:S05]  /*2300*/  BSYNC.RECONVERGENT B2 ;  /* 0x0000000000027941 */ /* 0x000fea0003800200 */
.L_x_157:
        /* <DEDUP_REMOVED lines=10> */
.L_x_150:
[----:B------:R-:W-:Y:S05]  /*23b0*/  BSYNC.RECONVERGENT B1 ;  /* 0x0000000000017941 */ /* 0x000fea0003800200 */
.L_x_149:
        /* <DEDUP_REMOVED lines=45> */
.L_x_159:
        /* <DEDUP_REMOVED lines=67> */
.L_x_146:
        /* <DEDUP_REMOVED lines=33> */
.L_x_162:
        /* <DEDUP_REMOVED lines=32> */
.L_x_160:
        /* <DEDUP_REMOVED lines=20> */
.L_x_166:
        /* <DEDUP_REMOVED lines=8> */
.L_x_165:
[----:B------:R-:W-:Y:S05]  /*3090*/  BSYNC.RECONVERGENT B2 ;  /* 0x0000000000027941 */ /* 0x000fea0003800200 */
.L_x_164:
        /* <DEDUP_REMOVED lines=16> */
.L_x_169:
        /* <DEDUP_REMOVED lines=39> */
.L_x_168:
[----:B------:R-:W-:Y:S05]  /*3410*/  BSYNC.RECONVERGENT B2 ;  /* 0x0000000000027941 */ /* 0x000fea0003800200 */
.L_x_167:
        /* <DEDUP_REMOVED lines=27> */
.L_x_171:
[----:B------:R-:W-:Y:S05]  /*35d0*/  BSYNC.RECONVERGENT B2 ;  /* 0x0000000000027941 */ /* 0x000fea0003800200 */
.L_x_170:
        /* <DEDUP_REMOVED lines=10> */
.L_x_163:
[----:B------:R-:W-:Y:S05]  /*3680*/  BSYNC.RECONVERGENT B1 ;  /* 0x0000000000017941 */ /* 0x000fea0003800200 */
.L_x_161:
        /* <DEDUP_REMOVED lines=42> */
.L_x_133:
[----:B------:R-:W-:Y:S05]  /*3930*/  BSYNC.RECONVERGENT B0 ;  /* 0x0000000000007941 */ /* 0x000fea0003800200 */
.L_x_117:
[----:B------:R-:W-:Y:S05]  /*3940*/  @P0 EXIT ;  /* 0x000000000000094d */ /* 0x000fea0003800000 */
[----:B-1----:R-:W1:Y:S01]  /*3950*/  LDC.64 R4, c[0x0][0x388] ;  /* 0x0000e200ff047b82 */ /* 0x002e620000000a00 */
[----:B------:R-:W0:Y:S02]  /*3960*/  LDCU UR4, c[0x0][0x398] ;  /* 0x00007300ff0477ac */ /* 0x000e240008000800 */
[----:B0-234-:R-:W-:-:S05]  /*3970*/  VIADD R3, R3, UR4 ;  /* 0x0000000403037c36 */ /* 0x01dfca0008000000 */
[----:B-1----:R-:W-:Y:S01]  /*3980*/  STG.E desc[UR6][R4.64], R3 ;  /* 0x0000000304007986 */ /* 0x002fe2000c101906 */
[----:B------:R-:W-:Y:S05]  /*3990*/  EXIT ;  /* 0x000000000000794d */ /* 0x000fea0003800000 */
.L_x_172:
        /* <DEDUP_REMOVED lines=14> */
.L_x_297:


//--------------------- .text._ZN3cub18CUB_300001_SM_10006detail6reduce18DeviceReduceKernelINS2_10policy_hubIijN4cuda3std3__44plusIiEEE10Policy1000EN6thrust24THRUST_300001_SM_1000_NS6detail15normal_iteratorINSD_10device_ptrIiEEEEjS9_iNS7_10__identityEEEvT0_PT3_T1_NS0_13GridEvenShareISN_EET2_T4_ --------------------------
	.section	.text._ZN3cub18CUB_300001_SM_10006detail6reduce18DeviceReduceKernelINS2_10policy_hubIijN4cuda3std3__44plusIiEEE10Policy1000EN6thrust24THRUST_300001_SM_1000_NS6detail15normal_iteratorINSD_10device_ptrIiEEEEjS9_iNS7_10__identityEEEvT0_PT3_T1_NS0_13GridEvenShareISN_EET2_T4_,"ax",@progbits
	.align	128
        .global         _ZN3cub18CUB_300001_SM_10006detail6reduce18DeviceReduceKernelINS2_10policy_hubIijN4cuda3std3__44plusIiEEE10Policy1000EN6thrust24THRUST_300001_SM_1000_NS6detail15normal_iteratorINSD_10device_ptrIiEEEEjS9_iNS7_10__identityEEEvT0_PT3_T1_NS0_13GridEvenShareISN_EET2_T4_
        .type           _ZN3cub18CUB_300001_SM_10006detail6reduce18DeviceReduceKernelINS2_10policy_hubIijN4cuda3std3__44plusIiEEE10Policy1000EN6thrust24THRUST_300001_SM_1000_NS6detail15normal_iteratorINSD_10device_ptrIiEEEEjS9_iNS7_10__identityEEEvT0_PT3_T1_NS0_13GridEvenShareISN_EET2_T4_,@function
        .size           _ZN3cub18CUB_300001_SM_10006detail6reduce18DeviceReduceKernelINS2_10policy_hubIijN4cuda3std3__44plusIiEEE10Policy1000EN6thrust24THRUST_300001_SM_1000_NS6detail15normal_iteratorINSD_10device_ptrIiEEEEjS9_iNS7_10__identityEEEvT0_PT3_T1_NS0_13GridEvenShareISN_EET2_T4_,(.L_x_298 - _ZN3cub18CUB_300001_SM_10006detail6reduce18DeviceReduceKernelINS2_10policy_hubIijN4cuda3std3__44plusIiEEE10Policy1000EN6thrust24THRUST_300001_SM_1000_NS6detail15normal_iteratorINSD_10device_ptrIiEEEEjS9_iNS7_10__identityEEEvT0_PT3_T1_NS0_13GridEvenShareISN_EET2_T4_)
        .other          _ZN3cub18CUB_300001_SM_10006detail6reduce18DeviceReduceKernelINS2_10policy_hubIijN4cuda3std3__44plusIiEEE10Policy1000EN6thrust24THRUST_300001_SM_1000_NS6detail15normal_iteratorINSD_10device_ptrIiEEEEjS9_iNS7_10__identityEEEvT0_PT3_T1_NS0_13GridEvenShareISN_EET2_T4_,@"STO_CUDA_ENTRY STV_DEFAULT"
_ZN3cub18CUB_300001_SM_10006detail6reduce18DeviceReduceKernelINS2_10policy_hubIijN4cuda3std3__44plusIiEEE10Policy1000EN6thrust24THRUST_300001_SM_1000_NS6detail15normal_iteratorINSD_10device_ptrIiEEEEjS9_iNS7_10__identityEEEvT0_PT3_T1_NS0_13GridEvenShareISN_EET2_T4_:
.text._ZN3cub18CUB_300001_SM_10006detail6reduce18DeviceReduceKernelINS2_10policy_hubIijN4cuda3std3__44plusIiEEE10Policy1000EN6thrust24THRUST_300001_SM_1000_NS6detail15normal_iteratorINSD_10device_ptrIiEEEEjS9_iNS7_10__identityEEEvT0_PT3_T1_NS0_13GridEvenShareISN_EET2_T4_:
[----:B------:R-:W-:Y:S01]  /*0000*/  LDC R1, c[0x0][0x37c] ;  /* 0x0000df00ff017b82 */ /* 0x000fe20000000800 */
[----:B------:R-:W0:Y:S07]  /*0010*/  S2R R3, SR_CTAID.X ;  /* 0x0000000000037919 */ /* 0x000e2e0000002500 */
[----:B------:R-:W1:Y:S01]  /*0020*/  LDC.64 R8, c[0x0][0x3a8] ;  /* 0x0000ea00ff087b82 */ /* 0x000e620000000a00 */
[----:B------:R-:W2:Y:S01]  /*0030*/  LDCU.64 UR6, c[0x0][0x358] ;  /* 0x00006b00ff0677ac */ /* 0x000ea20008000a00 */
[----:B------:R-:W-:Y:S01]  /*0040*/  BSSY.RECONVERGENT B0, `(.L_x_173) ;  /* 0x0000236000007945 */ /* 0x000fe20003800200 */
[----:B-1----:R-:W-:-:S02]  /*0050*/  IMAD.SHL.U32 R13, R9, 0x1000, RZ ;  /* 0x00001000090d7824 */ /* 0x002fc400078e00ff */
[----:B0-----:R-:W-:-:S05]  /*0060*/  IMAD R0, R3, -0x1000, R8 ;  /* 0xfffff00003007824 */ /* 0x001fca00078e0208 */
[----:B------:R-:W-:-:S13]  /*0070*/  ISETP.GT.U32.AND P0, PT, R0, 0xfff, PT ;  /* 0x00000fff0000780c */ /* 0x000fda0003f04070 */
[----:B--2---:R-:W-:Y:S05]  /*0080*/  @P0 BRA `(.L_x_174) ;  /* 0x0000001000540947 */ /* 0x004fea0003800000 */
[----:B------:R-:W0:Y:S01]  /*0090*/  S2R R2, SR_TID.X ;  /* 0x0000000000027919 */ /* 0x000e220000002100 */
[----:B------:R-:W-:Y:S01]  /*00a0*/  BSSY.RECONVERGENT B1, `(.L_x_175) ;  /* 0x000000a000017945 */ /* 0x000fe20003800200 */
[----:B------:R-:W-:Y:S01]  /*00b0*/  IMAD.MOV.U32 R14, RZ, RZ, RZ ;  /* 0x000000ffff0e7224 */ /* 0x000fe200078e00ff */
[----:B0-----:R-:W-:Y:S01]  /*00c0*/  ISETP.GE.U32.AND P0, PT, R2, R0, PT ;  /* 0x000000000200720c */ /* 0x001fe20003f06070 */
[----:B------:R-:W-:-:S12]  /*00d0*/  IMAD.MOV.U32 R4, RZ, RZ, R2 ;  /* 0x000000ffff047224 */ /* 0x000fd800078e0002 */
[----:B------:R-:W-:Y:S05]  /*00e0*/  @P0 BRA `(.L_x_176) ;  /* 0x0000000000140947 */ /* 0x000fea0003800000 */
[----:B------:R-:W0:Y:S01]  /*00f0*/  LDC.64 R14, c[0x0][0x380] ;  /* 0x0000e000ff0e7b82 */ /* 0x000e220000000a00 */
[----:B------:R-:W-:-:S04]  /*0100*/  IMAD R5, R3, 0x1000, R2 ;  /* 0x0000100003057824 */ /* 0x000fc800078e0202 */
[----:B0-----:R-:W-:-:S06]  /*0110*/  IMAD.WIDE.U32 R14, R5, 0x4, R14 ;  /* 0x00000004050e7825 */ /* 0x001fcc00078e000e */
[----:B------:R0:W5:Y:S01]  /*0120*/  LDG.E R14, desc[UR6][R14.64] ;  /* 0x000000060e0e7981 */ /* 0x000162000c1e1900 */
[----:B------:R-:W-:-:S07]  /*0130*/  VIADD R4, R2, 0x100 ;  /* 0x0000010002047836 */ /* 0x000fce0000000000 */
.L_x_176:
[----:B------:R-:W-:Y:S05]  /*0140*/  BSYNC.RECONVERGENT B1 ;  /* 0x0000000000017941 */ /* 0x000fea0003800200 */
.L_x_175:
[----:B------:R-:W-:Y:S01]  /*0150*/  ISETP.GE.U32.AND P0, PT, R4, R0, PT ;  /* 0x000000000400720c */ /* 0x000fe20003f06070 */
[----:B------:R-:W-:-:S12]  /*0160*/  BSSY.RECONVERGENT B1, `(.L_x_177) ;  /* 0x0000097000017945 */ /* 0x000fd80003800200 */
[----:B------:R-:W-:Y:S05]  /*0170*/  @P0 BRA `(.L_x_178) ;  /* 0x0000000800540947 */ /* 0x000fea0003800000 */
[----:B------:R-:W-:Y:S01]  /*0180*/  LOP3.LUT R5, RZ, R4, RZ, 0x33, !PT ;  /* 0x00000004ff057212 */ /* 0x000fe200078e33ff */
[----:B------:R-:W-:Y:S04]  /*0190*/  BSSY.RECONVERGENT B2, `(.L_x_179) ;  /* 0x000004b000027945 */ /* 0x000fe80003800200 */
[----:B------:R-:W-:-:S04]  /*01a0*/  IMAD.IADD R8, R5, 0x1, R8 ;  /* 0x0000000105087824 */ /* 0x000fc800078e0208 */
[----:B------:R-:W-:-:S05]  /*01b0*/  IMAD R8, R3, -0x1000, R8 ;  /* 0xfffff00003087824 */ /* 0x000fca00078e0208 */
[C---:B------:R-:W-:Y:S02]  /*01c0*/  ISETP.GE.U32.AND P0, PT, R8.reuse, 0xf00, PT ;  /* 0x00000f000800780c */ /* 0x040fe40003f06070 */
[----:B------:R-:W-:-:S04]  /*01d0*/  LEA.HI R5, R8, 0x1, RZ, 0x18 ;  /* 0x0000000108057811 */ /* 0x000fc800078fc0ff */
[----:B------:R-:W-:-:S07]  /*01e0*/  LOP3.LUT R6, R5, 0xf, RZ, 0xc0, !PT ;  /* 0x0000000f05067812 */ /* 0x000fce00078ec0ff */
[----:B------:R-:W-:Y:S05]  /*01f0*/  @!P0 BRA `(.L_x_180) ;  /* 0x0000000400108947 */ /* 0x000fea0003800000 */
[----:B------:R-:W-:Y:S01]  /*0200*/  LOP3.LUT R8, R5, 0x1fffff0, RZ, 0xc0, !PT ;  /* 0x01fffff005087812 */ /* 0x000fe200078ec0ff */
[----:B------:R-:W-:Y:S01]  /*0210*/  BSSY.RECONVERGENT B3, `(.L_x_181) ;  /* 0x0000041000037945 */ /* 0x000fe20003800200 */
[----:B------:R-:W-:Y:S01]  /*0220*/  LOP3.LUT R7, R4, 0x800, RZ, 0xfc, !PT ;  /* 0x0000080004077812 */ /* 0x000fe200078efcff */
[----:B------:R-:W-:Y:S01]  /*0230*/  IMAD R4, R3, 0x1000, R4 ;  /* 0x0000100003047824 */ /* 0x000fe200078e0204 */
[----:B------:R-:W-:-:S07]  /*0240*/  IADD3 R8, PT, PT, -R8, RZ, RZ ;  /* 0x000000ff08087210 */ /* 0x000fce0007ffe1ff */
.L_x_182:
[----:B------:R-:W1:Y:S01]  /*0250*/  LDC.64 R12, c[0x0][0x380] ;  /* 0x0000e000ff0c7b82 */ /* 0x000e620000000a00 */
[----:B------:R-:W-:-:S04]  /*0260*/  VIADD R21, R4, 0x100 ;  /* 0x0000010004157836 */ /* 0x000fc80000000000 */
[----:B-1----:R-:W-:-:S04]  /*0270*/  IMAD.WIDE.U32 R20, R21, 0x4, R12 ;  /* 0x0000000415147825 */ /* 0x002fc800078e000c */
[C---:B------:R-:W-:Y:S01]  /*0280*/  IMAD.WIDE.U32 R16, R4.reuse, 0x4, R12 ;  /* 0x0000000404107825 */ /* 0x040fe200078e000c */
[----:B0-----:R-:W2:Y:S04]  /*0290*/  LDG.E R15, desc[UR6][R20.64] ;  /* 0x00000006140f7981 */ /* 0x001ea8000c1e1900 */
[----:B------:R0:W2:Y:S01]  /*02a0*/  LDG.E R9, desc[UR6][R16.64] ;  /* 0x0000000610097981 */ /* 0x0000a2000c1e1900 */
[C---:B------:R-:W-:Y:S02]  /*02b0*/  VIADD R29, R4.reuse, 0x600 ;  /* 0x00000600041d7836 */ /* 0x040fe40000000000 */
[C---:B------:R-:W-:Y:S01]  /*02c0*/  VIADD R27, R4.reuse, 0x300 ;  /* 0x00000300041b7836 */ /* 0x040fe20000000000 */
[C---:B------:R-:W-:Y:S01]  /*02d0*/  IADD3 R28, PT, PT, R4.reuse, 0x800, RZ ;  /* 0x00000800041c7810 */ /* 0x040fe20007ffe0ff */
[----:B------:R-:W-:-:S02]  /*02e0*/  VIADD R11, R4, 0x200 ;  /* 0x00000200040b7836 */ /* 0x000fc40000000000 */
[----:B------:R-:W-:-:S04]  /*02f0*/  IMAD.WIDE.U32 R26, R27, 0x4, R12 ;  /* 0x000000041b1a7825 */ /* 0x000fc800078e000c */
[--C-:B0-----:R-:W-:Y:S02]  /*0300*/  IMAD.WIDE.U32 R16, R29, 0x4, R12.reuse ;  /* 0x000000041d107825 */ /* 0x101fe400078e000c */
[----:B------:R-:W3:Y:S02]  /*0310*/  LDG.E R26, desc[UR6][R26.64] ;  /* 0x000000061a1a7981 */ /* 0x000ee4000c1e1900 */
[C---:B------:R-:W-:Y:S02]  /*0320*/  VIADD R19, R4.reuse, 0x400 ;  /* 0x0000040004137836 */ /* 0x040fe40000000000 */
[C---:B------:R-:W-:Y:S01]  /*0330*/  VIADD R23, R4.reuse, 0x500 ;  /* 0x0000050004177836 */ /* 0x040fe20000000000 */
[----:B------:R0:W4:Y:S01]  /*0340*/  LDG.E R22, desc[UR6][R16.64] ;  /* 0x0000000610167981 */ /* 0x000122000c1e1900 */
[----:B------:R-:W-:Y:S02]  /*0350*/  VIADD R29, R4, 0x700 ;  /* 0x00000700041d7836 */ /* 0x000fe40000000000 */
[----:B------:R-:W-:-:S04]  /*0360*/  IMAD.WIDE.U32 R10, R11, 0x4, R12 ;  /* 0x000000040b0a7825 */ /* 0x000fc800078e000c */
[--C-:B------:R-:W-:Y:S01]  /*0370*/  IMAD.WIDE.U32 R18, R19, 0x4, R12.reuse ;  /* 0x0000000413127825 */ /* 0x100fe200078e000c */
[----:B------:R1:W3:Y:S03]  /*0380*/  LDG.E R25, desc[UR6][R10.64] ;  /* 0x000000060a197981 */ /* 0x0002e6000c1e1900 */
[--C-:B------:R-:W-:Y:S01]  /*0390*/  IMAD.WIDE.U32 R20, R23, 0x4, R12.reuse ;  /* 0x0000000417147825 */ /* 0x100fe200078e000c */
[----:B------:R-:W4:Y:S03]  /*03a0*/  LDG.E R24, desc[UR6][R18.64] ;  /* 0x0000000612187981 */ /* 0x000f26000c1e1900 */
[--C-:B0-----:R-:W-:Y:S01]  /*03b0*/  IMAD.WIDE.U32 R16, R29, 0x4, R12.reuse ;  /* 0x000000041d107825 */ /* 0x101fe200078e000c */
[----:B------:R0:W4:Y:S03]  /*03c0*/  LDG.E R23, desc[UR6][R20.64] ;  /* 0x0000000614177981 */ /* 0x000126000c1e1900 */
[----:B------:R-:W-:Y:S01]  /*03d0*/  IMAD.WIDE.U32 R28, R28, 0x4, R12 ;  /* 0x000000041c1c7825 */ /* 0x000fe200078e000c */
[----:B------:R-:W4:Y:S03]  /*03e0*/  LDG.E R19, desc[UR6][R16.64] ;  /* 0x0000000610137981 */ /* 0x000f26000c1e1900 */
[----:B------:R-:W-:-:S02]  /*03f0*/  VIADD R27, R4, 0xa00 ;  /* 0x00000a00041b7836 */ /* 0x000fc40000000000 */
[----:B-1----:R-:W-:Y:S01]  /*0400*/  VIADD R11, R4, 0x900 ;  /* 0x00000900040b7836 */ /* 0x002fe20000000000 */
[----:B------:R1:W4:Y:S01]  /*0410*/  LDG.E R18, desc[UR6][R28.64] ;  /* 0x000000061c127981 */ /* 0x000322000c1e1900 */
[----:B0-----:R-:W-:-:S04]  /*0420*/  IMAD.WIDE.U32 R20, R27, 0x4, R12 ;  /* 0x000000041b147825 */ /* 0x001fc800078e000c */
[----:B------:R-:W-:Y:S02]  /*0430*/  VIADD R27, R4, 0xb00 ;  /* 0x00000b00041b7836 */ /* 0x000fe40000000000 */
[----:B------:R-:W-:-:S04]  /*0440*/  IMAD.WIDE.U32 R10, R11, 0x4, R12 ;  /* 0x000000040b0a7825 */ /* 0x000fc800078e000c */
[----:B-1----:R-:W-:Y:S02]  /*0450*/  VIADD R29, R4, 0xc00 ;  /* 0x00000c00041d7836 */ /* 0x002fe40000000000 */
[----:B------:R-:W4:Y:S02]  /*0460*/  LDG.E R11, desc[UR6][R10.64] ;  /* 0x000000060a0b7981 */ /* 0x000f24000c1e1900 */
[----:B------:R-:W-:-:S06]  /*0470*/  IMAD.WIDE.U32 R16, R29, 0x4, R12 ;  /* 0x000000041d107825 */ /* 0x000fcc00078e000c */
[----:B------:R0:W4:Y:S04]  /*0480*/  LDG.E R16, desc[UR6][R16.64] ;  /* 0x0000000610107981 */ /* 0x000128000c1e1900 */
[----:B------:R1:W4:Y:S01]  /*0490*/  LDG.E R10, desc[UR6][R20.64] ;  /* 0x00000006140a7981 */ /* 0x000322000c1e1900 */
[----:B0-----:R-:W-:Y:S01]  /*04a0*/  VIADD R17, R4, 0xf00 ;  /* 0x00000f0004117836 */ /* 0x001fe20000000000 */
[----:B--2--5:R-:W-:Y:S01]  /*04b0*/  IADD3 R9, PT, PT, R15, R9, R14 ;  /* 0x000000090f097210 */ /* 0x024fe20007ffe00e */
[----:B------:R-:W-:-:S04]  /*04c0*/  IMAD.WIDE.U32 R14, R27, 0x4, R12 ;  /* 0x000000041b0e7825 */ /* 0x000fc800078e000c */
[----:B------:R-:W-:Y:S02]  /*04d0*/  VIADD R27, R4, 0xd00 ;  /* 0x00000d00041b7836 */ /* 0x000fe40000000000 */
[----:B------:R-:W2:Y:S02]  /*04e0*/  LDG.E R15, desc[UR6][R14.64] ;  /* 0x000000060e0f7981 */ /* 0x000ea4000c1e1900 */
[----:B------:R-:W-:-:S04]  /*04f0*/  IMAD.WIDE.U32 R28, R27, 0x4, R12 ;  /* 0x000000041b1c7825 */ /* 0x000fc800078e000c */
[----:B------:R-:W-:Y:S02]  /*0500*/  VIADD R27, R4, 0xe00 ;  /* 0x00000e00041b7836 */ /* 0x000fe40000000000 */
[----:B------:R-:W2:Y:S02]  /*0510*/  LDG.E R29, desc[UR6][R28.64] ;  /* 0x000000061c1d7981 */ /* 0x000ea4000c1e1900 */
[----:B-1----:R-:W-:-:S04]  /*0520*/  IMAD.WIDE.U32 R20, R27, 0x4, R12 ;  /* 0x000000041b147825 */ /* 0x002fc800078e000c */
[----:B------:R-:W-:Y:S02]  /*0530*/  IMAD.WIDE.U32 R12, R17, 0x4, R12 ;  /* 0x00000004110c7825 */ /* 0x000fe400078e000c */
[----:B------:R-:W2:Y:S04]  /*0540*/  LDG.E R20, desc[UR6][R20.64] ;  /* 0x0000000614147981 */ /* 0x000ea8000c1e1900 */
[----:B------:R-:W2:Y:S01]  /*0550*/  LDG.E R12, desc[UR6][R12.64] ;  /* 0x000000060c0c7981 */ /* 0x000ea2000c1e1900 */
[----:B---3--:R-:W-:Y:S02]  /*0560*/  IADD3 R9, PT, PT, R26, R25, R9 ;  /* 0x000000191a097210 */ /* 0x008fe40007ffe009 */
[----:B------:R-:W-:Y:S02]  /*0570*/  IADD3 R8, PT, PT, R8, 0x10, RZ ;  /* 0x0000001008087810 */ /* 0x000fe40007ffe0ff */
[----:B----4-:R-:W-:-:S02]  /*0580*/  IADD3 R9, PT, PT, R23, R24, R9 ;  /* 0x0000001817097210 */ /* 0x010fc40007ffe009 */
[----:B------:R-:W-:Y:S02]  /*0590*/  ISETP.NE.AND P0, PT, R8, RZ, PT ;  /* 0x000000ff0800720c */ /* 0x000fe40003f05270 */
[----:B------:R-:W-:Y:S01]  /*05a0*/  IADD3 R9, PT, PT, R19, R22, R9 ;  /* 0x0000001613097210 */ /* 0x000fe20007ffe009 */
[----:B------:R-:W-:Y:S02]  /*05b0*/  VIADD R7, R7, 0x1000 ;  /* 0x0000100007077836 */ /* 0x000fe40000000000 */
[----:B------:R-:W-:Y:S01]  /*05c0*/  VIADD R4, R4, 0x1000 ;  /* 0x0000100004047836 */ /* 0x000fe20000000000 */
[----:B------:R-:W-:-:S04]  /*05d0*/  IADD3 R9, PT, PT, R11, R18, R9 ;  /* 0x000000120b097210 */ /* 0x000fc80007ffe009 */
[----:B--2---:R-:W-:-:S04]  /*05e0*/  IADD3 R9, PT, PT, R15, R10, R9 ;  /* 0x0000000a0f097210 */ /* 0x004fc80007ffe009 */
[----:B------:R-:W-:-:S04]  /*05f0*/  IADD3 R9, PT, PT, R29, R16, R9 ;  /* 0x000000101d097210 */ /* 0x000fc80007ffe009 */
[----:B------:R-:W-:Y:S01]  /*0600*/  IADD3 R14, PT, PT, R12, R20, R9 ;  /* 0x000000140c0e7210 */ /* 0x000fe20007ffe009 */
[----:B------:R-:W-:Y:S06]  /*0610*/  @P0 BRA `(.L_x_182) ;  /* 0xfffffffc000c0947 */ /* 0x000fec000383ffff */
[----:B------:R-:W-:Y:S05]  /*0620*/  BSYNC.RECONVERGENT B3 ;  /* 0x0000000000037941 */ /* 0x000fea0003800200 */
.L_x_181:
[----:B------:R-:W-:-:S07]  /*0630*/  VIADD R4, R7, 0xfffff800 ;  /* 0xfffff80007047836 */ /* 0x000fce0000000000 */
.L_x_180:
[----:B------:R-:W-:Y:S05]  /*0640*/  BSYNC.RECONVERGENT B2 ;  /* 0x0000000000027941 */ /* 0x000fea0003800200 */
.L_x_179:
[----:B------:R-:W-:-:S13]  /*0650*/  ISETP.NE.AND P0, PT, R6, RZ, PT ;  /* 0x000000ff0600720c */ /* 0x000fda0003f05270 */
[----:B------:R-:W-:Y:S05]  /*0660*/  @!P0 BRA `(.L_x_178) ;  /* 0x0000000400188947 */ /* 0x000fea0003800000 */
[----:B------:R-:W-:Y:S01]  /*0670*/  ISETP.GE.U32.AND P0, PT, R6, 0x8, PT ;  /* 0x000000080600780c */ /* 0x000fe20003f06070 */
[----:B------:R-:W-:Y:S01]  /*0680*/  BSSY.RECONVERGENT B2, `(.L_x_183) ;  /* 0x0000022000027945 */ /* 0x000fe20003800200 */
[----:B------:R-:W-:-:S04]  /*0690*/  LOP3.LUT R24, R5, 0x7, RZ, 0xc0, !PT ;  /* 0x0000000705187812 */ /* 0x000fc800078ec0ff */
[----:B------:R-:W-:-:S07]  /*06a0*/  ISETP.NE.AND P1, PT, R24, RZ, PT ;  /* 0x000000ff1800720c */ /* 0x000fce0003f25270 */
[----:B------:R-:W-:Y:S06]  /*06b0*/  @!P0 BRA `(.L_x_184) ;  /* 0x0000000000788947 */ /* 0x000fec0003800000 */
[----:B------:R-:W1:Y:S01]  /*06c0*/  LDC.64 R10, c[0x0][0x380] ;  /* 0x0000e000ff0a7b82 */ /* 0x000e620000000a00 */
[----:B------:R-:W-:-:S04]  /*06d0*/  IMAD R27, R3, 0x1000, R4 ;  /* 0x00001000031b7824 */ /* 0x000fc800078e0204 */
[C---:B------:R-:W-:Y:S02]  /*06e0*/  VIADD R21, R27.reuse, 0x100 ;  /* 0x000001001b157836 */ /* 0x040fe40000000000 */
[C---:B------:R-:W-:Y:S02]  /*06f0*/  VIADD R17, R27.reuse, 0x300 ;  /* 0x000003001b117836 */ /* 0x040fe40000000000 */
[C---:B------:R-:W-:Y:S01]  /*0700*/  VIADD R23, R27.reuse, 0x200 ;  /* 0x000002001b177836 */ /* 0x040fe20000000000 */
[C---:B------:R-:W-:Y:S01]  /*0710*/  IADD3 R7, PT, PT, R27.reuse, 0x400, RZ ;  /* 0x000004001b077810 */ /* 0x040fe20007ffe0ff */
[C---:B------:R-:W-:Y:S02]  /*0720*/  VIADD R9, R27.reuse, 0x500 ;  /* 0x000005001b097836 */ /* 0x040fe40000000000 */
[C---:B------:R-:W-:Y:S02]  /*0730*/  VIADD R25, R27.reuse, 0x600 ;  /* 0x000006001b197836 */ /* 0x040fe40000000000 */
[----:B-1----:R-:W-:-:S04]  /*0740*/  IMAD.WIDE.U32 R12, R27, 0x4, R10 ;  /* 0x000000041b0c7825 */ /* 0x002fc800078e000a */
[--C-:B------:R-:W-:Y:S01]  /*0750*/  IMAD.WIDE.U32 R20, R21, 0x4, R10.reuse ;  /* 0x0000000415147825 */ /* 0x100fe200078e000a */
[----:B0-----:R0:W2:Y:S03]  /*0760*/  LDG.E R15, desc[UR6][R12.64] ;  /* 0x000000060c0f7981 */ /* 0x0010a6000c1e1900 */
[--C-:B------:R-:W-:Y:S01]  /*0770*/  IMAD.WIDE.U32 R16, R17, 0x4, R10.reuse ;  /* 0x0000000411107825 */ /* 0x100fe200078e000a */
[----:B------:R-:W2:Y:S03]  /*0780*/  LDG.E R18, desc[UR6][R20.64] ;  /* 0x0000000614127981 */ /* 0x000ea6000c1e1900 */
[----:B------:R-:W-:Y:S02]  /*0790*/  IMAD.WIDE.U32 R22, R23, 0x4, R10 ;  /* 0x0000000417167825 */ /* 0x000fe400078e000a */
[----:B------:R-:W3:Y:S02]  /*07a0*/  LDG.E R16, desc[UR6][R16.64] ;  /* 0x0000000610107981 */ /* 0x000ee4000c1e1900 */
[----:B------:R-:W-:-:S02]  /*07b0*/  VIADD R27, R27, 0x700 ;  /* 0x000007001b1b7836 */ /* 0x000fc40000000000 */
[--C-:B------:R-:W-:Y:S01]  /*07c0*/  IMAD.WIDE.U32 R6, R7, 0x4, R10.reuse ;  /* 0x0000000407067825 */ /* 0x100fe200078e000a */
[----:B------:R-:W3:Y:S03]  /*07d0*/  LDG.E R19, desc[UR6][R22.64] ;  /* 0x0000000616137981 */ /* 0x000ee6000c1e1900 */
[--C-:B------:R-:W-:Y:S02]  /*07e0*/  IMAD.WIDE.U32 R8, R9, 0x4, R10.reuse ;  /* 0x0000000409087825 */ /* 0x100fe400078e000a */
[----:B------:R-:W4:Y:S02]  /*07f0*/  LDG.E R7, desc[UR6][R6.64] ;  /* 0x0000000606077981 */ /* 0x000f24000c1e1900 */
[--C-:B0-----:R-:W-:Y:S02]  /*0800*/  IMAD.WIDE.U32 R12, R25, 0x4, R10.reuse ;  /* 0x00000004190c7825 */ /* 0x101fe400078e000a */
[----:B------:R-:W4:Y:S02]  /*0810*/  LDG.E R8, desc[UR6][R8.64] ;  /* 0x0000000608087981 */ /* 0x000f24000c1e1900 */
[----:B------:R-:W-:-:S02]  /*0820*/  IMAD.WIDE.U32 R10, R27, 0x4, R10 ;  /* 0x000000041b0a7825 */ /* 0x000fc400078e000a */
[----:B------:R-:W4:Y:S04]  /*0830*/  LDG.E R13, desc[UR6][R12.64] ;  /* 0x000000060c0d7981 */ /* 0x000f28000c1e1900 */
[----:B------:R-:W4:Y:S01]  /*0840*/  LDG.E R10, desc[UR6][R10.64] ;  /* 0x000000060a0a7981 */ /* 0x000f22000c1e1900 */
[----:B------:R-:W-:Y:S01]  /*0850*/  VIADD R4, R4, 0x800 ;  /* 0x0000080004047836 */ /* 0x000fe20000000000 */
[----:B--2--5:R-:W-:-:S04]  /*0860*/  IADD3 R18, PT, PT, R18, R15, R14 ;  /* 0x0000000f12127210 */ /* 0x024fc80007ffe00e */
[----:B---3--:R-:W-:-:S04]  /*0870*/  IADD3 R18, PT, PT, R16, R19, R18 ;  /* 0x0000001310127210 */ /* 0x008fc80007ffe012 */
[----:B----4-:R-:W-:-:S04]  /*0880*/  IADD3 R18, PT, PT, R8, R7, R18 ;  /* 0x0000000708127210 */ /* 0x010fc80007ffe012 */
[----:B------:R-:W-:-:S07]  /*0890*/  IADD3 R14, PT, PT, R10, R13, R18 ;  /* 0x0000000d0a0e7210 */ /* 0x000fce0007ffe012 */
.L_x_184:
[----:B------:R-:W-:Y:S05]  /*08a0*/  BSYNC.RECONVERGENT B2 ;  /* 0x0000000000027941 */ /* 0x000fea0003800200 */
.L_x_183:
        /* <DEDUP_REMOVED lines=8> */
[C---:B------:R-:W-:Y:S01]  /*0930*/  VIADD R13, R11.reuse, 0x100 ;  /* 0x000001000b0d7836 */ /* 0x040fe20000000000 */
[C---:B------:R-:W-:Y:S01]  /*0940*/  IADD3 R17, PT, PT, R11.reuse, 0x300, RZ ;  /* 0x000003000b117810 */ /* 0x040fe20007ffe0ff */
[C---:B0-----:R-:W-:Y:S02]  /*0950*/  VIADD R15, R11.reuse, 0x200 ;  /* 0x000002000b0f7836 */ /* 0x041fe40000000000 */
[----:B-1----:R-:W-:-:S04]  /*0960*/  IMAD.WIDE.U32 R8, R11, 0x4, R6 ;  /* 0x000000040b087825 */ /* 0x002fc800078e0006 */
[--C-:B------:R-:W-:Y:S02]  /*0970*/  IMAD.WIDE.U32 R10, R13, 0x4, R6.reuse ;  /* 0x000000040d0a7825 */ /* 0x100fe400078e0006 */
[----:B------:R-:W2:Y:S02]  /*0980*/  LDG.E R9, desc[UR6][R8.64] ;  /* 0x0000000608097981 */ /* 0x000ea4000c1e1900 */
[--C-:B------:R-:W-:Y:S02]  /*0990*/  IMAD.WIDE.U32 R12, R15, 0x4, R6.reuse ;  /* 0x000000040f0c7825 */ /* 0x100fe400078e0006 */
[----:B------:R-:W2:Y:S02]  /*09a0*/  LDG.E R10, desc[UR6][R10.64] ;  /* 0x000000060a0a7981 */ /* 0x000ea4000c1e1900 */
[----:B------:R-:W-:Y:S02]  /*09b0*/  IMAD.WIDE.U32 R6, R17, 0x4, R6 ;  /* 0x0000000411067825 */ /* 0x000fe400078e0006 */
[----:B------:R-:W3:Y:S04]  /*09c0*/  LDG.E R13, desc[UR6][R12.64] ;  /* 0x000000060c0d7981 */ /* 0x000ee8000c1e1900 */
[----:B------:R-:W3:Y:S01]  /*09d0*/  LDG.E R6, desc[UR6][R6.64] ;  /* 0x0000000606067981 */ /* 0x000ee2000c1e1900 */
[----:B------:R-:W-:Y:S01]  /*09e0*/  VIADD R4, R4, 0x400 ;  /* 0x0000040004047836 */ /* 0x000fe20000000000 */
[----:B--2--5:R-:W-:-:S04]  /*09f0*/  IADD3 R14, PT, PT, R10, R9, R14 ;  /* 0x000000090a0e7210 */ /* 0x024fc80007ffe00e */
[----:B---3--:R-:W-:-:S07]  /*0a00*/  IADD3 R14, PT, PT, R6, R13, R14 ;  /* 0x0000000d060e7210 */ /* 0x008fce0007ffe00e */
.L_x_186:
[----:B------:R-:W-:Y:S05]  /*0a10*/  BSYNC.RECONVERGENT B2 ;  /* 0x0000000000027941 */ /* 0x000fea0003800200 */
.L_x_185:
[----:B------:R-:W-:Y:S05]  /*0a20*/  @!P1 BRA `(.L_x_178) ;  /* 0x0000000000289947 */ /* 0x000fea0003800000 */
[----:B------:R-:W1:Y:S01]  /*0a30*/  LDC.64 R6, c[0x0][0x380] ;  /* 0x0000e000ff067b82 */ /* 0x000e620000000a00 */
[----:B------:R-:W-:Y:S02]  /*0a40*/  IMAD R9, R3, 0x1000, R4 ;  /* 0x0000100003097824 */ /* 0x000fe400078e0204 */
[----:B------:R-:W-:-:S07]  /*0a50*/  IMAD.MOV R8, RZ, RZ, -R5 ;  /* 0x000000ffff087224 */ /* 0x000fce00078e0a05 */
.L_x_187:
[----:B-1----:R-:W-:-:S06]  /*0a60*/  IMAD.WIDE.U32 R4, R9, 0x4, R6 ;  /* 0x0000000409047825 */ /* 0x002fcc00078e0006 */
[----:B------:R-:W2:Y:S01]  /*0a70*/  LDG.E R5, desc[UR6][R4.64] ;  /* 0x0000000604057981 */ /* 0x000ea2000c1e1900 */
[----:B------:R-:W-:Y:S02]  /*0a80*/  VIADD R8, R8, 0x1 ;  /* 0x0000000108087836 */ /* 0x000fe40000000000 */
[----:B------:R-:W-:-:S03]  /*0a90*/  VIADD R9, R9, 0x100 ;  /* 0x0000010009097836 */ /* 0x000fc60000000000 */
[----:B------:R-:W-:Y:S01]  /*0aa0*/  ISETP.NE.AND P0, PT, R8, RZ, PT ;  /* 0x000000ff0800720c */ /* 0x000fe20003f05270 */
[----:B--2--5:R-:W-:-:S12]  /*0ab0*/  IMAD.IADD R14, R5, 0x1, R14 ;  /* 0x00000001050e7824 */ /* 0x024fd800078e020e */
[----:B------:R-:W-:Y:S05]  /*0ac0*/  @P0 BRA `(.L_x_187) ;  /* 0xfffffffc00e40947 */ /* 0x000fea000383ffff */
.L_x_178:
[----:B------:R-:W-:Y:S05]  /*0ad0*/  BSYNC.RECONVERGENT B1 ;  /* 0x0000000000017941 */ /* 0x000fea0003800200 */
.L_x_177:
[----:B------:R-:W-:-:S13]  /*0ae0*/  ISETP.GE.U32.AND P0, PT, R0, 0x100, PT ;  /* 0x000001000000780c */ /* 0x000fda0003f06070 */
[----:B------:R-:W-:Y:S05]  /*0af0*/  @!P0 BRA `(.L_x_188) ;  /* 0x0000000000ac8947 */ /* 0x000fea0003800000 */
[----:B------:R-:W1:Y:S01]  /*0b00*/  S2R R8, SR_LANEID ;  /* 0x0000000000087919 */ /* 0x000e620000000000 */
[----:B-----5:R-:W2:Y:S01]  /*0b10*/  SHFL.DOWN PT, R0, R14, 0x1, 0x1f ;  /* 0x08201f000e007f89 */ /* 0x020ea200000e0000 */
[C---:B-1----:R-:W-:Y:S02]  /*0b20*/  ISETP.GT.AND P0, PT, R8.reuse, 0x1e, PT ;  /* 0x0000001e0800780c */ /* 0x042fe40003f04270 */
[----:B------:R-:W-:Y:S02]  /*0b30*/  ISETP.NE.AND P1, PT, R8, RZ, PT ;  /* 0x000000ff0800720c */ /* 0x000fe40003f25270 */
[----:B--2---:R-:W-:Y:S02]  /*0b40*/  SEL R5, R0, RZ, !P0 ;  /* 0x000000ff00057207 */ /* 0x004fe40004000000 */
[----:B------:R-:W-:Y:S02]  /*0b50*/  ISETP.GT.AND P0, PT, R8, 0x1d, PT ;  /* 0x0000001d0800780c */ /* 0x000fe40003f04270 */
[----:B------:R-:W-:-:S05]  /*0b60*/  IADD3 R5, PT, PT, R5, R14, RZ ;  /* 0x0000000e05057210 */ /* 0x000fca0007ffe0ff */
[----:B------:R-:W1:Y:S02]  /*0b70*/  SHFL.DOWN PT, R0, R5, 0x2, 0x1f ;  /* 0x08401f0005007f89 */ /* 0x000e6400000e0000 */
[----:B------:R-:W-:Y:S01]  /*0b80*/  @!P1 MOV R6, 0x400 ;  /* 0x0000040000069802 */ /* 0x000fe20000000f00 */
[----:B------:R-:W2:Y:S01]  /*0b90*/  @!P1 S2R R9, SR_CgaCtaId ;  /* 0x0000000000099919 */ /* 0x000ea20000008800 */
[----:B-1----:R-:W-:Y:S02]  /*0ba0*/  SEL R0, R0, RZ, !P0 ;  /* 0x000000ff00007207 */ /* 0x002fe40004000000 */
[----:B------:R-:W-:-:S03]  /*0bb0*/  ISETP.GT.AND P0, PT, R8, 0x1b, PT ;  /* 0x0000001b0800780c */ /* 0x000fc60003f04270 */
[----:B------:R-:W-:-:S05]  /*0bc0*/  IMAD.IADD R0, R5, 0x1, R0 ;  /* 0x0000000105007824 */ /* 0x000fca00078e0200 */
[----:B------:R-:W1:Y:S01]  /*0bd0*/  SHFL.DOWN PT, R4, R0, 0x4, 0x1f ;  /* 0x08801f0000047f89 */ /* 0x000e6200000e0000 */
[----:B--2---:R-:W-:Y:S02]  /*0be0*/  @!P1 LEA R9, R9, R6, 0x18 ;  /* 0x0000000609099211 */ /* 0x004fe400078ec0ff */
[----:B-1----:R-:W-:Y:S02]  /*0bf0*/  SEL R7, R4, RZ, !P0 ;  /* 0x000000ff04077207 */ /* 0x002fe40004000000 */
[----:B------:R-:W-:-:S03]  /*0c00*/  ISETP.GT.AND P0, PT, R8, 0x17, PT ;  /* 0x000000170800780c */ /* 0x000fc60003f04270 */
[----:B------:R-:W-:Y:S01]  /*0c10*/  IMAD.IADD R7, R0, 0x1, R7 ;  /* 0x0000000100077824 */ /* 0x000fe200078e0207 */
[----:B------:R-:W-:-:S04]  /*0c20*/  @!P1 SHF.R.U32.HI R0, RZ, 0x3, R2 ;  /* 0x00000003ff009819 */ /* 0x000fc80000011602 */
[----:B------:R-:W1:Y:S01]  /*0c30*/  SHFL.DOWN PT, R4, R7, 0x8, 0x1f ;  /* 0x09001f0007047f89 */ /* 0x000e6200000e0000 */
[----:B------:R-:W-:-:S05]  /*0c40*/  @!P1 LOP3.LUT R0, R0, 0x7c, RZ, 0xc0, !PT ;  /* 0x0000007c00009812 */ /* 0x000fca00078ec0ff */
[----:B------:R-:W-:Y:S01]  /*0c50*/  @!P1 IMAD.IADD R0, R0, 0x1, R9 ;  /* 0x0000000100009824 */ /* 0x000fe200078e0209 */
[----:B-1----:R-:W-:Y:S02]  /*0c60*/  SEL R4, R4, RZ, !P0 ;  /* 0x000000ff04047207 */ /* 0x002fe40004000000 */
[----:B------:R-:W-:-:S03]  /*0c70*/  ISETP.GT.AND P0, PT, R8, 0xf, PT ;  /* 0x0000000f0800780c */ /* 0x000fc60003f04270 */
[----:B------:R-:W-:-:S05]  /*0c80*/  IMAD.IADD R4, R7, 0x1, R4 ;  /* 0x0000000107047824 */ /* 0x000fca00078e0204 */
[----:B------:R-:W1:Y:S02]  /*0c90*/  SHFL.DOWN PT, R5, R4, 0x10, 0x1f ;  /* 0x0a001f0004057f89 */ /* 0x000e6400000e0000 */
[----:B-1----:R-:W-:Y:S02]  /*0ca0*/  SEL R5, R5, RZ, !P0 ;  /* 0x000000ff05057207 */ /* 0x002fe40004000000 */
        /* <DEDUP_REMOVED lines=8> */
[----:B--2---:R-:W-:Y:S04]  /*0d30*/  LDS R0, [UR4+0xc] ;  /* 0x00000c04ff007984 */ /* 0x004fe80008000800 */
[----:B------:R-:W1:Y:S04]  /*0d40*/  LDS.128 R4, [UR4+0x10] ;  /* 0x00001004ff047984 */ /* 0x000e680008000c00 */
[----:B------:R-:W2:Y:S01]  /*0d50*/  LDS.64 R8, [UR4+0x20] ;  /* 0x00002004ff087984 */ /* 0x000ea20008000a00 */
[----:B-1----:R-:W-:-:S04]  /*0d60*/  IADD3 R0, PT, PT, R4, R0, R11 ;  /* 0x0000000004007210 */ /* 0x002fc80007ffe00b */
[----:B------:R-:W-:-:S04]  /*0d70*/  IADD3 R0, PT, PT, R6, R0, R5 ;  /* 0x0000000006007210 */ /* 0x000fc80007ffe005 */
[----:B--2---:R-:W-:-:S05]  /*0d80*/  IADD3 R0, PT, PT, R8, R0, R7 ;  /* 0x0000000008007210 */ /* 0x004fca0007ffe007 */
[----:B------:R-:W-:Y:S01]  /*0d90*/  IMAD.IADD R11, R0, 0x1, R9 ;  /* 0x00000001000b7824 */ /* 0x000fe200078e0209 */
[----:B------:R-:W-:Y:S06]  /*0da0*/  BRA `(.L_x_189) ;  /* 0x00000014007c7947 */ /* 0x000fec0003800000 */
.L_x_188:
[----:B------:R-:W-:Y:S01]  /*0db0*/  LOP3.LUT R4, R2, 0x3e0, RZ, 0xc0, !PT ;  /* 0x000003e002047812 */ /* 0x000fe200078ec0ff */
[----:B------:R-:W1:Y:S03]  /*0dc0*/  S2R R10, SR_LANEID ;  /* 0x00000000000a7919 */ /* 0x000e660000000000 */
[----:B------:R-:W-:Y:S02]  /*0dd0*/  LOP3.LUT R7, RZ, R4, RZ, 0x33, !PT ;  /* 0x00000004ff077212 */ /* 0x000fe400078e33ff */
[----:B------:R-:W-:-:S03]  /*0de0*/  IADD3 R5, PT, PT, R4, 0x20, RZ ;  /* 0x0000002004057810 */ /* 0x000fc60007ffe0ff */
[----:B------:R-:W-:Y:S01]  /*0df0*/  IMAD.IADD R7, R0, 0x1, R7 ;  /* 0x0000000100077824 */ /* 0x000fe200078e0207 */
[----:B------:R-:W-:-:S04]  /*0e00*/  ISETP.GT.U32.AND P0, PT, R5, R0, PT ;  /* 0x000000000500720c */ /* 0x000fc80003f04070 */
[----:B------:R-:W-:-:S05]  /*0e10*/  SEL R7, R7, 0x1f, P0 ;  /* 0x0000001f07077807 */ /* 0x000fca0000000000 */
[----:B-----5:R-:W2:Y:S01]  /*0e20*/  SHFL.DOWN PT, R4, R14, 0x1, R7 ;  /* 0x082000000e047989 */ /* 0x020ea200000e0007 */
[CC--:B-1----:R-:W-:Y:S01]  /*0e30*/  ISETP.GE.AND P0, PT, R10.reuse, R7.reuse, PT ;  /* 0x000000070a00720c */ /* 0x0c2fe20003f06270 */
[C---:B------:R-:W-:Y:S01]  /*0e40*/  VIADD R6, R10.reuse, 0x2 ;  /* 0x000000020a067836 */ /* 0x040fe20000000000 */
[C---:B------:R-:W-:Y:S01]  /*0e50*/  ISETP.NE.AND P1, PT, R10.reuse, RZ, PT ;  /* 0x000000ff0a00720c */ /* 0x040fe20003f25270 */
[----:B------:R-:W-:Y:S01]  /*0e60*/  VIADD R8, R10, 0x4 ;  /* 0x000000040a087836 */ /* 0x000fe20000000000 */
[----:B--2---:R-:W-:Y:S02]  /*0e70*/  SEL R5, R4, RZ, !P0 ;  /* 0x000000ff04057207 */ /* 0x004fe40004000000 */
[----:B------:R-:W-:-:S03]  /*0e80*/  ISETP.GT.AND P0, PT, R6, R7, PT ;  /* 0x000000070600720c */ /* 0x000fc60003f04270 */
[----:B------:R-:W-:-:S06]  /*0e90*/  IMAD.IADD R4, R5, 0x1, R14 ;  /* 0x0000000105047824 */ /* 0x000fcc00078e020e */
[----:B------:R-:W1:Y:S01]  /*0ea0*/  @!P1 S2R R11, SR_CgaCtaId ;  /* 0x00000000000b9919 */ /* 0x000e620000008800 */
[----:B------:R-:W-:Y:S01]  /*0eb0*/  @!P1 SHF.R.U32.HI R9, RZ, 0x3, R2 ;  /* 0x00000003ff099819 */ /* 0x000fe20000011602 */
[----:B------:R-:W2:Y:S03]  /*0ec0*/  SHFL.DOWN PT, R5, R4, 0x2, R7 ;  /* 0x0840000004057989 */ /* 0x000ea600000e0007 */
[----:B------:R-:W-:Y:S02]  /*0ed0*/  @!P1 LOP3.LUT R9, R9, 0x7c, RZ, 0xc0, !PT ;  /* 0x0000007c09099812 */ /* 0x000fe400078ec0ff */
[----:B--2---:R-:W-:Y:S02]  /*0ee0*/  SEL R5, R5, RZ, !P0 ;  /* 0x000000ff05057207 */ /* 0x004fe40004000000 */
[----:B------:R-:W-:-:S03]  /*0ef0*/  ISETP.GT.AND P0, PT, R8, R7, PT ;  /* 0x000000070800720c */ /* 0x000fc60003f04270 */
[----:B------:R-:W-:Y:S01]  /*0f00*/  IMAD.IADD R6, R4, 0x1, R5 ;  /* 0x0000000104067824 */ /* 0x000fe200078e0205 */
[----:B------:R-:W-:-:S04]  /*0f10*/  IADD3 R4, PT, PT, R10, 0x8, RZ ;  /* 0x000000080a047810 */ /* 0x000fc80007ffe0ff */
[----:B------:R-:W2:Y:S02]  /*0f20*/  SHFL.DOWN PT, R5, R6, 0x4, R7 ;  /* 0x0880000006057989 */ /* 0x000ea400000e0007 */
[----:B--2---:R-:W-:Y:S02]  /*0f30*/  SEL R5, R5, RZ, !P0 ;  /* 0x000000ff05057207 */ /* 0x004fe40004000000 */
[----:B------:R-:W-:-:S03]  /*0f40*/  ISETP.GT.AND P0, PT, R4, R7, PT ;  /* 0x000000070400720c */ /* 0x000fc60003f04270 */
[----:B------:R-:W-:Y:S02]  /*0f50*/  IMAD.IADD R8, R6, 0x1, R5 ;  /* 0x0000000106087824 */ /* 0x000fe400078e0205 */
[----:B------:R-:W-:Y:S01]  /*0f60*/  VIADD R6, R10, 0x10 ;  /* 0x000000100a067836 */ /* 0x000fe20000000000 */
[----:B------:R-:W-:Y:S02]  /*0f70*/  @!P1 MOV R10, 0x400 ;  /* 0x00000400000a9802 */ /* 0x000fe40000000f00 */
[----:B------:R-:W2:Y:S02]  /*0f80*/  SHFL.DOWN PT, R5, R8, 0x8, R7 ;  /* 0x0900000008057989 */ /* 0x000ea400000e0007 */
[----:B-1----:R-:W-:-:S05]  /*0f90*/  @!P1 LEA R10, R11, R10, 0x18 ;  /* 0x0000000a0b0a9211 */ /* 0x002fca00078ec0ff */
[----:B------:R-:W-:Y:S01]  /*0fa0*/  @!P1 IMAD.IADD R10, R9, 0x1, R10 ;  /* 0x00000001090a9824 */ /* 0x000fe200078e020a */
[----:B--2---:R-:W-:Y:S02]  /*0fb0*/  SEL R5, R5, RZ, !P0 ;  /* 0x000000ff05057207 */ /* 0x004fe40004000000 */
[----:B------:R-:W-:-:S03]  /*0fc0*/  ISETP.GT.AND P0, PT, R6, R7, PT ;  /* 0x000000070600720c */ /* 0x000fc60003f04270 */
[----:B------:R-:W-:-:S05]  /*0fd0*/  IMAD.IADD R4, R8, 0x1, R5 ;  /* 0x0000000108047824 */ /* 0x000fca00078e0205 */
[----:B------:R-:W1:Y:S02]  /*0fe0*/  SHFL.DOWN PT, R5, R4, 0x10, R7 ;  /* 0x0a00000004057989 */ /* 0x000e6400000e0007 */
[----:B-1----:R-:W-:Y:S02]  /*0ff0*/  SEL R5, R5, RZ, !P0 ;  /* 0x000000ff05057207 */ /* 0x002fe40004000000 */
[----:B------:R-:W-:-:S03]  /*1000*/  ISETP.NE.AND P0, PT, R2, RZ, PT ;  /* 0x000000ff0200720c */ /* 0x000fc60003f05270 */
[----:B------:R-:W-:-:S05]  /*1010*/  IMAD.IADD R11, R4, 0x1, R5 ;  /* 0x00000001040b7824 */ /* 0x000fca00078e0205 */
[----:B------:R1:W-:Y:S01]  /*1020*/  @!P1 STS [R10+0x8], R11 ;  /* 0x0000080b0a009388 */ /* 0x0003e20000000800 */
[----:B------:R-:W-:Y:S06]  /*1030*/  BAR.SYNC.DEFER_BLOCKING 0x0 ;  /* 0x0000000000007b1d */ /* 0x000fec0000010000 */
[----:B------:R-:W-:Y:S05]  /*1040*/  @P0 BRA `(.L_x_189) ;  /* 0x0000001000d40947 */ /* 0x000fea0003800000 */
[----:B------:R-:W2:Y:S01]  /*1050*/  S2UR UR5, SR_CgaCtaId ;  /* 0x00000000000579c3 */ /* 0x000ea20000008800 */
[----:B------:R-:W-:Y:S01]  /*1060*/  UMOV UR4, 0x400 ;  /* 0x0000040000047882 */ /* 0x000fe20000000000 */
[C---:B------:R-:W-:Y:S02]  /*1070*/  ISETP.GT.U32.AND P2, PT, R0.reuse, 0x40, PT ;  /* 0x000000400000780c */ /* 0x040fe40003f44070 */
[C---:B------:R-:W-:Y:S02]  /*1080*/  ISETP.GT.U32.AND P1, PT, R0.reuse, 0x20, PT ;  /* 0x000000200000780c */ /* 0x040fe40003f24070 */
[----:B------:R-:W-:Y:S01]  /*1090*/  ISETP.GT.U32.AND P3, PT, R0, 0x80, PT ;  /* 0x000000800000780c */ /* 0x000fe20003f64070 */
[----:B--2---:R-:W-:-:S09]  /*10a0*/  ULEA UR4, UR5, UR4, 0x18 ;  /* 0x0000000405047291 */ /* 0x004fd2000f8ec0ff */
[----:B------:R-:W2:Y:S04]  /*10b0*/  LDS.128 R4, [UR4+0x10] ;  /* 0x00001004ff047984 */ /* 0x000ea80008000c00 */
[----:B------:R-:W3:Y:S04]  /*10c0*/  LDS R2, [UR4+0xc] ;  /* 0x00000c04ff027984 */ /* 0x000ee80008000800 */
[----:B------:R-:W4:Y:S01]  /*10d0*/  LDS.64 R8, [UR4+0x20] ;  /* 0x00002004ff087984 */ /* 0x000f220008000a00 */
[----:B--2---:R-:W-:Y:S02]  /*10e0*/  SEL R4, R4, RZ, P2 ;  /* 0x000000ff04047207 */ /* 0x004fe40001000000 */
[----:B------:R-:W-:-:S02]  /*10f0*/  ISETP.GT.U32.AND P2, PT, R0, 0x60, PT ;  /* 0x000000600000780c */ /* 0x000fc40003f44070 */
[----:B---3--:R-:W-:Y:S02]  /*1100*/  SEL R2, R2, RZ, P1 ;  /* 0x000000ff02027207 */ /* 0x008fe40000800000 */
[----:B------:R-:W-:Y:S02]  /*1110*/  SEL R5, R5, RZ, P2 ;  /* 0x000000ff05057207 */ /* 0x000fe40001000000 */
[----:B------:R-:W-:Y:S02]  /*1120*/  IADD3 R2, PT, PT, R4, R2, R11 ;  /* 0x0000000204027210 */ /* 0x000fe40007ffe00b */
[----:B------:R-:W-:Y:S02]  /*1130*/  ISETP.GT.U32.AND P1, PT, R0, 0xa0, PT ;  /* 0x000000a00000780c */ /* 0x000fe40003f24070 */
[----:B------:R-:W-:Y:S02]  /*1140*/  SEL R6, R6, RZ, P3 ;  /* 0x000000ff06067207 */ /* 0x000fe40001800000 */
[----:B------:R-:W-:-:S02]  /*1150*/  ISETP.GT.U32.AND P2, PT, R0, 0xc0, PT ;  /* 0x000000c00000780c */ /* 0x000fc40003f44070 */
[----:B------:R-:W-:Y:S02]  /*1160*/  ISETP.GT.U32.AND P3, PT, R0, 0xe0, PT ;  /* 0x000000e00000780c */ /* 0x000fe40003f64070 */
[----:B------:R-:W-:Y:S02]  /*1170*/  SEL R7, R7, RZ, P1 ;  /* 0x000000ff07077207 */ /* 0x000fe40000800000 */
[----:B------:R-:W-:Y:S02]  /*1180*/  IADD3 R2, PT, PT, R6, R2, R5 ;  /* 0x0000000206027210 */ /* 0x000fe40007ffe005 */
[----:B----4-:R-:W-:Y:S02]  /*1190*/  SEL R8, R8, RZ, P2 ;  /* 0x000000ff08087207 */ /* 0x010fe40001000000 */
[----:B------:R-:W-:Y:S02]  /*11a0*/  SEL R9, R9, RZ, P3 ;  /* 0x000000ff09097207 */ /* 0x000fe40001800000 */
[----:B------:R-:W-:-:S05]  /*11b0*/  IADD3 R2, PT, PT, R8, R2, R7 ;  /* 0x0000000208027210 */ /* 0x000fca0007ffe007 */
[----:B-1----:R-:W-:Y:S01]  /*11c0*/  IMAD.IADD R11, R2, 0x1, R9 ;  /* 0x00000001020b7824 */ /* 0x002fe200078e0209 */
[----:B------:R-:W-:Y:S06]  /*11d0*/  BRA `(.L_x_189) ;  /* 0x0000001000707947 */ /* 0x000fec0003800000 */
.L_x_174:
[----:B------:R-:W0:Y:S01]  /*11e0*/  S2R R2, SR_TID.X ;  /* 0x0000000000027919 */ /* 0x000e220000002100 */
[----:B------:R-:W1:Y:S02]  /*11f0*/  LDCU.64 UR4, c[0x0][0x380] ;  /* 0x00007000ff0477ac */ /* 0x000e640008000a00 */
[----:B-1----:R-:W-:Y:S01]  /*1200*/  MOV R4, UR4 ;  /* 0x0000000400047c02 */ /* 0x002fe20008000f00 */
[----:B------:R-:W-:Y:S02]  /*1210*/  IMAD.U32 R5, RZ, RZ, UR5 ;  /* 0x00000005ff057e24 */ /* 0x000fe4000f8e00ff */
[----:B0-----:R-:W-:-:S04]  /*1220*/  IMAD R7, R3, 0x1000, R2 ;  /* 0x0000100003077824 */ /* 0x001fc800078e0202 */
[----:B------:R-:W-:-:S05]  /*1230*/  IMAD.WIDE.U32 R6, R7, 0x4, R4 ;  /* 0x0000000407067825 */ /* 0x000fca00078e0004 */
        /* <DEDUP_REMOVED lines=16> */
[----:B------:R-:W-:-:S02]  /*1340*/  ISETP.GE.U32.AND P0, PT, R0, R13, PT ;  /* 0x0000000d0000720c */ /* 0x000fc40003f06070 */
        /* <DEDUP_REMOVED lines=9> */
[----:B------:R-:W-:Y:S01]  /*13e0*/  IMAD R9, R3, 0x1000, R13 ;  /* 0x0000100003097824 */ /* 0x000fe200078e020d */
[----:B------:R-:W-:Y:S01]  /*13f0*/  LOP3.LUT R6, RZ, R2, RZ, 0x33, !PT ;  /* 0x00000002ff067212 */ /* 0x000fe200078e33ff */
[----:B------:R-:W-:Y:S01]  /*1400*/  VIADD R0, R8, 0xfffff000 ;  /* 0xfffff00008007836 */ /* 0x000fe20000000000 */
[----:B------:R-:W-:Y:S02]  /*1410*/  UMOV UR4, URZ ;  /* 0x000000ff00047c82 */ /* 0x000fe40008000000 */
[----:B------:R-:W-:Y:S02]  /*1420*/  IADD3 R6, PT, PT, -R13, R8, R6 ;  /* 0x000000080d067210 */ /* 0x000fe40007ffe106 */
[C---:B------:R-:W-:Y:S02]  /*1430*/  ISETP.GT.U32.AND P0, PT, R9.reuse, R0, PT ;  /* 0x000000000900720c */ /* 0x040fe40003f04070 */
[----:B------:R-:W-:Y:S01]  /*1440*/  IADD3 R7, PT, PT, R9, 0x800, R2 ;  /* 0x0000080009077810 */ /* 0x000fe20007ffe002 */
[----:B------:R-:W-:-:S02]  /*1450*/  IMAD.MOV.U32 R2, RZ, RZ, R9 ;  /* 0x000000ffff027224 */ /* 0x000fc400078e0009 */
[----:B------:R-:W-:-:S08]  /*1460*/  IMAD R6, R3, -0x1000, R6 ;  /* 0xfffff00003067824 */ /* 0x000fd000078e0206 */
[----:B------:R-:W-:Y:S05]  /*1470*/  @P0 BRA `(.L_x_191) ;  /* 0x00000000009c0947 */ /* 0x000fea0003800000 */
[----:B------:R-:W0:Y:S08]  /*1480*/  LDC R8, c[0x0][0x3a8] ;  /* 0x0000ea00ff087b82 */ /* 0x000e300000000800 */
[----:B------:R-:W1:Y:S02]  /*1490*/  LDC.64 R4, c[0x0][0x380] ;  /* 0x0000e000ff047b82 */ /* 0x000e640000000a00 */
.L_x_192:
[----:B------:R-:W2:Y:S02]  /*14a0*/  S2R R10, SR_TID.X ;  /* 0x00000000000a7919 */ /* 0x000ea40000002100 */
[----:B--2---:R-:W-:-:S04]  /*14b0*/  IMAD.IADD R11, R10, 0x1, R9 ;  /* 0x000000010a0b7824 */ /* 0x004fc800078e0209 */
[----:B-1----:R-:W-:-:S05]  /*14c0*/  IMAD.WIDE.U32 R10, R11, 0x4, R4 ;  /* 0x000000040b0a7825 */ /* 0x002fca00078e0004 */
        /* <DEDUP_REMOVED lines=10> */
[----:B------:R-:W5:Y:S01]  /*1570*/  LDG.E R21, desc[UR6][R10.64+0x2c00] ;  /* 0x002c00060a157981 */ /* 0x000f62000c1e1900 */
[----:B--2---:R-:W-:-:S03]  /*1580*/  IADD3 R20, PT, PT, R20, R18, R27 ;  /* 0x0000001214147210 */ /* 0x004fc60007ffe01b */
[----:B------:R-:W2:Y:S04]  /*1590*/  LDG.E R18, desc[UR6][R10.64+0x2800] ;  /* 0x002800060a127981 */ /* 0x000ea8000c1e1900 */
[----:B------:R-:W2:Y:S01]  /*15a0*/  LDG.E R27, desc[UR6][R10.64+0x3800] ;  /* 0x003800060a1b7981 */ /* 0x000ea2000c1e1900 */
[----:B---3--:R-:W-:-:S03]  /*15b0*/  IADD3 R24, PT, PT, R23, R22, R20 ;  /* 0x0000001617187210 */ /* 0x008fc60007ffe014 */
[----:B------:R-:W3:Y:S04]  /*15c0*/  LDG.E R23, desc[UR6][R10.64+0x3000] ;  /* 0x003000060a177981 */ /* 0x000ee8000c1e1900 */
[----:B------:R-:W3:Y:S04]  /*15d0*/  LDG.E R20, desc[UR6][R10.64+0x3400] ;  /* 0x003400060a147981 */ /* 0x000ee8000c1e1900 */
[----:B------:R-:W3:Y:S01]  /*15e0*/  LDG.E R22, desc[UR6][R10.64+0x3c00] ;  /* 0x003c00060a167981 */ /* 0x000ee2000c1e1900 */
[----:B----4-:R-:W-:-:S04]  /*15f0*/  IADD3 R14, PT, PT, R17, R14, R24 ;  /* 0x0000000e110e7210 */ /* 0x010fc80007ffe018 */
[----:B-----5:R-:W-:-:S04]  /*1600*/  IADD3 R14, PT, PT, R19, R16, R14 ;  /* 0x00000010130e7210 */ /* 0x020fc80007ffe00e */
[----:B------:R-:W-:Y:S02]  /*1610*/  IADD3 R12, PT, PT, R15, R12, R14 ;  /* 0x0000000c0f0c7210 */ /* 0x000fe40007ffe00e */
[----:B0-----:R-:W-:-:S04]  /*1620*/  IADD3 R14, PT, PT, -R9, R8, RZ ;  /* 0x00000008090e7210 */ /* 0x001fc80007ffe1ff */
[----:B------:R-:W-:Y:S02]  /*1630*/  ISETP.GE.U32.AND P0, PT, R14, R13, PT ;  /* 0x0000000d0e00720c */ /* 0x000fe40003f06070 */
[----:B--2---:R-:W-:-:S04]  /*1640*/  IADD3 R12, PT, PT, R21, R18, R12 ;  /* 0x00000012150c7210 */ /* 0x004fc80007ffe00c */
[----:B---3--:R-:W-:-:S04]  /*1650*/  IADD3 R12, PT, PT, R20, R23, R12 ;  /* 0x00000017140c7210 */ /* 0x008fc80007ffe00c */
[----:B------:R-:W-:-:S03]  /*1660*/  IADD3 R27, PT, PT, R22, R27, R12 ;  /* 0x0000001b161b7210 */ /* 0x000fc60007ffe00c */
[----:B------:R-:W-:Y:S05]  /*1670*/  @!P0 BRA `(.L_x_190) ;  /* 0x00000008009c8947 */ /* 0x000fea0003800000 */
[C---:B------:R-:W-:Y:S01]  /*1680*/  IMAD.IADD R9, R13.reuse, 0x1, R9 ;  /* 0x000000010d097824 */ /* 0x040fe200078e0209 */
[----:B------:R-:W-:Y:S01]  /*1690*/  UIADD3 UR4, UPT, UPT, UR4, 0x1, URZ ;  /* 0x0000000104047890 */ /* 0x000fe2000fffe0ff */
[----:B------:R-:W-:Y:S02]  /*16a0*/  IMAD.IADD R2, R13, 0x1, R2 ;  /* 0x000000010d027824 */ /* 0x000fe400078e0202 */
[----:B------:R-:W-:Y:S01]  /*16b0*/  IMAD.IADD R6, R6, 0x1, -R13 ;  /* 0x0000000106067824 */ /* 0x000fe200078e0a0d */
[----:B------:R-:W-:Y:S01]  /*16c0*/  ISETP.GT.U32.AND P0, PT, R9, R0, PT ;  /* 0x000000000900720c */ /* 0x000fe20003f04070 */
[----:B------:R-:W-:-:S12]  /*16d0*/  IMAD.IADD R7, R13, 0x1, R7 ;  /* 0x000000010d077824 */ /* 0x000fd800078e0207 */
[----:B------:R-:W-:Y:S05]  /*16e0*/  @!P0 BRA `(.L_x_192) ;  /* 0xfffffffc006c8947 */ /* 0x000fea000383ffff */
.L_x_191:
[----:B------:R-:W0:Y:S01]  /*16f0*/  S2R R13, SR_TID.X ;  /* 0x00000000000d7919 */ /* 0x000e220000002100 */
[----:B------:R-:W-:Y:S01]  /*1700*/  IMAD.IADD R0, R8, 0x1, -R9 ;  /* 0x0000000108007824 */ /* 0x000fe200078e0a09 */
[----:B------:R-:W-:Y:S04]  /*1710*/  BSSY.RECONVERGENT B1, `(.L_x_190) ;  /* 0x000009d000017945 */ /* 0x000fe80003800200 */
[----:B0-----:R-:W-:-:S04]  /*1720*/  ISETP.GE.AND P0, PT, R13, R0, PT ;  /* 0x000000000d00720c */ /* 0x001fc80003f06270 */
[----:B------:R-:W-:-:S13]  /*1730*/  ISETP.GE.U32.OR P0, PT, R9, R8, P0 ;  /* 0x000000080900720c */ /* 0x000fda0000706470 */
[----:B------:R-:W-:Y:S05]  /*1740*/  @P0 BRA `(.L_x_193) ;  /* 0x0000000800640947 */ /* 0x000fea0003800000 */
[----:B------:R-:W0:Y:S01]  /*1750*/  LDC R10, c[0x0][0x3ac] ;  /* 0x0000eb00ff0a7b82 */ /* 0x000e220000000800 */
[----:B------:R-:W-:Y:S01]  /*1760*/  LOP3.LUT R11, RZ, R13, RZ, 0x33, !PT ;  /* 0x0000000dff0b7212 */ /* 0x000fe200078e33ff */
[----:B------:R-:W-:Y:S06]  /*1770*/  BSSY.RECONVERGENT B2, `(.L_x_194) ;  /* 0x000004f000027945 */ /* 0x000fec0003800200 */
[----:B------:R-:W1:Y:S01]  /*1780*/  LDC R0, c[0x0][0x3ac] ;  /* 0x0000eb00ff007b82 */ /* 0x000e620000000800 */
[----:B0-----:R-:W-:-:S05]  /*1790*/  IMAD.SHL.U32 R10, R10, 0x1000, RZ ;  /* 0x000010000a0a7824 */ /* 0x001fca00078e00ff */
[----:B------:R-:W-:-:S04]  /*17a0*/  LEA R10, R3, R10, 0xc ;  /* 0x0000000a030a7211 */ /* 0x000fc800078e60ff */
[----:B------:R-:W-:Y:S01]  /*17b0*/  IADD3 R8, PT, PT, -R10, R8, R11 ;  /* 0x000000080a087210 */ /* 0x000fe20007ffe10b */
[----:B-1----:R-:W-:Y:S02]  /*17c0*/  IMAD R11, R0, UR4, RZ ;  /* 0x00000004000b7c24 */ /* 0x002fe4000f8e02ff */
[----:B------:R-:W-:Y:S02]  /*17d0*/  IMAD.MOV.U32 R0, RZ, RZ, R13 ;  /* 0x000000ffff007224 */ /* 0x000fe400078e000d */
[----:B------:R-:W-:-:S05]  /*17e0*/  IMAD R8, R11, -0x1000, R8 ;  /* 0xfffff0000b087824 */ /* 0x000fca00078e0208 */
[C---:B------:R-:W-:Y:S02]  /*17f0*/  ISETP.GE.U32.AND P0, PT, R8.reuse, 0xf00, PT ;  /* 0x00000f000800780c */ /* 0x040fe40003f06070 */
[----:B------:R-:W-:-:S04]  /*1800*/  LEA.HI R8, R8, 0x1, RZ, 0x18 ;  /* 0x0000000108087811 */ /* 0x000fc800078fc0ff */
[----:B------:R-:W-:-:S07]  /*1810*/  LOP3.LUT R10, R8, 0xf, RZ, 0xc0, !PT ;  /* 0x0000000f080a7812 */ /* 0x000fce00078ec0ff */
[----:B------:R-:W-:Y:S05]  /*1820*/  @!P0 BRA `(.L_x_195) ;  /* 0x00000004000c8947 */ /* 0x000fea0003800000 */
[----:B------:R-:W-:Y:S01]  /*1830*/  LEA.HI R0, R6, 0x1, RZ, 0x18 ;  /* 0x0000000106007811 */ /* 0x000fe200078fc0ff */
[----:B------:R-:W-:Y:S01]  /*1840*/  BSSY.RECONVERGENT B3, `(.L_x_196) ;  /* 0x0000040000037945 */ /* 0x000fe20003800200 */
[----:B------:R-:W-:Y:S02]  /*1850*/  LOP3.LUT R11, R13, 0x800, RZ, 0xfc, !PT ;  /* 0x000008000d0b7812 */ /* 0x000fe400078efcff */
[----:B------:R-:W-:-:S05]  /*1860*/  LOP3.LUT R0, R0, 0x1fffff0, RZ, 0xc0, !PT ;  /* 0x01fffff000007812 */ /* 0x000fca00078ec0ff */
[----:B------:R-:W-:-:S07]  /*1870*/  IMAD.MOV R0, RZ, RZ, -R0 ;  /* 0x000000ffff007224 */ /* 0x000fce00078e0a00 */
.L_x_197:
[C---:B------:R-:W-:Y:S02]  /*1880*/  VIADD R15, R7.reuse, 0xfffff800 ;  /* 0xfffff800070f7836 */ /* 0x040fe40000000000 */
[----:B------:R-:W-:Y:S02]  /*1890*/  VIADD R21, R7, 0xfffff900 ;  /* 0xfffff90007157836 */ /* 0x000fe40000000000 */
[----:B------:R-:W-:-:S04]  /*18a0*/  IMAD.WIDE.U32 R14, R15, 0x4, R4 ;  /* 0x000000040f0e7825 */ /* 0x000fc800078e0004 */
[--C-:B------:R-:W-:Y:S01]  /*18b0*/  IMAD.WIDE.U32 R20, R21, 0x4, R4.reuse ;  /* 0x0000000415147825 */ /* 0x100fe200078e0004 */
[----:B------:R0:W2:Y:S04]  /*18c0*/  LDG.E R28, desc[UR6][R14.64] ;  /* 0x000000060e1c7981 */ /* 0x0000a8000c1e1900 */
[----:B------:R-:W2:Y:S01]  /*18d0*/  LDG.E R29, desc[UR6][R20.64] ;  /* 0x00000006141d7981 */ /* 0x000ea2000c1e1900 */
[C---:B------:R-:W-:Y:S02]  /*18e0*/  VIADD R17, R7.reuse, 0xfffffa00 ;  /* 0xfffffa0007117836 */ /* 0x040fe40000000000 */
[----:B------:R-:W-:Y:S02]  /*18f0*/  VIADD R19, R7, 0xfffffb00 ;  /* 0xfffffb0007137836 */ /* 0x000fe40000000000 */
[----:B------:R-:W-:-:S04]  /*1900*/  IMAD.WIDE.U32 R16, R17, 0x4, R4 ;  /* 0x0000000411107825 */ /* 0x000fc800078e0004 */
[--C-:B------:R-:W-:Y:S01]  /*1910*/  IMAD.WIDE.U32 R18, R19, 0x4, R4.reuse ;  /* 0x0000000413127825 */ /* 0x100fe200078e0004 */
[----:B------:R1:W3:Y:S04]  /*1920*/  LDG.E R13, desc[UR6][R16.64] ;  /* 0x00000006100d7981 */ /* 0x0002e8000c1e1900 */
[----:B------:R4:W3:Y:S01]  /*1930*/  LDG.E R12, desc[UR6][R18.64] ;  /* 0x00000006120c7981 */ /* 0x0008e2000c1e1900 */
[C---:B------:R-:W-:Y:S01]  /*1940*/  VIADD R22, R7.reuse, 0xfffffd00 ;  /* 0xfffffd0007167836 */ /* 0x040fe20000000000 */
[C---:B------:R-:W-:Y:S01]  /*1950*/  IADD3 R23, PT, PT, R7.reuse, -0x400, RZ ;  /* 0xfffffc0007177810 */ /* 0x040fe20007ffe0ff */
[----:B------:R-:W-:Y:S02]  /*1960*/  VIADD R26, R7, 0xfffffe00 ;  /* 0xfffffe00071a7836 */ /* 0x000fe40000000000 */
[----:B0-----:R-:W-:-:S04]  /*1970*/  IMAD.WIDE.U32 R14, R22, 0x4, R4 ;  /* 0x00000004160e7825 */ /* 0x001fc800078e0004 */
[--C-:B-1----:R-:W-:Y:S02]  /*1980*/  IMAD.WIDE.U32 R16, R26, 0x4, R4.reuse ;  /* 0x000000041a107825 */ /* 0x102fe400078e0004 */
[----:B------:R0:W5:Y:S02]  /*1990*/  LDG.E R26, desc[UR6][R14.64] ;  /* 0x000000060e1a7981 */ /* 0x000164000c1e1900 */
[C-C-:B------:R-:W-:Y:S02]  /*19a0*/  IMAD.WIDE.U32 R24, R7.reuse, 0x4, R4.reuse ;  /* 0x0000000407187825 */ /* 0x140fe400078e0004 */
[----:B------:R-:W5:Y:S02]  /*19b0*/  LDG.E R16, desc[UR6][R16.64] ;  /* 0x0000000610107981 */ /* 0x000f64000c1e1900 */
[----:B----4-:R-:W-:Y:S02]  /*19c0*/  VIADD R19, R7, 0xffffff00 ;  /* 0xffffff0007137836 */ /* 0x010fe40000000000 */
[----:B------:R-:W-:Y:S01]  /*19d0*/  IMAD.WIDE.U32 R20, R23, 0x4, R4 ;  /* 0x0000000417147825 */ /* 0x000fe200078e0004 */
[----:B------:R-:W4:Y:S03]  /*19e0*/  LDG.E R24, desc[UR6][R24.64] ;  /* 0x0000000618187981 */ /* 0x000f26000c1e1900 */
[----:B0-----:R-:W-:-:S02]  /*19f0*/  VIADD R15, R7, 0x200 ;  /* 0x00000200070f7836 */ /* 0x001fc40000000000 */
[----:B------:R-:W-:Y:S02]  /*1a00*/  VIADD R23, R7, 0x100 ;  /* 0x0000010007177836 */ /* 0x000fe40000000000 */
[--C-:B------:R-:W-:Y:S01]  /*1a10*/  IMAD.WIDE.U32 R18, R19, 0x4, R4.reuse ;  /* 0x0000000413127825 */ /* 0x100fe200078e0004 */
[----:B------:R0:W5:Y:S03]  /*1a20*/  LDG.E R25, desc[UR6][R20.64] ;  /* 0x0000000614197981 */ /* 0x000166000c1e1900 */
[----:B------:R-:W-:Y:S02]  /*1a30*/  IMAD.WIDE.U32 R22, R23, 0x4, R4 ;  /* 0x0000000417167825 */ /* 0x000fe400078e0004 */
[----:B------:R-:W4:Y:S04]  /*1a40*/  LDG.E R19, desc[UR6][R18.64] ;  /* 0x0000000612137981 */ /* 0x000f28000c1e1900 */
[----:B------:R1:W4:Y:S01]  /*1a50*/  LDG.E R23, desc[UR6][R22.64] ;  /* 0x0000000616177981 */ /* 0x000322000c1e1900 */
[----:B0-----:R-:W-:-:S04]  /*1a60*/  VIADD R21, R7, 0x300 ;  /* 0x0000030007157836 */ /* 0x001fc80000000000 */
[----:B------:R-:W-:-:S04]  /*1a70*/  IMAD.WIDE.U32 R20, R21, 0x4, R4 ;  /* 0x0000000415147825 */ /* 0x000fc800078e0004 */
[----:B-1----:R-:W-:Y:S02]  /*1a80*/  VIADD R22, R7, 0x700 ;  /* 0x0000070007167836 */ /* 0x002fe40000000000 */
[----:B------:R-:W4:Y:S01]  /*1a90*/  LDG.E R21, desc[UR6][R20.64] ;  /* 0x0000000614157981 */ /* 0x000f22000c1e1900 */
[----:B--2---:R-:W-:Y:S01]  /*1aa0*/  IADD3 R27, PT, PT, R29, R28, R27 ;  /* 0x0000001c1d1b7210 */ /* 0x004fe20007ffe01b */
[----:B------:R-:W-:Y:S01]  /*1ab0*/  IMAD.WIDE.U32 R28, R15, 0x4, R4 ;  /* 0x000000040f1c7825 */ /* 0x000fe200078e0004 */
[----:B------:R-:W-:-:S05]  /*1ac0*/  IADD3 R15, PT, PT, R7, 0x400, RZ ;  /* 0x00000400070f7810 */ /* 0x000fca0007ffe0ff */
[----:B------:R0:W2:Y:S01]  /*1ad0*/  LDG.E R28, desc[UR6][R28.64] ;  /* 0x000000061c1c7981 */ /* 0x0000a2000c1e1900 */
[----:B------:R-:W-:-:S05]  /*1ae0*/  IMAD.WIDE.U32 R14, R15, 0x4, R4 ;  /* 0x000000040f0e7825 */ /* 0x000fca00078e0004 */
[----:B------:R1:W2:Y:S01]  /*1af0*/  LDG.E R17, desc[UR6][R14.64] ;  /* 0x000000060e117981 */ /* 0x0002a2000c1e1900 */
[----:B---3--:R-:W-:Y:S01]  /*1b00*/  IADD3 R27, PT, PT, R12, R13, R27 ;  /* 0x0000000d0c1b7210 */ /* 0x008fe20007ffe01b */
[----:B0-----:R-:W-:-:S04]  /*1b10*/  VIADD R29, R7, 0x500 ;  /* 0x00000500071d7836 */ /* 0x001fc80000000000 */
[----:B------:R-:W-:-:S04]  /*1b20*/  IMAD.WIDE.U32 R12, R29, 0x4, R4 ;  /* 0x000000041d0c7825 */ /* 0x000fc800078e0004 */
[----:B-1----:R-:W-:Y:S01]  /*1b30*/  VIADD R15, R7, 0x600 ;  /* 0x00000600070f7836 */ /* 0x002fe20000000000 */
[----:B------:R0:W3:Y:S03]  /*1b40*/  LDG.E R18, desc[UR6][R12.64] ;  /* 0x000000060c127981 */ /* 0x0000e6000c1e1900 */
[----:B------:R-:W-:-:S04]  /*1b50*/  IMAD.WIDE.U32 R14, R15, 0x4, R4 ;  /* 0x000000040f0e7825 */ /* 0x000fc800078e0004 */
[----:B0-----:R-:W-:Y:S02]  /*1b60*/  IMAD.WIDE.U32 R12, R22, 0x4, R4 ;  /* 0x00000004160c7825 */ /* 0x001fe400078e0004 */
[----:B------:R-:W3:Y:S04]  /*1b70*/  LDG.E R22, desc[UR6][R14.64] ;  /* 0x000000060e167981 */ /* 0x000ee8000c1e1900 */
[----:B------:R-:W3:Y:S01]  /*1b80*/  LDG.E R20, desc[UR6][R12.64] ;  /* 0x000000060c147981 */ /* 0x000ee2000c1e1900 */
[----:B------:R-:W-:Y:S01]  /*1b90*/  VIADD R0, R0, 0x10 ;  /* 0x0000001000007836 */ /* 0x000fe20000000000 */
[----:B-----5:R-:W-:-:S04]  /*1ba0*/  IADD3 R25, PT, PT, R26, R25, R27 ;  /* 0x000000191a197210 */ /* 0x020fc80007ffe01b */
[----:B----4-:R-:W-:Y:S02]  /*1bb0*/  IADD3 R16, PT, PT, R19, R16, R25 ;  /* 0x0000001013107210 */ /* 0x010fe40007ffe019 */
[----:B------:R-:W-:Y:S02]  /*1bc0*/  ISETP.NE.AND P0, PT, R0, RZ, PT ;  /* 0x000000ff0000720c */ /* 0x000fe40003f05270 */
[----:B------:R-:W-:Y:S01]  /*1bd0*/  IADD3 R16, PT, PT, R23, R24, R16 ;  /* 0x0000001817107210 */ /* 0x000fe20007ffe010 */
[----:B------:R-:W-:Y:S02]  /*1be0*/  VIADD R11, R11, 0x1000 ;  /* 0x000010000b0b7836 */ /* 0x000fe40000000000 */
[----:B------:R-:W-:Y:S01]  /*1bf0*/  VIADD R7, R7, 0x1000 ;  /* 0x0000100007077836 */ /* 0x000fe20000000000 */
[----:B--2---:R-:W-:-:S04]  /*1c00*/  IADD3 R16, PT, PT, R21, R28, R16 ;  /* 0x0000001c15107210 */ /* 0x004fc80007ffe010 */
[----:B---3--:R-:W-:-:S04]  /*1c10*/  IADD3 R17, PT, PT, R18, R17, R16 ;  /* 0x0000001112117210 */ /* 0x008fc80007ffe010 */
[----:B------:R-:W-:Y:S01]  /*1c20*/  IADD3 R27, PT, PT, R20, R22, R17 ;  /* 0x00000016141b7210 */ /* 0x000fe20007ffe011 */
[----:B------:R-:W-:Y:S06]  /*1c30*/  @P0 BRA `(.L_x_197) ;  /* 0xfffffffc00100947 */ /* 0x000fec000383ffff */
[----:B------:R-:W-:Y:S05]  /*1c40*/  BSYNC.RECONVERGENT B3 ;  /* 0x0000000000037941 */ /* 0x000fea0003800200 */
.L_x_196:
[----:B------:R-:W-:-:S07]  /*1c50*/  IADD3 R0, PT, PT, R11, -0x800, RZ ;  /* 0xfffff8000b007810 */ /* 0x000fce0007ffe0ff */
.L_x_195:
[----:B------:R-:W-:Y:S05]  /*1c60*/  BSYNC.RECONVERGENT B2 ;  /* 0x0000000000027941 */ /* 0x000fea0003800200 */
.L_x_194:
[----:B------:R-:W-:-:S13]  /*1c70*/  ISETP.NE.AND P0, PT, R10, RZ, PT ;  /* 0x000000ff0a00720c */ /* 0x000fda0003f05270 */
[----:B------:R-:W-:Y:S05]  /*1c80*/  @!P0 BRA `(.L_x_193) ;  /* 0x0000000400148947 */ /* 0x000fea0003800000 */
[----:B------:R-:W-:Y:S01]  /*1c90*/  ISETP.GE.U32.AND P0, PT, R10, 0x8, PT ;  /* 0x000000080a00780c */ /* 0x000fe20003f06070 */
[----:B------:R-:W-:Y:S01]  /*1ca0*/  BSSY.RECONVERGENT B2, `(.L_x_198) ;  /* 0x0000021000027945 */ /* 0x000fe20003800200 */
[----:B------:R-:W-:-:S04]  /*1cb0*/  LOP3.LUT R23, R8, 0x7, RZ, 0xc0, !PT ;  /* 0x0000000708177812 */ /* 0x000fc800078ec0ff */
[----:B------:R-:W-:-:S07]  /*1cc0*/  ISETP.NE.AND P1, PT, R23, RZ, PT ;  /* 0x000000ff1700720c */ /* 0x000fce0003f25270 */
[----:B------:R-:W-:Y:S06]  /*1cd0*/  @!P0 BRA `(.L_x_199) ;  /* 0x0000000000748947 */ /* 0x000fec0003800000 */
[----:B------:R-:W-:-:S04]  /*1ce0*/  IMAD.IADD R11, R0, 0x1, R9 ;  /* 0x00000001000b7824 */ /* 0x000fc800078e0209 */
[C---:B------:R-:W-:Y:S02]  /*1cf0*/  VIADD R19, R11.reuse, 0x100 ;  /* 0x000001000b137836 */ /* 0x040fe40000000000 */
[C---:B------:R-:W-:Y:S02]  /*1d00*/  VIADD R21, R11.reuse, 0x200 ;  /* 0x000002000b157836 */ /* 0x040fe40000000000 */
[C---:B------:R-:W-:Y:S02]  /*1d10*/  VIADD R13, R11.reuse, 0x300 ;  /* 0x000003000b0d7836 */ /* 0x040fe40000000000 */
[----:B------:R-:W-:-:S04]  /*1d20*/  IMAD.WIDE.U32 R16, R11, 0x4, R4 ;  /* 0x000000040b107825 */ /* 0x000fc800078e0004 */
[--C-:B------:R-:W-:Y:S01]  /*1d30*/  IMAD.WIDE.U32 R18, R19, 0x4, R4.reuse ;  /* 0x0000000413127825 */ /* 0x100fe200078e0004 */
[----:B------:R0:W2:Y:S03]  /*1d40*/  LDG.E R22, desc[UR6][R16.64] ;  /* 0x0000000610167981 */ /* 0x0000a6000c1e1900 */
[--C-:B------:R-:W-:Y:S01]  /*1d50*/  IMAD.WIDE.U32 R20, R21, 0x4, R4.reuse ;  /* 0x0000000415147825 */ /* 0x100fe200078e0004 */
[----:B------:R1:W2:Y:S03]  /*1d60*/  LDG.E R7, desc[UR6][R18.64] ;  /* 0x0000000612077981 */ /* 0x0002a6000c1e1900 */
[C---:B------:R-:W-:Y:S02]  /*1d70*/  VIADD R15, R11.reuse, 0x400 ;  /* 0x000004000b0f7836 */ /* 0x040fe40000000000 */
[C---:B------:R-:W-:Y:S01]  /*1d80*/  VIADD R25, R11.reuse, 0x500 ;  /* 0x000005000b197836 */ /* 0x040fe20000000000 */
[----:B------:R-:W-:Y:S01]  /*1d90*/  IADD3 R29, PT, PT, R11, 0x600, RZ ;  /* 0x000006000b1d7810 */ /* 0x000fe20007ffe0ff */
[----:B------:R-:W-:Y:S01]  /*1da0*/  IMAD.WIDE.U32 R12, R13, 0x4, R4 ;  /* 0x000000040d0c7825 */ /* 0x000fe200078e0004 */
[----:B------:R-:W3:Y:S03]  /*1db0*/  LDG.E R20, desc[UR6][R20.64] ;  /* 0x0000000614147981 */ /* 0x000ee6000c1e1900 */
[----:B------:R-:W-:-:S02]  /*1dc0*/  VIADD R24, R11, 0x700 ;  /* 0x000007000b187836 */ /* 0x000fc40000000000 */
[--C-:B------:R-:W-:Y:S01]  /*1dd0*/  IMAD.WIDE.U32 R14, R15, 0x4, R4.reuse ;  /* 0x000000040f0e7825 */ /* 0x100fe200078e0004 */
[----:B------:R-:W3:Y:S03]  /*1de0*/  LDG.E R12, desc[UR6][R12.64] ;  /* 0x000000060c0c7981 */ /* 0x000ee6000c1e1900 */
[--C-:B------:R-:W-:Y:S02]  /*1df0*/  IMAD.WIDE.U32 R10, R25, 0x4, R4.reuse ;  /* 0x00000004190a7825 */ /* 0x100fe400078e0004 */
[----:B------:R-:W4:Y:S02]  /*1e00*/  LDG.E R14, desc[UR6][R14.64] ;  /* 0x000000060e0e7981 */ /* 0x000f24000c1e1900 */
[--C-:B0-----:R-:W-:Y:S02]  /*1e10*/  IMAD.WIDE.U32 R16, R29, 0x4, R4.reuse ;  /* 0x000000041d107825 */ /* 0x101fe400078e0004 */
[----:B------:R-:W4:Y:S02]  /*1e20*/  LDG.E R10, desc[UR6][R10.64] ;  /* 0x000000060a0a7981 */ /* 0x000f24000c1e1900 */
[----:B-1----:R-:W-:-:S02]  /*1e30*/  IMAD.WIDE.U32 R18, R24, 0x4, R4 ;  /* 0x0000000418127825 */ /* 0x002fc400078e0004 */
[----:B------:R-:W5:Y:S04]  /*1e40*/  LDG.E R16, desc[UR6][R16.64] ;  /* 0x0000000610107981 */ /* 0x000f68000c1e1900 */
[----:B------:R-:W5:Y:S01]  /*1e50*/  LDG.E R18, desc[UR6][R18.64] ;  /* 0x0000000612127981 */ /* 0x000f62000c1e1900 */
[----:B------:R-:W-:Y:S01]  /*1e60*/  VIADD R0, R0, 0x800 ;  /* 0x0000080000007836 */ /* 0x000fe20000000000 */
[----:B--2---:R-:W-:-:S04]  /*1e70*/  IADD3 R7, PT, PT, R7, R22, R27 ;  /* 0x0000001607077210 */ /* 0x004fc80007ffe01b */
[----:B---3--:R-:W-:-:S04]  /*1e80*/  IADD3 R7, PT, PT, R12, R20, R7 ;  /* 0x000000140c077210 */ /* 0x008fc80007ffe007 */
[----:B----4-:R-:W-:-:S04]  /*1e90*/  IADD3 R7, PT, PT, R10, R14, R7 ;  /* 0x0000000e0a077210 */ /* 0x010fc80007ffe007 */
[----:B-----5:R-:W-:-:S07]  /*1ea0*/  IADD3 R27, PT, PT, R18, R16, R7 ;  /* 0x00000010121b7210 */ /* 0x020fce0007ffe007 */
.L_x_199:
[----:B------:R-:W-:Y:S05]  /*1eb0*/  BSYNC.RECONVERGENT B2 ;  /* 0x0000000000027941 */ /* 0x000fea0003800200 */
.L_x_198:
[----:B------:R-:W-:Y:S05]  /*1ec0*/  @!P1 BRA `(.L_x_193) ;  /* 0x0000000000849947 */ /* 0x000fea0003800000 */
[----:B------:R-:W-:Y:S01]  /*1ed0*/  ISETP.GE.U32.AND P0, PT, R23, 0x4, PT ;  /* 0x000000041700780c */ /* 0x000fe20003f06070 */
[----:B------:R-:W-:Y:S01]  /*1ee0*/  BSSY.RECONVERGENT B2, `(.L_x_200) ;  /* 0x0000012000027945 */ /* 0x000fe20003800200 */
[----:B------:R-:W-:-:S11]  /*1ef0*/  LOP3.LUT P1, RZ, R8, 0x3, RZ, 0xc0, !PT ;  /* 0x0000000308ff7812 */ /* 0x000fd6000782c0ff */
[----:B------:R-:W-:Y:S05]  /*1f00*/  @!P0 BRA `(.L_x_201) ;  /* 0x00000000003c8947 */ /* 0x000fea0003800000 */
[----:B------:R-:W-:-:S04]  /*1f10*/  IMAD.IADD R7, R0, 0x1, R9 ;  /* 0x0000000100077824 */ /* 0x000fc800078e0209 */
[C---:B------:R-:W-:Y:S02]  /*1f20*/  VIADD R11, R7.reuse, 0x100 ;  /* 0x00000100070b7836 */ /* 0x040fe40000000000 */
[----:B------:R-:W-:-:S04]  /*1f30*/  IMAD.WIDE.U32 R8, R7, 0x4, R4 ;  /* 0x0000000407087825 */ /* 0x000fc800078e0004 */
[C---:B------:R-:W-:Y:S02]  /*1f40*/  VIADD R13, R7.reuse, 0x200 ;  /* 0x00000200070d7836 */ /* 0x040fe40000000000 */
[----:B------:R-:W-:Y:S01]  /*1f50*/  VIADD R15, R7, 0x300 ;  /* 0x00000300070f7836 */ /* 0x000fe20000000000 */
[----:B------:R-:W2:Y:S01]  /*1f60*/  LDG.E R8, desc[UR6][R8.64] ;  /* 0x0000000608087981 */ /* 0x000ea2000c1e1900 */
[----:B------:R-:W-:-:S04]  /*1f70*/  IMAD.WIDE.U32 R10, R11, 0x4, R4 ;  /* 0x000000040b0a7825 */ /* 0x000fc800078e0004 */
[--C-:B------:R-:W-:Y:S02]  /*1f80*/  IMAD.WIDE.U32 R12, R13, 0x4, R4.reuse ;  /* 0x000000040d0c7825 */ /* 0x100fe400078e0004 */
[----:B------:R-:W2:Y:S02]  /*1f90*/  LDG.E R10, desc[UR6][R10.64] ;  /* 0x000000060a0a7981 */ /* 0x000ea4000c1e1900 */
[----:B------:R-:W-:Y:S02]  /*1fa0*/  IMAD.WIDE.U32 R14, R15, 0x4, R4 ;  /* 0x000000040f0e7825 */ /* 0x000fe400078e0004 */
[----:B------:R-:W3:Y:S04]  /*1fb0*/  LDG.E R12, desc[UR6][R12.64] ;  /* 0x000000060c0c7981 */ /* 0x000ee8000c1e1900 */
[----:B------:R-:W3:Y:S01]  /*1fc0*/  LDG.E R14, desc[UR6][R14.64] ;  /* 0x000000060e0e7981 */ /* 0x000ee2000c1e1900 */
[----:B------:R-:W-:-:S02]  /*1fd0*/  IADD3 R0, PT, PT, R0, 0x400, RZ ;  /* 0x0000040000007810 */ /* 0x000fc40007ffe0ff */
[----:B--2---:R-:W-:-:S04]  /*1fe0*/  IADD3 R27, PT, PT, R10, R8, R27 ;  /* 0x000000080a1b7210 */ /* 0x004fc80007ffe01b */
[----:B---3--:R-:W-:-:S07]  /*1ff0*/  IADD3 R27, PT, PT, R14, R12, R27 ;  /* 0x0000000c0e1b7210 */ /* 0x008fce0007ffe01b */
.L_x_201:
[----:B------:R-:W-:Y:S05]  /*2000*/  BSYNC.RECONVERGENT B2 ;  /* 0x0000000000027941 */ /* 0x000fea0003800200 */
.L_x_200:
[----:B------:R-:W-:Y:S05]  /*2010*/  @!P1 BRA `(.L_x_193) ;  /* 0x0000000000309947 */ /* 0x000fea0003800000 */
[----:B------:R-:W-:Y:S01]  /*2020*/  LOP3.LUT R6, R6, 0xffff, RZ, 0xc0, !PT ;  /* 0x0000ffff06067812 */ /* 0x000fe200078ec0ff */
[----:B------:R-:W-:-:S03]  /*2030*/  IMAD.IADD R9, R0, 0x1, R2 ;  /* 0x0000000100097824 */ /* 0x000fc600078e0202 */
[----:B------:R-:W-:-:S04]  /*2040*/  LEA.HI R6, R6, 0x1, RZ, 0x18 ;  /* 0x0000000106067811 */ /* 0x000fc800078fc0ff */
[----:B------:R-:W-:-:S05]  /*2050*/  LOP3.LUT R6, R6, 0x3, RZ, 0xc0, !PT ;  /* 0x0000000306067812 */ /* 0x000fca00078ec0ff */
[----:B------:R-:W-:-:S07]  /*2060*/  IMAD.MOV R0, RZ, RZ, -R6 ;  /* 0x000000ffff007224 */ /* 0x000fce00078e0a06 */
.L_x_202:
[----:B------:R-:W-:-:S06]  /*2070*/  IMAD.WIDE.U32 R6, R9, 0x4, R4 ;  /* 0x0000000409067825 */ /* 0x000fcc00078e0004 */
[----:B------:R-:W2:Y:S01]  /*2080*/  LDG.E R6, desc[UR6][R6.64] ;  /* 0x0000000606067981 */ /* 0x000ea2000c1e1900 */
[----:B------:R-:W-:Y:S02]  /*2090*/  VIADD R0, R0, 0x1 ;  /* 0x0000000100007836 */ /* 0x000fe40000000000 */
[----:B------:R-:W-:-:S03]  /*20a0*/  VIADD R9, R9, 0x100 ;  /* 0x0000010009097836 */ /* 0x000fc60000000000 */
[----:B------:R-:W-:Y:S01]  /*20b0*/  ISETP.NE.AND P0, PT, R0, RZ, PT ;  /* 0x000000ff0000720c */ /* 0x000fe20003f05270 */
[----:B--2---:R-:W-:-:S12]  /*20c0*/  IMAD.IADD R27, R6, 0x1, R27 ;  /* 0x00000001061b7824 */ /* 0x004fd800078e021b */
[----:B------:R-:W-:Y:S05]  /*20d0*/  @P0 BRA `(.L_x_202) ;  /* 0xfffffffc00e40947 */ /* 0x000fea000383ffff */
.L_x_193:
[----:B------:R-:W-:Y:S05]  /*20e0*/  BSYNC.RECONVERGENT B1 ;  /* 0x0000000000017941 */ /* 0x000fea0003800200 */
.L_x_190:
[----:B------:R-:W0:Y:S01]  /*20f0*/  S2R R9, SR_LANEID ;  /* 0x0000000000097919 */ /* 0x000e220000000000 */
[----:B------:R-:W1:Y:S01]  /*2100*/  SHFL.DOWN PT, R0, R27, 0x1, 0x1f ;  /* 0x08201f001b007f89 */ /* 0x000e6200000e0000 */
[----:B------:R-:W2:Y:S01]  /*2110*/  S2R R8, SR_TID.X ;  /* 0x0000000000087919 */ /* 0x000ea20000002100 */
[C---:B0-----:R-:W-:Y:S02]  /*2120*/  ISETP.GT.AND P0, PT, R9.reuse, 0x1e, PT ;  /* 0x0000001e0900780c */ /* 0x041fe40003f04270 */
[C---:B------:R-:W-:Y:S02]  /*2130*/  ISETP.NE.AND P1, PT, R9.reuse, RZ, PT ;  /* 0x000000ff0900720c */ /* 0x040fe40003f25270 */
[----:B-1----:R-:W-:Y:S02]  /*2140*/  SEL R0, R0, RZ, !P0 ;  /* 0x000000ff00007207 */ /* 0x002fe40004000000 */
[----:B------:R-:W-:-:S03]  /*2150*/  ISETP.GT.AND P0, PT, R9, 0x1d, PT ;  /* 0x0000001d0900780c */ /* 0x000fc60003f04270 */
[----:B------:R-:W-:-:S05]  /*2160*/  IMAD.IADD R0, R0, 0x1, R27 ;  /* 0x0000000100007824 */ /* 0x000fca00078e021b */
[----:B------:R-:W0:Y:S01]  /*2170*/  SHFL.DOWN PT, R2, R0, 0x2, 0x1f ;  /* 0x08401f0000027f89 */ /* 0x000e2200000e0000 */
[----:B------:R-:W1:Y:S01]  /*2180*/  @!P1 S2R R6, SR_CgaCtaId ;  /* 0x0000000000069919 */ /* 0x000e620000008800 */
[----:B0-----:R-:W-:Y:S02]  /*2190*/  SEL R5, R2, RZ, !P0 ;  /* 0x000000ff02057207 */ /* 0x001fe40004000000 */
[----:B------:R-:W-:Y:S02]  /*21a0*/  ISETP.GT.AND P0, PT, R9, 0x1b, PT ;  /* 0x0000001b0900780c */ /* 0x000fe40003f04270 */
[----:B------:R-:W-:-:S05]  /*21b0*/  IADD3 R5, PT, PT, R0, R5, RZ ;  /* 0x0000000500057210 */ /* 0x000fca0007ffe0ff */
[----:B------:R-:W0:Y:S02]  /*21c0*/  SHFL.DOWN PT, R2, R5, 0x4, 0x1f ;  /* 0x08801f0005027f89 */ /* 0x000e2400000e0000 */
[----:B0-----:R-:W-:Y:S02]  /*21d0*/  SEL R2, R2, RZ, !P0 ;  /* 0x000000ff02027207 */ /* 0x001fe40004000000 */
[----:B------:R-:W-:-:S03]  /*21e0*/  ISETP.GT.AND P0, PT, R9, 0x17, PT ;  /* 0x000000170900780c */ /* 0x000fc60003f04270 */
[----:B------:R-:W-:Y:S01]  /*21f0*/  IMAD.IADD R2, R5, 0x1, R2 ;  /* 0x0000000105027824 */ /* 0x000fe200078e0202 */
[----:B------:R-:W-:-:S04]  /*2200*/  @!P1 MOV R5, 0x400 ;  /* 0x0000040000059802 */ /* 0x000fc80000000f00 */
[----:B------:R-:W0:Y:S01]  /*2210*/  SHFL.DOWN PT, R4, R2, 0x8, 0x1f ;  /* 0x09001f0002047f89 */ /* 0x000e2200000e0000 */
[----:B-1----:R-:W-:Y:S02]  /*2220*/  @!P1 LEA R5, R6, R5, 0x18 ;  /* 0x0000000506059211 */ /* 0x002fe400078ec0ff */
[----:B0-----:R-:W-:Y:S02]  /*2230*/  SEL R7, R4, RZ, !P0 ;  /* 0x000000ff04077207 */ /* 0x001fe40004000000 */
[----:B------:R-:W-:Y:S02]  /*2240*/  ISETP.GT.AND P0, PT, R9, 0xf, PT ;  /* 0x0000000f0900780c */ /* 0x000fe40003f04270 */
[----:B--2---:R-:W-:Y:S01]  /*2250*/  @!P1 SHF.R.U32.HI R4, RZ, 0x3, R8 ;  /* 0x00000003ff049819 */ /* 0x004fe20000011608 */
[----:B------:R-:W-:-:S03]  /*2260*/  IMAD.IADD R7, R2, 0x1, R7 ;  /* 0x0000000102077824 */ /* 0x000fc600078e0207 */
[----:B------:R-:W-:Y:S02]  /*2270*/  @!P1 LOP3.LUT R4, R4, 0x7c, RZ, 0xc0, !PT ;  /* 0x0000007c04049812 */ /* 0x000fe400078ec0ff */
[----:B------:R-:W0:Y:S03]  /*2280*/  SHFL.DOWN PT, R0, R7, 0x10, 0x1f ;  /* 0x0a001f0007007f89 */ /* 0x000e2600000e0000 */
[----:B------:R-:W-:Y:S01]  /*2290*/  @!P1 IMAD.IADD R4, R4, 0x1, R5 ;  /* 0x0000000104049824 */ /* 0x000fe200078e0205 */
        /* <DEDUP_REMOVED lines=15> */
[----:B------:R-:W-:-:S07]  /*2390*/  IMAD.IADD R11, R0, 0x1, R9 ;  /* 0x00000001000b7824 */ /* 0x000fce00078e0209 */
.L_x_189:
[----:B------:R-:W-:Y:S05]  /*23a0*/  BSYNC.RECONVERGENT B0 ;  /* 0x0000000000007941 */ /* 0x000fea0003800200 */
.L_x_173:
[----:B------:R-:W-:Y:S05]  /*23b0*/  @P0 EXIT ;  /* 0x000000000000094d */ /* 0x000fea0003800000 */
[----:B---3--:R-:W3:Y:S02]  /*23c0*/  LDC.64 R4, c[0x0][0x388] ;  /* 0x0000e200ff047b82 */ /* 0x008ee40000000a00 */
[----:B---3--:R-:W-:-:S05]  /*23d0*/  IMAD.WIDE.U32 R2, R3, 0x4, R4 ;  /* 0x0000000403027825 */ /* 0x008fca00078e0004 */
[----:B------:R-:W-:Y:S01]  /*23e0*/  STG.E desc[UR6][R2.64], R11 ;  /* 0x0000000b02007986 */ /* 0x000fe2000c101906 */
[----:B------:R-:W-:Y:S05]  /*23f0*/  EXIT ;  /* 0x000000000000794d */ /* 0x000fea0003800000 */
.L_x_203:
        /* <DEDUP_REMOVED lines=16> */
.L_x_298:


//--------------------- .text._ZN3cub18CUB_300001_SM_10006detail6reduce28DeviceReduceSingleTileKernelINS2_10policy_hubIijN4cuda3std3__44plusIiEEE10Policy1000EN6thrust24THRUST_300001_SM_1000_NS6detail15normal_iteratorINSD_10device_ptrIiEEEEPijS9_iiNS7_10__identityEEEvT0_T1_T2_T3_T4_T6_ --------------------------
	.section	.text._ZN3cub18CUB_300001_SM_10006detail6reduce28DeviceReduceSingleTileKernelINS2_10policy_hubIijN4cuda3std3__44plusIiEEE10Policy1000EN6thrust24THRUST_300001_SM_1000_NS6detail15normal_iteratorINSD_10device_ptrIiEEEEPijS9_iiNS7_10__identityEEEvT0_T1_T2_T3_T4_T6_,"ax",@progbits
	.align	128
        .global         _ZN3cub18CUB_300001_SM_10006detail6reduce28DeviceReduceSingleTileKernelINS2_10policy_hubIijN4cuda3std3__44plusIiEEE10Policy1000EN6thrust24THRUST_300001_SM_1000_NS6detail15normal_iteratorINSD_10device_ptrIiEEEEPijS9_iiNS7_10__identityEEEvT0_T1_T2_T3_T4_T6_
        .type           _ZN3cub18CUB_300001_SM_10006detail6reduce28DeviceReduceSingleTileKernelINS2_10policy_hubIijN4cuda3std3__44plusIiEEE10Policy1000EN6thrust24THRUST_300001_SM_1000_NS6detail15normal_iteratorINSD_10device_ptrIiEEEEPijS9_iiNS7_10__identityEEEvT0_T1_T2_T3_T4_T6_,@function
        .size           _ZN3cub18CUB_300001_SM_10006detail6reduce28DeviceReduceSingleTileKernelINS2_10policy_hubIijN4cuda3std3__44plusIiEEE10Policy1000EN6thrust24THRUST_300001_SM_1000_NS6detail15normal_iteratorINSD_10device_ptrIiEEEEPijS9_iiNS7_10__identityEEEvT0_T1_T2_T3_T4_T6_,(.L_x_299 - _ZN3cub18CUB_300001_SM_10006detail6reduce28DeviceReduceSingleTileKernelINS2_10policy_hubIijN4cuda3std3__44plusIiEEE10Policy1000EN6thrust24THRUST_300001_SM_1000_NS6detail15normal_iteratorINSD_10device_ptrIiEEEEPijS9_iiNS7_10__identityEEEvT0_T1_T2_T3_T4_T6_)
        .other          _ZN3cub18CUB_300001_SM_10006detail6reduce28DeviceReduceSingleTileKernelINS2_10policy_hubIijN4cuda3std3__44plusIiEEE10Policy1000EN6thrust24THRUST_300001_SM_1000_NS6detail15normal_iteratorINSD_10device_ptrIiEEEEPijS9_iiNS7_10__identityEEEvT0_T1_T2_T3_T4_T6_,@"STO_CUDA_ENTRY STV_DEFAULT"
_ZN3cub18CUB_300001_SM_10006detail6reduce28DeviceReduceSingleTileKernelINS2_10policy_hubIijN4cuda3std3__44plusIiEEE10Policy1000EN6thrust24THRUST_300001_SM_1000_NS6detail15normal_iteratorINSD_10device_ptrIiEEEEPijS9_iiNS7_10__identityEEEvT0_T1_T2_T3_T4_T6_:
.text._ZN3cub18CUB_300001_SM_10006detail6reduce28DeviceReduceSingleTileKernelINS2_10policy_hubIijN4cuda3std3__44plusIiEEE10Policy1000EN6thrust24THRUST_300001_SM_1000_NS6detail15normal_iteratorINSD_10device_ptrIiEEEEPijS9_iiNS7_10__identityEEEvT0_T1_T2_T3_T4_T6_:
        /* <DEDUP_REMOVED lines=13> */
.L_x_204:
[----:B------:R-:W-:Y:S01]  /*00d0*/  ISETP.GT.U32.AND P0, PT, R2, 0xfff, PT ;  /* 0x00000fff0200780c */ /* 0x000fe20003f04070 */
[----:B------:R-:W-:-:S12]  /*00e0*/  BSSY.RECONVERGENT B0, `(.L_x_205) ;  /* 0x00001e7000007945 */ /* 0x000fd80003800200 */
        /* <DEDUP_REMOVED lines=11> */
.L_x_208:
[----:B------:R-:W-:Y:S05]  /*01a0*/  BSYNC.RECONVERGENT B1 ;  /* 0x0000000000017941 */ /* 0x000fea0003800200 */
.L_x_207:
        /* <DEDUP_REMOVED lines=17> */
.L_x_213:
        /* <DEDUP_REMOVED lines=31> */
.L_x_212:
[----:B------:R-:W-:Y:S05]  /*04b0*/  BSYNC.RECONVERGENT B2 ;  /* 0x0000000000027941 */ /* 0x000fea0003800200 */
.L_x_211:
[----:B------:R-:W-:Y:S05]  /*04c0*/  @!P0 BRA `(.L_x_210) ;  /* 0x0000000000c88947 */ /* 0x000fea0003800000 */
[----:B------:R-:W-:Y:S01]  /*04d0*/  ISETP.GE.U32.AND P0, PT, R21, 0x8, PT ;  /* 0x000000081500780c */ /* 0x000fe20003f06070 */
[----:B------:R-:W-:Y:S01]  /*04e0*/  BSSY.RECONVERGENT B2, `(.L_x_214) ;  /* 0x0000013000027945 */ /* 0x000fe20003800200 */
[----:B------:R-:W-:-:S04]  /*04f0*/  LOP3.LUT R16, R4, 0x7, RZ, 0xc0, !PT ;  /* 0x0000000704107812 */ /* 0x000fc800078ec0ff */
[----:B------:R-:W-:-:S07]  /*0500*/  ISETP.NE.AND P1, PT, R16, RZ, PT ;  /* 0x000000ff1000720c */ /* 0x000fce0003f25270 */
[----:B------:R-:W-:Y:S06]  /*0510*/  @!P0 BRA `(.L_x_215) ;  /* 0x00000000003c8947 */ /* 0x000fec0003800000 */
[----:B------:R-:W0:Y:S02]  /*0520*/  LDC.64 R6, c[0x0][0x380] ;  /* 0x0000e000ff067b82 */ /* 0x000e240000000a00 */
[----:B0-----:R-:W-:-:S05]  /*0530*/  IMAD.WIDE.U32 R6, R5, 0x4, R6 ;  /* 0x0000000405067825 */ /* 0x001fca00078e0006 */
        /* <DEDUP_REMOVED lines=13> */
.L_x_215:
[----:B------:R-:W-:Y:S05]  /*0610*/  BSYNC.RECONVERGENT B2 ;  /* 0x0000000000027941 */ /* 0x000fea0003800200 */
.L_x_214:
        /* <DEDUP_REMOVED lines=11> */
[----:B------:R-:W3:Y:S01]  /*06d0*/  LDG.E R10, desc[UR6][R6.64+0xc00] ;  /* 0x000c0006060a7981 */ /* 0x000ee2000c1e1900 */
[----:B------:R-:W-:Y:S01]  /*06e0*/  VIADD R5, R5, 0x400 ;  /* 0x0000040005057836 */ /* 0x000fe20000000000 */
[----:B--2--5:R-:W-:-:S04]  /*06f0*/  IADD3 R0, PT, PT, R4, R9, R0 ;  /* 0x0000000904007210 */ /* 0x024fc80007ffe000 */
[----:B---3--:R-:W-:-:S07]  /*0700*/  IADD3 R0, PT, PT, R10, R11, R0 ;  /* 0x0000000b0a007210 */ /* 0x008fce0007ffe000 */
.L_x_217:
[----:B------:R-:W-:Y:S05]  /*0710*/  BSYNC.RECONVERGENT B2 ;  /* 0x0000000000027941 */ /* 0x000fea0003800200 */
.L_x_216:
[----:B------:R-:W-:Y:S05]  /*0720*/  @!P1 BRA `(.L_x_210) ;  /* 0x0000000000309947 */ /* 0x000fea0003800000 */
[----:B------:R-:W0:Y:S02]  /*0730*/  LDC.64 R6, c[0x0][0x380] ;  /* 0x0000e000ff067b82 */ /* 0x000e240000000a00 */
[----:B0-----:R-:W-:-:S04]  /*0740*/  IMAD.WIDE.U32 R4, R5, 0x4, R6 ;  /* 0x0000000405047825 */ /* 0x001fc800078e0006 */
[----:B------:R-:W-:Y:S02]  /*0750*/  IMAD.MOV R6, RZ, RZ, -R8 ;  /* 0x000000ffff067224 */ /* 0x000fe400078e0a08 */
[----:B------:R-:W-:-:S07]  /*0760*/  IMAD.MOV.U32 R7, RZ, RZ, R5 ;  /* 0x000000ffff077224 */ /* 0x000fce00078e0005 */
.L_x_218:
[----:B------:R-:W-:-:S06]  /*0770*/  IMAD.MOV.U32 R5, RZ, RZ, R7 ;  /* 0x000000ffff057224 */ /* 0x000fcc00078e0007 */
[----:B------:R0:W2:Y:S01]  /*0780*/  LDG.E R5, desc[UR6][R4.64] ;  /* 0x0000000604057981 */ /* 0x0000a2000c1e1900 */
[----:B------:R-:W-:-:S05]  /*0790*/  VIADD R6, R6, 0x1 ;  /* 0x0000000106067836 */ /* 0x000fca0000000000 */
[----:B------:R-:W-:Y:S02]  /*07a0*/  ISETP.NE.AND P0, PT, R6, RZ, PT ;  /* 0x000000ff0600720c */ /* 0x000fe40003f05270 */
[----:B0-----:R-:W-:-:S05]  /*07b0*/  IADD3 R4, P1, PT, R4, 0x400, RZ ;  /* 0x0000040004047810 */ /* 0x001fca0007f3e0ff */
[----:B------:R-:W-:Y:S02]  /*07c0*/  IMAD.X R7, RZ, RZ, R7, P1 ;  /* 0x000000ffff077224 */ /* 0x000fe400008e0607 */
[----:B--2--5:R-:W-:-:S04]  /*07d0*/  IMAD.IADD R0, R5, 0x1, R0 ;  /* 0x0000000105007824 */ /* 0x024fc800078e0200 */
[----:B------:R-:W-:Y:S05]  /*07e0*/  @P0 BRA `(.L_x_218) ;  /* 0xfffffffc00e00947 */ /* 0x000fea000383ffff */
.L_x_210:
[----:B------:R-:W-:Y:S05]  /*07f0*/  BSYNC.RECONVERGENT B1 ;  /* 0x0000000000017941 */ /* 0x000fea0003800200 */
.L_x_209:
[----:B------:R-:W-:-:S13]  /*0800*/  ISETP.GE.U32.AND P0, PT, R2, 0x100, PT ;  /* 0x000001000200780c */ /* 0x000fda0003f06070 */
        /* <DEDUP_REMOVED lines=38> */
[----:B-1----:R-:W1:Y:S01]  /*0a70*/  LDS.64 R2, [UR4+0x20] ;  /* 0x00002004ff027984 */ /* 0x002e620008000a00 */
[----:B0-----:R-:W-:-:S04]  /*0a80*/  IADD3 R0, PT, PT, R4, R0, R9 ;  /* 0x0000000004007210 */ /* 0x001fc80007ffe009 */
[----:B------:R-:W-:-:S04]  /*0a90*/  IADD3 R0, PT, PT, R6, R0, R5 ;  /* 0x0000000006007210 */ /* 0x000fc80007ffe005 */
[----:B-1----:R-:W-:-:S05]  /*0aa0*/  IADD3 R0, PT, PT, R2, R0, R7 ;  /* 0x0000000002007210 */ /* 0x002fca0007ffe007 */
[----:B------:R-:W-:Y:S01]  /*0ab0*/  IMAD.IADD R9, R0, 0x1, R3 ;  /* 0x0000000100097824 */ /* 0x000fe200078e0203 */
[----:B------:R-:W-:Y:S06]  /*0ac0*/  BRA `(.L_x_220) ;  /* 0x0000001400207947 */ /* 0x000fec0003800000 */
.L_x_219:
[----:B------:R-:W-:Y:S01]  /*0ad0*/  LOP3.LUT R4, R3, 0x3e0, RZ, 0xc0, !PT ;  /* 0x000003e003047812 */ /* 0x000fe200078ec0ff */
[----:B------:R-:W1:Y:S03]  /*0ae0*/  S2R R10, SR_LANEID ;  /* 0x00000000000a7919 */ /* 0x000e660000000000 */
[----:B0-----:R-:W-:Y:S01]  /*0af0*/  LOP3.LUT R7, RZ, R4, RZ, 0x33, !PT ;  /* 0x00000004ff077212 */ /* 0x001fe200078e33ff */
[----:B------:R-:W-:-:S04]  /*0b00*/  VIADD R5, R4, 0x20 ;  /* 0x0000002004057836 */ /* 0x000fc80000000000 */
[----:B------:R-:W-:Y:S01]  /*0b10*/  IMAD.IADD R7, R7, 0x1, R2 ;  /* 0x0000000107077824 */ /* 0x000fe200078e0202 */
[----:B------:R-:W-:-:S04]  /*0b20*/  ISETP.GT.U32.AND P0, PT, R5, R2, PT ;  /* 0x000000020500720c */ /* 0x000fc80003f04070 */
        /* <DEDUP_REMOVED lines=40> */
[----:B------:R-:W-:Y:S01]  /*0db0*/  ISETP.GT.U32.AND P3, PT, R2, 0x80, PT ;  /* 0x000000800200780c */ /* 0x000fe20003f64070 */
[----:B-1----:R-:W-:-:S09]  /*0dc0*/  ULEA UR4, UR5, UR4, 0x18 ;  /* 0x0000000405047291 */ /* 0x002fd2000f8ec0ff */
[----:B------:R-:W1:Y:S04]  /*0dd0*/  LDS.128 R4, [UR4+0x10] ;  /* 0x00001004ff047984 */ /* 0x000e680008000c00 */
[----:B------:R-:W2:Y:S04]  /*0de0*/  LDS R0, [UR4+0xc] ;  /* 0x00000c04ff007984 */ /* 0x000ea80008000800 */
[----:B------:R-:W3:Y:S01]  /*0df0*/  LDS.64 R10, [UR4+0x20] ;  /* 0x00002004ff0a7984 */ /* 0x000ee20008000a00 */
[----:B-1----:R-:W-:Y:S02]  /*0e00*/  SEL R4, R4, RZ, P2 ;  /* 0x000000ff04047207 */ /* 0x002fe40001000000 */
[----:B------:R-:W-:-:S02]  /*0e10*/  ISETP.GT.U32.AND P2, PT, R2, 0x60, PT ;  /* 0x000000600200780c */ /* 0x000fc40003f44070 */
[----:B--2---:R-:W-:Y:S02]  /*0e20*/  SEL R0, R0, RZ, P1 ;  /* 0x000000ff00007207 */ /* 0x004fe40000800000 */
        /* <DEDUP_REMOVED lines=8> */
[----:B---3--:R-:W-:Y:S02]  /*0eb0*/  SEL R10, R10, RZ, P2 ;  /* 0x000000ff0a0a7207 */ /* 0x008fe40001000000 */
[----:B------:R-:W-:Y:S02]  /*0ec0*/  SEL R11, R11, RZ, P3 ;  /* 0x000000ff0b0b7207 */ /* 0x000fe40001800000 */
[----:B------:R-:W-:-:S05]  /*0ed0*/  IADD3 R0, PT, PT, R10, R0, R7 ;  /* 0x000000000a007210 */ /* 0x000fca0007ffe007 */
[----:B0-----:R-:W-:Y:S01]  /*0ee0*/  IMAD.IADD R9, R0, 0x1, R11 ;  /* 0x0000000100097824 */ /* 0x001fe200078e020b */
[----:B------:R-:W-:Y:S06]  /*0ef0*/  BRA `(.L_x_220) ;  /* 0x0000001000147947 */ /* 0x000fec0003800000 */
.L_x_206:
[----:B------:R-:W0:Y:S01]  /*0f00*/  S2R R0, SR_TID.X ;  /* 0x0000000000007919 */ /* 0x000e220000002100 */
[----:B------:R-:W1:Y:S02]  /*0f10*/  LDCU.64 UR4, c[0x0][0x380] ;  /* 0x00007000ff0477ac */ /* 0x000e640008000a00 */
[----:B-1----:R-:W-:Y:S02]  /*0f20*/  IMAD.U32 R12, RZ, RZ, UR4 ;  /* 0x00000004ff0c7e24 */ /* 0x002fe4000f8e00ff */
[----:B------:R-:W-:Y:S02]  /*0f30*/  IMAD.U32 R13, RZ, RZ, UR5 ;  /* 0x00000005ff0d7e24 */ /* 0x000fe4000f8e00ff */
        /* <DEDUP_REMOVED lines=17> */
[----:B------:R-:W-:Y:S01]  /*1050*/  UMOV UR4, 0x1000 ;  /* 0x0000100000047882 */ /* 0x000fe20000000000 */
[----:B--2---:R-:W-:-:S04]  /*1060*/  IADD3 R3, PT, PT, R7, R6, R3 ;  /* 0x0000000607037210 */ /* 0x004fc80007ffe003 */
[----:B---3--:R-:W-:-:S04]  /*1070*/  IADD3 R3, PT, PT, R9, R8, R3 ;  /* 0x0000000809037210 */ /* 0x008fc80007ffe003 */
[----:B----4-:R-:W-:-:S04]  /*1080*/  IADD3 R3, PT, PT, R11, R10, R3 ;  /* 0x0000000a0b037210 */ /* 0x010fc80007ffe003 */
[----:B-----5:R-:W-:-:S04]  /*1090*/  IADD3 R3, PT, PT, R15, R14, R3 ;  /* 0x0000000e0f037210 */ /* 0x020fc80007ffe003 */
[----:B------:R-:W-:Y:S01]  /*10a0*/  IADD3 R16, PT, PT, R17, R16, R3 ;  /* 0x0000001011107210 */ /* 0x000fe20007ffe003 */
[----:B------:R-:W-:-:S05]  /*10b0*/  VIADD R3, R2, 0xfffff000 ;  /* 0xfffff00002037836 */ /* 0x000fca0000000000 */
[----:B------:R-:W-:Y:S02]  /*10c0*/  ISETP.GE.U32.AND P0, PT, R3, 0x1000, PT ;  /* 0x000010000300780c */ /* 0x000fe40003f06070 */
[----:B------:R-:W-:-:S04]  /*10d0*/  IADD3 R16, PT, PT, R19, R18, R16 ;  /* 0x0000001213107210 */ /* 0x000fc80007ffe010 */
[----:B------:R-:W-:-:S05]  /*10e0*/  IADD3 R21, PT, PT, R21, R20, R16 ;  /* 0x0000001415157210 */ /* 0x000fca0007ffe010 */
[----:B------:R-:W-:Y:S02]  /*10f0*/  IMAD.IADD R7, R22, 0x1, R21 ;  /* 0x0000000116077824 */ /* 0x000fe400078e0215 */
[----:B------:R-:W-:Y:S05]  /*1100*/  @!P0 BRA `(.L_x_221) ;  /* 0x00000000008c8947 */ /* 0x000fea0003800000 */
[----:B------:R-:W0:Y:S01]  /*1110*/  LDC R2, c[0x0][0x390] ;  /* 0x0000e400ff027b82 */ /* 0x000e220000000800 */
[----:B------:R-:W-:-:S07]  /*1120*/  UMOV UR4, 0x1000 ;  /* 0x0000100000047882 */ /* 0x000fce0000000000 */
[----:B------:R-:W1:Y:S02]  /*1130*/  LDC.64 R12, c[0x0][0x380] ;  /* 0x0000e000ff0c7b82 */ /* 0x000e640000000a00 */
.L_x_223:
[----:B------:R-:W-:-:S04]  /*1140*/  VIADD R5, R0, UR4 ;  /* 0x0000000400057c36 */ /* 0x000fc80008000000 */
        /* <DEDUP_REMOVED lines=17> */
[----:B--2---:R-:W-:Y:S01]  /*1260*/  IADD3 R16, PT, PT, R18, R16, R7 ;  /* 0x0000001012107210 */ /* 0x004fe20007ffe007 */
[----:B0-----:R-:W-:-:S05]  /*1270*/  VIADD R7, R2, -UR4 ;  /* 0x8000000402077c36 */ /* 0x001fca0008000000 */
[----:B------:R-:W-:Y:S02]  /*1280*/  ISETP.GE.U32.AND P0, PT, R7, 0x1000, PT ;  /* 0x000010000700780c */ /* 0x000fe40003f06070 */
        /* <DEDUP_REMOVED lines=8> */
[----:B------:R-:W-:-:S06]  /*1310*/  UIADD3 UR4, UPT, UPT, UR4, 0x1000, URZ ;  /* 0x0000100004047890 */ /* 0x000fcc000fffe0ff */
[----:B------:R-:W-:-:S13]  /*1320*/  ISETP.LT.U32.AND P0, PT, R3, UR4, PT ;  /* 0x0000000403007c0c */ /* 0x000fda000bf01070 */
[----:B------:R-:W-:Y:S05]  /*1330*/  @!P0 BRA `(.L_x_223) ;  /* 0xfffffffc00808947 */ /* 0x000fea000383ffff */
.L_x_221:
[----:B------:R-:W-:Y:S01]  /*1340*/  VIADD R3, R2, -UR4 ;  /* 0x8000000402037c36 */ /* 0x000fe20008000000 */
[----:B------:R-:W-:Y:S04]  /*1350*/  BSSY.RECONVERGENT B1, `(.L_x_222) ;  /* 0x0000095000017945 */ /* 0x000fe80003800200 */
[----:B------:R-:W-:-:S04]  /*1360*/  ISETP.GE.AND P0, PT, R0, R3, PT ;  /* 0x000000030000720c */ /* 0x000fc80003f06270 */
[----:B------:R-:W-:-:S13]  /*1370*/  ISETP.LE.U32.OR P0, PT, R2, UR4, P0 ;  /* 0x0000000402007c0c */ /* 0x000fda0008703470 */
[----:B------:R-:W-:Y:S05]  /*1380*/  @P0 BRA `(.L_x_224) ;  /* 0x0000000800440947 */ /* 0x000fea0003800000 */
[----:B------:R-:W-:Y:S01]  /*1390*/  LOP3.LUT R3, RZ, R0, RZ, 0x33, !PT ;  /* 0x00000000ff037212 */ /* 0x000fe200078e33ff */
[----:B------:R-:W-:Y:S01]  /*13a0*/  BSSY.RECONVERGENT B2, `(.L_x_225) ;  /* 0x000004a000027945 */ /* 0x000fe20003800200 */
[----:B------:R-:W-:Y:S02]  /*13b0*/  IMAD.MOV.U32 R5, RZ, RZ, R0 ;  /* 0x000000ffff057224 */ /* 0x000fe400078e0000 */
[----:B------:R-:W-:-:S04]  /*13c0*/  IADD3 R3, PT, PT, R2, -UR4, R3 ;  /* 0x8000000402037c10 */ /* 0x000fc8000fffe003 */
[C---:B------:R-:W-:Y:S02]  /*13d0*/  ISETP.GE.U32.AND P0, PT, R3.reuse, 0xf00, PT ;  /* 0x00000f000300780c */ /* 0x040fe40003f06070 */
[----:B------:R-:W-:-:S04]  /*13e0*/  LEA.HI R3, R3, 0x1, RZ, 0x18 ;  /* 0x0000000103037811 */ /* 0x000fc800078fc0ff */
[----:B------:R-:W-:-:S07]  /*13f0*/  LOP3.LUT R4, R3, 0xf, RZ, 0xc0, !PT ;  /* 0x0000000f03047812 */ /* 0x000fce00078ec0ff */
[----:B------:R-:W-:Y:S05]  /*1400*/  @!P0 BRA `(.L_x_226) ;  /* 0x00000004000c8947 */ /* 0x000fea0003800000 */
[----:B------:R-:W-:Y:S01]  /*1410*/  LOP3.LUT R6, R3, 0x1fffff0, RZ, 0xc0, !PT ;  /* 0x01fffff003067812 */ /* 0x000fe200078ec0ff */
[----:B------:R-:W-:Y:S01]  /*1420*/  BSSY.RECONVERGENT B3, `(.L_x_227) ;  /* 0x0000040000037945 */ /* 0x000fe20003800200 */
[C---:B------:R-:W-:Y:S01]  /*1430*/  LOP3.LUT R5, R0.reuse, 0x800, RZ, 0xfc, !PT ;  /* 0x0000080000057812 */ /* 0x040fe200078efcff */
[----:B------:R-:W-:Y:S02]  /*1440*/  VIADD R2, R0, UR4 ;  /* 0x0000000400027c36 */ /* 0x000fe40008000000 */
[----:B------:R-:W-:-:S07]  /*1450*/  IMAD.MOV R6, RZ, RZ, -R6 ;  /* 0x000000ffff067224 */ /* 0x000fce00078e0a06 */
.L_x_228:
[----:B------:R-:W-:-:S04]  /*1460*/  IMAD.WIDE.U32 R26, R2, 0x4, R12 ;  /* 0x00000004021a7825 */ /* 0x000fc800078e000c */
[C---:B------:R-:W-:Y:S02]  /*1470*/  VIADD R9, R2.reuse, 0x100 ;  /* 0x0000010002097836 */ /* 0x040fe40000000000 */
[----:B------:R-:W-:Y:S01]  /*1480*/  VIADD R15, R2, 0x400 ;  /* 0x00000400020f7836 */ /* 0x000fe20000000000 */
[----:B------:R0:W2:Y:S01]  /*1490*/  LDG.E R26, desc[UR6][R26.64] ;  /* 0x000000061a1a7981 */ /* 0x0000a2000c1e1900 */
[----:B------:R-:W-:-:S04]  /*14a0*/  IMAD.WIDE.U32 R8, R9, 0x4, R12 ;  /* 0x0000000409087825 */ /* 0x000fc800078e000c */
[C---:B------:R-:W-:Y:S01]  /*14b0*/  VIADD R17, R2.reuse, 0x200 ;  /* 0x0000020002117836 */ /* 0x040fe20000000000 */
[----:B------:R1:W2:Y:S01]  /*14c0*/  LDG.E R25, desc[UR6][R8.64] ;  /* 0x0000000608197981 */ /* 0x0002a2000c1e1900 */
[C---:B------:R-:W-:Y:S02]  /*14d0*/  VIADD R11, R2.reuse, 0x300 ;  /* 0x00000300020b7836 */ /* 0x040fe40000000000 */
[----:B0-----:R-:W-:Y:S02]  /*14e0*/  VIADD R27, R2, 0x700 ;  /* 0x00000700021b7836 */ /* 0x001fe40000000000 */
[----:B------:R-:W-:-:S04]  /*14f0*/  IMAD.WIDE.U32 R14, R15, 0x4, R12 ;  /* 0x000000040f0e7825 */ /* 0x000fc800078e000c */
[--C-:B------:R-:W-:Y:S01]  /*1500*/  IMAD.WIDE.U32 R16, R17, 0x4, R12.reuse ;  /* 0x0000000411107825 */ /* 0x100fe200078e000c */
[----:B------:R0:W3:Y:S03]  /*1510*/  LDG.E R22, desc[UR6][R14.64] ;  /* 0x000000060e167981 */ /* 0x0000e6000c1e1900 */
[----:B------:R-:W-:Y:S01]  /*1520*/  VIADD R29, R2, 0x500 ;  /* 0x00000500021d7836 */ /* 0x000fe20000000000 */
[----:B------:R-:W4:Y:S01]  /*1530*/  LDG.E R24, desc[UR6][R16.64] ;  /* 0x0000000610187981 */ /* 0x000f22000c1e1900 */
[----:B------:R-:W-:-:S04]  /*1540*/  IMAD.WIDE.U32 R10, R11, 0x4, R12 ;  /* 0x000000040b0a7825 */ /* 0x000fc800078e000c */
[--C-:B-1----:R-:W-:Y:S01]  /*1550*/  IMAD.WIDE.U32 R8, R27, 0x4, R12.reuse ;  /* 0x000000041b087825 */ /* 0x102fe200078e000c */
[----:B------:R-:W4:Y:S03]  /*1560*/  LDG.E R23, desc[UR6][R10.64] ;  /* 0x000000060a177981 */ /* 0x000f26000c1e1900 */
[----:B------:R-:W-:Y:S02]  /*1570*/  VIADD R27, R2, 0x900 ;  /* 0x00000900021b7836 */ /* 0x000fe40000000000 */
[----:B------:R-:W-:-:S04]  /*1580*/  IMAD.WIDE.U32 R28, R29, 0x4, R12 ;  /* 0x000000041d1c7825 */ /* 0x000fc800078e000c */
[C---:B------:R-:W-:Y:S01]  /*1590*/  VIADD R19, R2.reuse, 0x600 ;  /* 0x0000060002137836 */ /* 0x040fe20000000000 */
[----:B------:R1:W5:Y:S01]  /*15a0*/  LDG.E R11, desc[UR6][R8.64] ;  /* 0x00000006080b7981 */ /* 0x000362000c1e1900 */
[C---:B0-----:R-:W-:Y:S02]  /*15b0*/  VIADD R15, R2.reuse, 0xa00 ;  /* 0x00000a00020f7836 */ /* 0x041fe40000000000 */
[----:B------:R-:W-:Y:S01]  /*15c0*/  VIADD R20, R2, 0x800 ;  /* 0x0000080002147836 */ /* 0x000fe20000000000 */
[----:B------:R0:W3:Y:S01]  /*15d0*/  LDG.E R21, desc[UR6][R28.64] ;  /* 0x000000061c157981 */ /* 0x0000e2000c1e1900 */
[----:B------:R-:W-:-:S04]  /*15e0*/  IMAD.WIDE.U32 R18, R19, 0x4, R12 ;  /* 0x0000000413127825 */ /* 0x000fc800078e000c */
[----:B-1----:R-:W-:-:S04]  /*15f0*/  IMAD.WIDE.U32 R8, R27, 0x4, R12 ;  /* 0x000000041b087825 */ /* 0x002fc800078e000c */
[--C-:B------:R-:W-:Y:S02]  /*1600*/  IMAD.WIDE.U32 R14, R15, 0x4, R12.reuse ;  /* 0x000000040f0e7825 */ /* 0x100fe400078e000c */
[----:B------:R-:W5:Y:S02]  /*1610*/  LDG.E R9, desc[UR6][R8.64] ;  /* 0x0000000608097981 */ /* 0x000f64000c1e1900 */
[--C-:B------:R-:W-:Y:S02]  /*1620*/  IMAD.WIDE.U32 R16, R20, 0x4, R12.reuse ;  /* 0x0000000414107825 */ /* 0x100fe400078e000c */
[----:B------:R1:W5:Y:S02]  /*1630*/  LDG.E R20, desc[UR6][R18.64] ;  /* 0x0000000612147981 */ /* 0x000364000c1e1900 */
[C---:B0-----:R-:W-:Y:S02]  /*1640*/  VIADD R29, R2.reuse, 0xb00 ;  /* 0x00000b00021d7836 */ /* 0x041fe40000000000 */
[----:B------:R-:W-:Y:S01]  /*1650*/  VIADD R27, R2, 0xc00 ;  /* 0x00000c00021b7836 */ /* 0x000fe20000000000 */
[----:B------:R0:W5:Y:S01]  /*1660*/  LDG.E R10, desc[UR6][R16.64] ;  /* 0x00000006100a7981 */ /* 0x000162000c1e1900 */
[----:B------:R-:W-:-:S03]  /*1670*/  IMAD.WIDE.U32 R28, R29, 0x4, R12 ;  /* 0x000000041d1c7825 */ /* 0x000fc600078e000c */
[----:B------:R0:W5:Y:S01]  /*1680*/  LDG.E R8, desc[UR6][R14.64] ;  /* 0x000000060e087981 */ /* 0x000162000c1e1900 */
[C---:B-1----:R-:W-:Y:S02]  /*1690*/  VIADD R19, R2.reuse, 0xe00 ;  /* 0x00000e0002137836 */ /* 0x042fe40000000000 */
[C---:B------:R-:W-:Y:S02]  /*16a0*/  VIADD R18, R2.reuse, 0xf00 ;  /* 0x00000f0002127836 */ /* 0x040fe40000000000 */
[----:B0-----:R-:W-:Y:S02]  /*16b0*/  IMAD.WIDE.U32 R16, R27, 0x4, R12 ;  /* 0x000000041b107825 */ /* 0x001fe400078e000c */
[----:B------:R-:W5:Y:S02]  /*16c0*/  LDG.E R27, desc[UR6][R28.64] ;  /* 0x000000061c1b7981 */ /* 0x000f64000c1e1900 */
[----:B------:R-:W-:-:S04]  /*16d0*/  VIADD R15, R2, 0xd00 ;  /* 0x00000d00020f7836 */ /* 0x000fc80000000000 */
[--C-:B------:R-:W-:Y:S01]  /*16e0*/  IMAD.WIDE.U32 R14, R15, 0x4, R12.reuse ;  /* 0x000000040f0e7825 */ /* 0x100fe200078e000c */
[----:B------:R0:W5:Y:S05]  /*16f0*/  LDG.E R28, desc[UR6][R16.64] ;  /* 0x00000006101c7981 */ /* 0x00016a000c1e1900 */
[----:B------:R-:W5:Y:S01]  /*1700*/  LDG.E R15, desc[UR6][R14.64] ;  /* 0x000000060e0f7981 */ /* 0x000f62000c1e1900 */
[----:B0-----:R-:W-:-:S04]  /*1710*/  IMAD.WIDE.U32 R16, R19, 0x4, R12 ;  /* 0x0000000413107825 */ /* 0x001fc800078e000c */
[----:B------:R-:W-:Y:S02]  /*1720*/  IMAD.WIDE.U32 R18, R18, 0x4, R12 ;  /* 0x0000000412127825 */ /* 0x000fe400078e000c */
[----:B------:R-:W5:Y:S04]  /*1730*/  LDG.E R16, desc[UR6][R16.64] ;  /* 0x0000000610107981 */ /* 0x000f68000c1e1900 */
[----:B------:R-:W5:Y:S01]  /*1740*/  LDG.E R19, desc[UR6][R18.64] ;  /* 0x0000000612137981 */ /* 0x000f62000c1e1900 */
[----:B------:R-:W-:-:S05]  /*1750*/  VIADD R6, R6, 0x10 ;  /* 0x0000001006067836 */ /* 0x000fca0000000000 */
[----:B------:R-:W-:Y:S01]  /*1760*/  ISETP.NE.AND P0, PT, R6, RZ, PT ;  /* 0x000000ff0600720c */ /* 0x000fe20003f05270 */
[----:B------:R-:W-:Y:S02]  /*1770*/  VIADD R5, R5, 0x1000 ;  /* 0x0000100005057836 */ /* 0x000fe40000000000 */
[----:B------:R-:W-:Y:S01]  /*1780*/  VIADD R2, R2, 0x1000 ;  /* 0x0000100002027836 */ /* 0x000fe20000000000 */
[----:B--2---:R-:W-:-:S04]  /*1790*/  IADD3 R25, PT, PT, R25, R26, R7 ;  /* 0x0000001a19197210 */ /* 0x004fc80007ffe007 */
[----:B----4-:R-:W-:-:S04]  /*17a0*/  IADD3 R23, PT, PT, R23, R24, R25 ;  /* 0x0000001817177210 */ /* 0x010fc80007ffe019 */
[----:B---3--:R-:W-:-:S04]  /*17b0*/  IADD3 R21, PT, PT, R21, R22, R23 ;  /* 0x0000001615157210 */ /* 0x008fc80007ffe017 */
[----:B-----5:R-:W-:-:S04]  /*17c0*/  IADD3 R11, PT, PT, R11, R20, R21 ;  /* 0x000000140b0b7210 */ /* 0x020fc80007ffe015 */
[----:B------:R-:W-:-:S04]  /*17d0*/  IADD3 R9, PT, PT, R9, R10, R11 ;  /* 0x0000000a09097210 */ /* 0x000fc80007ffe00b */
[----:B------:R-:W-:-:S04]  /*17e0*/  IADD3 R8, PT, PT, R27, R8, R9 ;  /* 0x000000081b087210 */ /* 0x000fc80007ffe009 */
[----:B------:R-:W-:-:S04]  /*17f0*/  IADD3 R8, PT, PT, R15, R28, R8 ;  /* 0x0000001c0f087210 */ /* 0x000fc80007ffe008 */
[----:B------:R-:W-:Y:S01]  /*1800*/  IADD3 R7, PT, PT, R19, R16, R8 ;  /* 0x0000001013077210 */ /* 0x000fe20007ffe008 */
[----:B------:R-:W-:Y:S06]  /*1810*/  @P0 BRA `(.L_x_228) ;  /* 0xfffffffc00100947 */ /* 0x000fec000383ffff */
[----:B------:R-:W-:Y:S05]  /*1820*/  BSYNC.RECONVERGENT B3 ;  /* 0x0000000000037941 */ /* 0x000fea0003800200 */
.L_x_227:
[----:B------:R-:W-:-:S07]  /*1830*/  VIADD R5, R5, 0xfffff800 ;  /* 0xfffff80005057836 */ /* 0x000fce0000000000 */
.L_x_226:
[----:B------:R-:W-:Y:S05]  /*1840*/  BSYNC.RECONVERGENT B2 ;  /* 0x0000000000027941 */ /* 0x000fea0003800200 */
.L_x_225:
[----:B------:R-:W-:-:S13]  /*1850*/  ISETP.NE.AND P0, PT, R4, RZ, PT ;  /* 0x000000ff0400720c */ /* 0x000fda0003f05270 */
[----:B------:R-:W-:Y:S05]  /*1860*/  @!P0 BRA `(.L_x_224) ;  /* 0x00000004000c8947 */ /* 0x000fea0003800000 */
[----:B------:R-:W-:Y:S01]  /*1870*/  ISETP.GE.U32.AND P0, PT, R4, 0x8, PT ;  /* 0x000000080400780c */ /* 0x000fe20003f06070 */
[----:B------:R-:W-:Y:S01]  /*1880*/  BSSY.RECONVERGENT B2, `(.L_x_229) ;  /* 0x0000021000027945 */ /* 0x000fe20003800200 */
[----:B------:R-:W-:-:S04]  /*1890*/  LOP3.LUT R24, R3, 0x7, RZ, 0xc0, !PT ;  /* 0x0000000703187812 */ /* 0x000fc800078ec0ff */
[----:B------:R-:W-:-:S07]  /*18a0*/  ISETP.NE.AND P1, PT, R24, RZ, PT ;  /* 0x000000ff1800720c */ /* 0x000fce0003f25270 */
[----:B------:R-:W-:Y:S06]  /*18b0*/  @!P0 BRA `(.L_x_230) ;  /* 0x0000000000748947 */ /* 0x000fec0003800000 */
[----:B------:R-:W-:-:S04]  /*18c0*/  VIADD R9, R5, UR4 ;  /* 0x0000000405097c36 */ /* 0x000fc80008000000 */
[C---:B------:R-:W-:Y:S02]  /*18d0*/  VIADD R21, R9.reuse, 0x100 ;  /* 0x0000010009157836 */ /* 0x040fe40000000000 */
[C---:B------:R-:W-:Y:S02]  /*18e0*/  VIADD R11, R9.reuse, 0x300 ;  /* 0x00000300090b7836 */ /* 0x040fe40000000000 */
[C---:B------:R-:W-:Y:S02]  /*18f0*/  VIADD R23, R9.reuse, 0x200 ;  /* 0x0000020009177836 */ /* 0x040fe40000000000 */
[----:B------:R-:W-:-:S04]  /*1900*/  IMAD.WIDE.U32 R16, R9, 0x4, R12 ;  /* 0x0000000409107825 */ /* 0x000fc800078e000c */
[--C-:B------:R-:W-:Y:S01]  /*1910*/  IMAD.WIDE.U32 R20, R21, 0x4, R12.reuse ;  /* 0x0000000415147825 */ /* 0x100fe200078e000c */
[----:B------:R0:W2:Y:S03]  /*1920*/  LDG.E R2, desc[UR6][R16.64] ;  /* 0x0000000610027981 */ /* 0x0000a6000c1e1900 */
[C---:B------:R-:W-:Y:S01]  /*1930*/  VIADD R15, R9.reuse, 0x400 ;  /* 0x00000400090f7836 */ /* 0x040fe20000000000 */
[----:B------:R-:W2:Y:S01]  /*1940*/  LDG.E R4, desc[UR6][R20.64] ;  /* 0x0000000614047981 */ /* 0x000ea2000c1e1900 */
[----:B------:R-:W-:Y:S02]  /*1950*/  VIADD R19, R9, 0x500 ;  /* 0x0000050009137836 */ /* 0x000fe40000000000 */
[----:B------:R-:W-:-:S04]  /*1960*/  IMAD.WIDE.U32 R10, R11, 0x4, R12 ;  /* 0x000000040b0a7825 */ /* 0x000fc800078e000c */
[--C-:B------:R-:W-:Y:S02]  /*1970*/  IMAD.WIDE.U32 R22, R23, 0x4, R12.reuse ;  /* 0x0000000417167825 */ /* 0x100fe400078e000c */
[----:B------:R-:W3:Y:S02]  /*1980*/  LDG.E R10, desc[UR6][R10.64] ;  /* 0x000000060a0a7981 */ /* 0x000ee4000c1e1900 */
[C---:B------:R-:W-:Y:S02]  /*1990*/  VIADD R25, R9.reuse, 0x600 ;  /* 0x0000060009197836 */ /* 0x040fe40000000000 */
[----:B------:R-:W-:Y:S01]  /*19a0*/  VIADD R27, R9, 0x700 ;  /* 0x00000700091b7836 */ /* 0x000fe20000000000 */
[----:B------:R-:W3:Y:S01]  /*19b0*/  LDG.E R6, desc[UR6][R22.64] ;  /* 0x0000000616067981 */ /* 0x000ee2000c1e1900 */
[----:B------:R-:W-:-:S04]  /*19c0*/  IMAD.WIDE.U32 R14, R15, 0x4, R12 ;  /* 0x000000040f0e7825 */ /* 0x000fc800078e000c */
[--C-:B------:R-:W-:Y:S02]  /*19d0*/  IMAD.WIDE.U32 R8, R19, 0x4, R12.reuse ;  /* 0x0000000413087825 */ /* 0x100fe400078e000c */
[----:B------:R-:W4:Y:S02]  /*19e0*/  LDG.E R15, desc[UR6][R14.64] ;  /* 0x000000060e0f7981 */ /* 0x000f24000c1e1900 */
[--C-:B------:R-:W-:Y:S02]  /*19f0*/  IMAD.WIDE.U32 R18, R25, 0x4, R12.reuse ;  /* 0x0000000419127825 */ /* 0x100fe400078e000c */
[----:B------:R-:W4:Y:S02]  /*1a00*/  LDG.E R8, desc[UR6][R8.64] ;  /* 0x0000000608087981 */ /* 0x000f24000c1e1900 */
[----:B0-----:R-:W-:Y:S02]  /*1a10*/  IMAD.WIDE.U32 R16, R27, 0x4, R12 ;  /* 0x000000041b107825 */ /* 0x001fe400078e000c */
[----:B------:R-:W5:Y:S04]  /*1a20*/  LDG.E R19, desc[UR6][R18.64] ;  /* 0x0000000612137981 */ /* 0x000f68000c1e1900 */
[----:B------:R-:W5:Y:S01]  /*1a30*/  LDG.E R16, desc[UR6][R16.64] ;  /* 0x0000000610107981 */ /* 0x000f62000c1e1900 */
[----:B------:R-:W-:Y:S01]  /*1a40*/  VIADD R5, R5, 0x800 ;  /* 0x0000080005057836 */ /* 0x000fe20000000000 */
[----:B--2---:R-:W-:-:S04]  /*1a50*/  IADD3 R7, PT, PT, R4, R2, R7 ;  /* 0x0000000204077210 */ /* 0x004fc80007ffe007 */
[----:B---3--:R-:W-:-:S04]  /*1a60*/  IADD3 R6, PT, PT, R10, R6, R7 ;  /* 0x000000060a067210 */ /* 0x008fc80007ffe007 */
[----:B----4-:R-:W-:-:S04]  /*1a70*/  IADD3 R6, PT, PT, R8, R15, R6 ;  /* 0x0000000f08067210 */ /* 0x010fc80007ffe006 */
[----:B-----5:R-:W-:-:S07]  /*1a80*/  IADD3 R7, PT, PT, R16, R19, R6 ;  /* 0x0000001310077210 */ /* 0x020fce0007ffe006 */
.L_x_230:
[----:B------:R-:W-:Y:S05]  /*1a90*/  BSYNC.RECONVERGENT B2 ;  /* 0x0000000000027941 */ /* 0x000fea0003800200 */
.L_x_229:
        /* <DEDUP_REMOVED lines=18> */
[----:B------:R-:W-:Y:S01]  /*1bc0*/  VIADD R5, R5, 0x400 ;  /* 0x0000040005057836 */ /* 0x000fe20000000000 */
[----:B--2---:R-:W-:-:S04]  /*1bd0*/  IADD3 R7, PT, PT, R8, R2, R7 ;  /* 0x0000000208077210 */ /* 0x004fc80007ffe007 */
[----:B---3--:R-:W-:-:S07]  /*1be0*/  IADD3 R7, PT, PT, R14, R10, R7 ;  /* 0x0000000a0e077210 */ /* 0x008fce0007ffe007 */
.L_x_232:
[----:B------:R-:W-:Y:S05]  /*1bf0*/  BSYNC.RECONVERGENT B2 ;  /* 0x0000000000027941 */ /* 0x000fea0003800200 */
.L_x_231:
[----:B------:R-:W-:Y:S05]  /*1c00*/  @!P1 BRA `(.L_x_224) ;  /* 0x0000000000249947 */ /* 0x000fea0003800000 */
[----:B------:R-:W-:Y:S02]  /*1c10*/  VIADD R5, R5, UR4 ;  /* 0x0000000405057c36 */ /* 0x000fe40008000000 */
[----:B------:R-:W-:-:S07]  /*1c20*/  IMAD.MOV R4, RZ, RZ, -R4 ;  /* 0x000000ffff047224 */ /* 0x000fce00078e0a04 */
.L_x_233:
[----:B------:R-:W-:-:S06]  /*1c30*/  IMAD.WIDE.U32 R2, R5, 0x4, R12 ;  /* 0x0000000405027825 */ /* 0x000fcc00078e000c */
[----:B------:R-:W2:Y:S01]  /*1c40*/  LDG.E R2, desc[UR6][R2.64] ;  /* 0x0000000602027981 */ /* 0x000ea2000c1e1900 */
[----:B------:R-:W-:Y:S02]  /*1c50*/  VIADD R4, R4, 0x1 ;  /* 0x0000000104047836 */ /* 0x000fe40000000000 */
[----:B------:R-:W-:-:S03]  /*1c60*/  VIADD R5, R5, 0x100 ;  /* 0x0000010005057836 */ /* 0x000fc60000000000 */
[----:B------:R-:W-:Y:S01]  /*1c70*/  ISETP.NE.AND P0, PT, R4, RZ, PT ;  /* 0x000000ff0400720c */ /* 0x000fe20003f05270 */
[----:B--2---:R-:W-:-:S12]  /*1c80*/  IMAD.IADD R7, R2, 0x1, R7 ;  /* 0x0000000102077824 */ /* 0x004fd800078e0207 */
[----:B------:R-:W-:Y:S05]  /*1c90*/  @P0 BRA `(.L_x_233) ;  /* 0xfffffffc00e40947 */ /* 0x000fea000383ffff */
.L_x_224:
[----:B------:R-:W-:Y:S05]  /*1ca0*/  BSYNC.RECONVERGENT B1 ;  /* 0x0000000000017941 */ /* 0x000fea0003800200 */
.L_x_222:
        /* <DEDUP_REMOVED lines=36> */
[----:B--2---:R-:W0:Y:S04]  /*1ef0*/  LDS.128 R4, [UR4+0x10] ;  /* 0x00001004ff047984 */ /* 0x004e280008000c00 */
[----:B------:R-:W1:Y:S01]  /*1f00*/  LDS.64 R2, [UR4+0x20] ;  /* 0x00002004ff027984 */ /* 0x000e620008000a00 */
[----:B0-----:R-:W-:-:S04]  /*1f10*/  IADD3 R0, PT, PT, R4, R0, R9 ;  /* 0x0000000004007210 */ /* 0x001fc80007ffe009 */
[----:B------:R-:W-:-:S04]  /*1f20*/  IADD3 R0, PT, PT, R6, R0, R5 ;  /* 0x0000000006007210 */ /* 0x000fc80007ffe005 */
[----:B-1----:R-:W-:-:S05]  /*1f30*/  IADD3 R0, PT, PT, R2, R0, R7 ;  /* 0x0000000002007210 */ /* 0x002fca0007ffe007 */
[----:B------:R-:W-:-:S07]  /*1f40*/  IMAD.IADD R9, R0, 0x1, R3 ;  /* 0x0000000100097824 */ /* 0x000fce00078e0203 */
.L_x_220:
[----:B------:R-:W-:Y:S05]  /*1f50*/  BSYNC.RECONVERGENT B0 ;  /* 0x0000000000007941 */ /* 0x000fea0003800200 */
.L_x_205:
[----:B------:R-:W-:Y:S05]  /*1f60*/  @P0 EXIT ;  /* 0x000000000000094d */ /* 0x000fea0003800000 */
[----:B-1----:R-:W1:Y:S01]  /*1f70*/  LDC.64 R2, c[0x0][0x388] ;  /* 0x0000e200ff027b82 */ /* 0x002e620000000a00 */
[----:B------:R-:W0:Y:S02]  /*1f80*/  LDCU UR4, c[0x0][0x398] ;  /* 0x00007300ff0477ac */ /* 0x000e240008000800 */
[----:B0-2---:R-:W-:-:S05]  /*1f90*/  VIADD R9, R9, UR4 ;  /* 0x0000000409097c36 */ /* 0x005fca0008000000 */
[----:B-1----:R-:W-:Y:S01]  /*1fa0*/  STG.E desc[UR6][R2.64], R9 ;  /* 0x0000000902007986 */ /* 0x002fe2000c101906 */
[----:B------:R-:W-:Y:S05]  /*1fb0*/  EXIT ;  /* 0x000000000000794d */ /* 0x000fea0003800000 */
.L_x_234:
        /* <DEDUP_REMOVED lines=12> */
.L_x_299:


//--------------------- .text._ZN3cub18CUB_300001_SM_10006detail9transform16transform_kernelINS2_10policy_hubILb1EN4cuda3std3__45tupleIJN6thrust24THRUST_300001_SM_1000_NS6detail15normal_iteratorINSA_10device_ptrIiEEEESF_EEEE10policy1000El15subtract_squareIiESF_JPiSL_EEEvT0_iT1_T2_DpNS2_10kernel_argIT3_EE --------------------------
	.section	.text._ZN3cub18CUB_300001_SM_10006detail9transform16transform_kernelINS2_10policy_hubILb1EN4cuda3std3__45tupleIJN6thrust24THRUST_300001_SM_1000_NS6detail15normal_iteratorINSA_10device_ptrIiEEEESF_EEEE10policy1000El15subtract_squareIiESF_JPiSL_EEEvT0_iT1_T2_DpNS2_10kernel_argIT3_EE,"ax",@progbits
	.align	128
        .global         _ZN3cub18CUB_300001_SM_10006detail9transform16transform_kernelINS2_10policy_hubILb1EN4cuda3std3__45tupleIJN6thrust24THRUST_300001_SM_1000_NS6detail15normal_iteratorINSA_10device_ptrIiEEEESF_EEEE10policy1000El15subtract_squareIiESF_JPiSL_EEEvT0_iT1_T2_DpNS2_10kernel_argIT3_EE
        .type           _ZN3cub18CUB_300001_SM_10006detail9transform16transform_kernelINS2_10policy_hubILb1EN4cuda3std3__45tupleIJN6thrust24THRUST_300001_SM_1000_NS6detail15normal_iteratorINSA_10device_ptrIiEEEESF_EEEE10policy1000El15subtract_squareIiESF_JPiSL_EEEvT0_iT1_T2_DpNS2_10kernel_argIT3_EE,@function
        .size           _ZN3cub18CUB_300001_SM_10006detail9transform16transform_kernelINS2_10policy_hubILb1EN4cuda3std3__45tupleIJN6thrust24THRUST_300001_SM_1000_NS6detail15normal_iteratorINSA_10device_ptrIiEEEESF_EEEE10policy1000El15subtract_squareIiESF_JPiSL_EEEvT0_iT1_T2_DpNS2_10kernel_argIT3_EE,(.L_x_300 - _ZN3cub18CUB_300001_SM_10006detail9transform16transform_kernelINS2_10policy_hubILb1EN4cuda3std3__45tupleIJN6thrust24THRUST_300001_SM_1000_NS6detail15normal_iteratorINSA_10device_ptrIiEEEESF_EEEE10policy1000El15subtract_squareIiESF_JPiSL_EEEvT0_iT1_T2_DpNS2_10kernel_argIT3_EE)
        .other          _ZN3cub18CUB_300001_SM_10006detail9transform16transform_kernelINS2_10policy_hubILb1EN4cuda3std3__45tupleIJN6thrust24THRUST_300001_SM_1000_NS6detail15normal_iteratorINSA_10device_ptrIiEEEESF_EEEE10policy1000El15subtract_squareIiESF_JPiSL_EEEvT0_iT1_T2_DpNS2_10kernel_argIT3_EE,@"STO_CUDA_ENTRY STV_DEFAULT"
_ZN3cub18CUB_300001_SM_10006detail9transform16transform_kernelINS2_10policy_hubILb1EN4cuda3std3__45tupleIJN6thrust24THRUST_300001_SM_1000_NS6detail15normal_iteratorINSA_10device_ptrIiEEEESF_EEEE10policy1000El15subtract_squareIiESF_JPiSL_EEEvT0_iT1_T2_DpNS2_10kernel_argIT3_EE:
.text._ZN3cub18CUB_300001_SM_10006detail9transform16transform_kernelINS2_10policy_hubILb1EN4cuda3std3__45tupleIJN6thrust24THRUST_300001_SM_1000_NS6detail15normal_iteratorINSA_10device_ptrIiEEEESF_EEEE10policy1000El15subtract_squareIiESF_JPiSL_EEEvT0_iT1_T2_DpNS2_10kernel_argIT3_EE:
[----:B------:R-:W-:Y:S08]  /*0000*/  LDC R1, c[0x0][0x37c] ;  /* 0x0000df00ff017b82 */ /* 0x000ff00000000800 */
[----:B------:R-:W0:Y:S01]  /*0010*/  LDC R10, c[0x0][0x388] ;  /* 0x0000e200ff0a7b82 */ /* 0x000e220000000800 */
[----:B------:R-:W1:Y:S01]  /*0020*/  LDCU.64 UR4, c[0x0][0x380] ;  /* 0x00007000ff0477ac */ /* 0x000e620008000a00 */
[----:B------:R-:W2:Y:S01]  /*0030*/  S2R R7, SR_TID.X ;  /* 0x0000000000077919 */ /* 0x000ea20000002100 */
[----:B------:R-:W-:Y:S05]  /*0040*/  BSSY.RECONVERGENT B0, `(.L_x_235) ;  /* 0x0000029000007945 */ /* 0x000fea0003800200 */
[----:B------:R-:W3:Y:S01]  /*0050*/  S2UR UR12, SR_CTAID.X ;  /* 0x00000000000c79c3 */ /* 0x000ee20000002500 */
[----:B0-----:R-:W-:-:S04]  /*0060*/  SHF.L.U32 R5, R10, 0x7, RZ ;  /* 0x000000070a057819 */ /* 0x001fc800000006ff */
[----:B------:R-:W-:Y:S01]  /*0070*/  SHF.R.S32.HI R0, RZ, 0x1f, R5 ;  /* 0x0000001fff007819 */ /* 0x000fe20000011405 */
[----:B---3--:R-:W-:-:S04]  /*0080*/  IMAD.WIDE.U32 R2, R5, UR12, RZ ;  /* 0x0000000c05027c25 */ /* 0x008fc8000f8e00ff */
[----:B------:R-:W-:Y:S01]  /*0090*/  IMAD R9, R0, UR12, RZ ;  /* 0x0000000c00097c24 */ /* 0x000fe2000f8e02ff */
[----:B-1----:R-:W-:-:S03]  /*00a0*/  IADD3 R4, P1, PT, -R2, UR4, RZ ;  /* 0x0000000402047c10 */ /* 0x002fc6000ff3e1ff */
[----:B------:R-:W-:Y:S01]  /*00b0*/  IMAD.IADD R9, R3, 0x1, R9 ;  /* 0x0000000103097824 */ /* 0x000fe200078e0209 */
[----:B------:R-:W-:-:S04]  /*00c0*/  ISETP.LT.U32.AND P0, PT, R4, R5, PT ;  /* 0x000000050400720c */ /* 0x000fc80003f01070 */
[----:B------:R-:W-:-:S04]  /*00d0*/  IADD3.X R11, PT, PT, ~R9, UR5, RZ, P1, !PT ;  /* 0x00000005090b7c10 */ /* 0x000fc80008ffe5ff */
[----:B------:R-:W-:Y:S02]  /*00e0*/  ISETP.LT.AND.EX P0, PT, R11, R0, PT, P0 ;  /* 0x000000000b00720c */ /* 0x000fe40003f01300 */
[----:B--2---:R-:W-:Y:S02]  /*00f0*/  SHF.L.U32 R11, R7, 0x7, RZ ;  /* 0x00000007070b7819 */ /* 0x004fe400000006ff */
[----:B------:R-:W-:-:S05]  /*0100*/  SEL R0, R4, R5, P0 ;  /* 0x0000000504007207 */ /* 0x000fca0000000000 */
[----:B------:R-:W-:-:S05]  /*0110*/  IMAD.SHL.U32 R4, R0, 0x4, RZ ;  /* 0x0000000400047824 */ /* 0x000fca00078e00ff */
[----:B------:R-:W-:-:S13]  /*0120*/  ISETP.GE.AND P0, PT, R11, R4, PT ;  /* 0x000000040b00720c */ /* 0x000fda0003f06270 */
[----:B------:R-:W-:Y:S05]  /*0130*/  @P0 BRA `(.L_x_236) ;  /* 0x0000000000640947 */ /* 0x000fea0003800000 */
[----:B------:R-:W0:Y:S01]  /*0140*/  LDCU.64 UR4, c[0x0][0x398] ;  /* 0x00007300ff0477ac */ /* 0x000e220008000a00 */
[C---:B------:R-:W-:Y:S01]  /*0150*/  SHF.L.U32 R6, R2.reuse, 0x2, RZ ;  /* 0x0000000202067819 */ /* 0x040fe200000006ff */
[----:B------:R-:W-:Y:S01]  /*0160*/  BSSY.RECONVERGENT B1, `(.L_x_237) ;  /* 0x000000c000017945 */ /* 0x000fe20003800200 */
[----:B------:R-:W-:Y:S01]  /*0170*/  SHF.L.U64.HI R8, R2, 0x2, R9 ;  /* 0x0000000202087819 */ /* 0x000fe20000010209 */
[----:B------:R-:W-:Y:S01]  /*0180*/  IMAD.MOV.U32 R15, RZ, RZ, R11 ;  /* 0x000000ffff0f7224 */ /* 0x000fe200078e000b */
[----:B0-----:R-:W-:-:S04]  /*0190*/  IADD3 R12, P0, PT, R6, UR4, RZ ;  /* 0x00000004060c7c10 */ /* 0x001fc8000ff1e0ff */
[----:B------:R-:W-:-:S03]  /*01a0*/  IADD3.X R13, PT, PT, R8, UR5, RZ, P0, !PT ;  /* 0x00000005080d7c10 */ /* 0x000fc600087fe4ff */
[----:B------:R-:W-:-:S07]  /*01b0*/  IMAD.WIDE.U32 R12, R7, 0x80, R12 ;  /* 0x00000080070c7825 */ /* 0x000fce00078e000c */
.L_x_238:
[----:B------:R-:W-:Y:S01]  /*01c0*/  IADD3 R15, PT, PT, R15, 0x4000, RZ ;  /* 0x000040000f0f7810 */ /* 0x000fe20007ffe0ff */
[----:B------:R0:W-:Y:S03]  /*01d0*/  CCTL.E.PF2 [R12] ;  /* 0x000000000c00798f */ /* 0x0001e60000800100 */
[----:B------:R-:W-:Y:S02]  /*01e0*/  ISETP.GE.AND P0, PT, R15, R4, PT ;  /* 0x000000040f00720c */ /* 0x000fe40003f06270 */
[----:B0-----:R-:W-:-:S05]  /*01f0*/  IADD3 R12, P1, PT, R12, 0x4000, RZ ;  /* 0x000040000c0c7810 */ /* 0x001fca0007f3e0ff */
[----:B------:R-:W-:-:S06]  /*0200*/  IMAD.X R13, RZ, RZ, R13, P1 ;  /* 0x000000ffff0d7224 */ /* 0x000fcc00008e060d */
[----:B------:R-:W-:Y:S05]  /*0210*/  @!P0 BRA `(.L_x_238) ;  /* 0xfffffffc00e88947 */ /* 0x000fea000383ffff */
[----:B------:R-:W-:Y:S05]  /*0220*/  BSYNC.RECONVERGENT B1 ;  /* 0x0000000000017941 */ /* 0x000fea0003800200 */
.L_x_237:
[----:B------:R-:W0:Y:S02]  /*0230*/  LDCU.64 UR4, c[0x0][0x3a8] ;  /* 0x00007500ff0477ac */ /* 0x000e240008000a00 */
[----:B0-----:R-:W-:-:S04]  /*0240*/  IADD3 R12, P0, PT, R6, UR4, RZ ;  /* 0x00000004060c7c10 */ /* 0x001fc8000ff1e0ff */
[----:B------:R-:W-:-:S03]  /*0250*/  IADD3.X R13, PT, PT, R8, UR5, RZ, P0, !PT ;  /* 0x00000005080d7c10 */ /* 0x000fc600087fe4ff */
[----:B------:R-:W-:-:S07]  /*0260*/  IMAD.WIDE.U32 R12, R7, 0x80, R12 ;  /* 0x00000080070c7825 */ /* 0x000fce00078e000c */
.L_x_239:
[----:B------:R-:W-:Y:S01]  /*0270*/  IADD3 R11, PT, PT, R11, 0x4000, RZ ;  /* 0x000040000b0b7810 */ /* 0x000fe20007ffe0ff */
[----:B------:R0:W-:Y:S03]  /*0280*/  CCTL.E.PF2 [R12] ;  /* 0x000000000c00798f */ /* 0x0001e60000800100 */
[----:B------:R-:W-:Y:S02]  /*0290*/  ISETP.GE.AND P0, PT, R11, R4, PT ;  /* 0x000000040b00720c */ /* 0x000fe40003f06270 */
[----:B0-----:R-:W-:-:S05]  /*02a0*/  IADD3 R12, P1, PT, R12, 0x4000, RZ ;  /* 0x000040000c0c7810 */ /* 0x001fca0007f3e0ff */
[----:B------:R-:W-:-:S06]  /*02b0*/  IMAD.X R13, RZ, RZ, R13, P1 ;  /* 0x000000ffff0d7224 */ /* 0x000fcc00008e060d */
[----:B------:R-:W-:Y:S05]  /*02c0*/  @!P0 BRA `(.L_x_239) ;  /* 0xfffffffc00e88947 */ /* 0x000fea000383ffff */
.L_x_236:
[----:B------:R-:W-:Y:S05]  /*02d0*/  BSYNC.RECONVERGENT B0 ;  /* 0x0000000000007941 */ /* 0x000fea0003800200 */
.L_x_235:
[----:B------:R-:W0:Y:S01]  /*02e0*/  LDCU.128 UR8, c[0x0][0x390] ;  /* 0x00007200ff0877ac */ /* 0x000e220008000c00 */
[----:B------:R-:W-:Y:S02]  /*02f0*/  ISETP.NE.AND P0, PT, R5, R0, PT ;  /* 0x000000000500720c */ /* 0x000fe40003f05270 */
[C---:B------:R-:W-:Y:S01]  /*0300*/  SHF.L.U32 R8, R2.reuse, 0x2, RZ ;  /* 0x0000000202087819 */ /* 0x040fe200000006ff */
[----:B------:R-:W1:Y:S01]  /*0310*/  LDCU.64 UR6, c[0x0][0x3a8] ;  /* 0x00007500ff0677ac */ /* 0x000e620008000a00 */
[----:B------:R-:W-:Y:S02]  /*0320*/  SHF.L.U64.HI R9, R2, 0x2, R9 ;  /* 0x0000000202097819 */ /* 0x000fe40000010209 */
[C---:B------:R-:W-:Y:S01]  /*0330*/  R2UR UR13, R8.reuse ;  /* 0x00000000080d72ca */ /* 0x040fe200000e0000 */
[----:B------:R-:W2:Y:S01]  /*0340*/  LDCU.64 UR14, c[0x0][0x358] ;  /* 0x00006b00ff0e77ac */ /* 0x000ea20008000a00 */
[----:B------:R-:W-:Y:S02]  /*0350*/  R2UR UR16, R9 ;  /* 0x00000000091072ca */ /* 0x000fe400000e0000 */
[----:B0-----:R-:W-:-:S02]  /*0360*/  IADD3 R4, P2, PT, R8, UR10, RZ ;  /* 0x0000000a08047c10 */ /* 0x001fc4000ff5e0ff */
[C---:B-1----:R-:W-:Y:S02]  /*0370*/  IADD3 R2, P3, PT, R8.reuse, UR6, RZ ;  /* 0x0000000608027c10 */ /* 0x042fe4000ff7e0ff */
[----:B------:R-:W-:Y:S02]  /*0380*/  IADD3 R8, P1, PT, R8, UR8, RZ ;  /* 0x0000000808087c10 */ /* 0x000fe4000ff3e0ff */
[C---:B------:R-:W-:Y:S02]  /*0390*/  IADD3.X R5, PT, PT, R9.reuse, UR11, RZ, P2, !PT ;  /* 0x0000000b09057c10 */ /* 0x040fe400097fe4ff */
[C---:B------:R-:W-:Y:S02]  /*03a0*/  IADD3.X R3, PT, PT, R9.reuse, UR7, RZ, P3, !PT ;  /* 0x0000000709037c10 */ /* 0x040fe40009ffe4ff */
[----:B------:R-:W-:Y:S01]  /*03b0*/  IADD3.X R9, PT, PT, R9, UR9, RZ, P1, !PT ;  /* 0x0000000909097c10 */ /* 0x000fe20008ffe4ff */
[----:B--2---:R-:W-:Y:S06]  /*03c0*/  @!P0 BRA `(.L_x_240) ;  /* 0x0000000c00d08947 */ /* 0x004fec0003800000 */
[----:B------:R-:W-:-:S13]  /*03d0*/  ISETP.GE.AND P0, PT, R10, 0x1, PT ;  /* 0x000000010a00780c */ /* 0x000fda0003f06270 */
[----:B------:R-:W-:Y:S05]  /*03e0*/  @!P0 EXIT ;  /* 0x000000000000894d */ /* 0x000fea0003800000 */
[C---:B------:R-:W-:Y:S01]  /*03f0*/  ISETP.GE.U32.AND P0, PT, R10.reuse, 0x8, PT ;  /* 0x000000080a00780c */ /* 0x040fe20003f06070 */
[----:B------:R-:W-:Y:S01]  /*0400*/  IMAD.MOV.U32 R6, RZ, RZ, RZ ;  /* 0x000000ffff067224 */ /* 0x000fe200078e00ff */
[----:B------:R-:W-:-:S11]  /*0410*/  LOP3.LUT R20, R10, 0x7, RZ, 0xc0, !PT ;  /* 0x000000070a147812 */ /* 0x000fd600078ec0ff */
[----:B------:R-:W-:Y:S05]  /*0420*/  @!P0 BRA `(.L_x_241) ;  /* 0x00000008005c8947 */ /* 0x000fea0003800000 */
[----:B------:R-:W-:-:S13]  /*0430*/  ISETP.GE.AND P1, PT, R7, R0, PT ;  /* 0x000000000700720c */ /* 0x000fda0003f26270 */
[----:B------:R-:W-:-:S04]  /*0440*/  @!P1 IMAD.WIDE.U32 R18, R7, 0x4, R4 ;  /* 0x0000000407129825 */ /* 0x000fc800078e0004 */
[C---:B------:R-:W-:Y:S02]  /*0450*/  @!P1 IMAD.WIDE.U32 R22, R7.reuse, 0x4, R2 ;  /* 0x0000000407169825 */ /* 0x040fe400078e0002 */
[----:B------:R-:W2:Y:S04]  /*0460*/  @!P1 LDG.E R18, desc[UR14][R18.64] ;  /* 0x0000000e12129981 */ /* 0x000ea8000c1e1900 */
[----:B------:R-:W2:Y:S01]  /*0470*/  @!P1 LDG.E R23, desc[UR14][R22.64] ;  /* 0x0000000e16179981 */ /* 0x000ea2000c1e1900 */
[C---:B------:R-:W-:Y:S01]  /*0480*/  IADD3 R17, PT, PT, R7.reuse, 0x80, RZ ;  /* 0x0000008007117810 */ /* 0x040fe20007ffe0ff */
[----:B------:R-:W-:-:S03]  /*0490*/  @!P1 IMAD.WIDE.U32 R24, R7, 0x4, R8 ;  /* 0x0000000407189825 */ /* 0x000fc600078e0008 */
[C---:B------:R-:W-:Y:S01]  /*04a0*/  ISETP.GE.AND P0, PT, R17.reuse, R0, PT ;  /* 0x000000001100720c */ /* 0x040fe20003f06270 */
[----:B------:R-:W-:-:S04]  /*04b0*/  IMAD.WIDE R12, R17, 0x4, R4 ;  /* 0x00000004110c7825 */ /* 0x000fc800078e0204 */
[----:B------:R-:W-:-:S04]  /*04c0*/  IMAD.WIDE R14, R17, 0x4, R2 ;  /* 0x00000004110e7825 */ /* 0x000fc800078e0202 */
[----:B--2---:R-:W-:-:S04]  /*04d0*/  @!P1 IMAD.IADD R6, R18, 0x1, -R23 ;  /* 0x0000000112069824 */ /* 0x004fc800078e0a17 */
[----:B------:R-:W-:-:S05]  /*04e0*/  @!P1 IMAD R11, R6, R6, RZ ;  /* 0x00000006060b9224 */ /* 0x000fca00078e02ff */
[----:B------:R0:W-:Y:S04]  /*04f0*/  @!P1 STG.E desc[UR14][R24.64], R11 ;  /* 0x0000000b18009986 */ /* 0x0001e8000c10190e */
[----:B------:R-:W2:Y:S04]  /*0500*/  @!P0 LDG.E R6, desc[UR14][R12.64] ;  /* 0x0000000e0c068981 */ /* 0x000ea8000c1e1900 */
[----:B------:R-:W2:Y:S01]  /*0510*/  @!P0 LDG.E R19, desc[UR14][R14.64] ;  /* 0x0000000e0e138981 */ /* 0x000ea2000c1e1900 */
[C---:B------:R-:W-:Y:S01]  /*0520*/  IADD3 R21, PT, PT, R7.reuse, 0x100, RZ ;  /* 0x0000010007157810 */ /* 0x040fe20007ffe0ff */
[C---:B------:R-:W-:Y:S01]  /*0530*/  VIADD R23, R7.reuse, 0x180 ;  /* 0x0000018007177836 */ /* 0x040fe20000000000 */
[----:B------:R-:W-:Y:S01]  /*0540*/  IADD3 R27, PT, PT, R7, 0x200, RZ ;  /* 0x00000200071b7810 */ /* 0x000fe20007ffe0ff */
[----:B------:R-:W-:Y:S01]  /*0550*/  IMAD.WIDE R16, R17, 0x4, R8 ;  /* 0x0000000411107825 */ /* 0x000fe200078e0208 */
[-C--:B------:R-:W-:Y:S01]  /*0560*/  ISETP.GE.AND P6, PT, R21, R0.reuse, PT ;  /* 0x000000001500720c */ /* 0x080fe20003fc6270 */
[----:B------:R-:W-:Y:S01]  /*0570*/  BSSY.RECONVERGENT B0, `(.L_x_242) ;  /* 0x0000014000007945 */ /* 0x000fe20003800200 */
[----:B------:R-:W-:Y:S01]  /*0580*/  ISETP.GE.AND P5, PT, R23, R0, PT ;  /* 0x000000001700720c */ /* 0x000fe20003fa6270 */
[C---:B------:R-:W-:Y:S01]  /*0590*/  VIADD R21, R7.reuse, 0x300 ;  /* 0x0000030007157836 */ /* 0x040fe20000000000 */
[----:B------:R-:W-:-:S02]  /*05a0*/  IADD3 R23, PT, PT, R7, 0x380, RZ ;  /* 0x0000038007177810 */ /* 0x000fc40007ffe0ff */
[-C--:B------:R-:W-:Y:S02]  /*05b0*/  ISETP.GE.AND P4, PT, R27, R0.reuse, PT ;  /* 0x000000001b00720c */ /* 0x080fe40003f86270 */
[-C--:B------:R-:W-:Y:S02]  /*05c0*/  ISETP.GE.AND P2, PT, R21, R0.reuse, PT ;  /* 0x000000001500720c */ /* 0x080fe40003f46270 */
[----:B------:R-:W-:Y:S01]  /*05d0*/  ISETP.GE.AND P1, PT, R23, R0, PT ;  /* 0x000000001700720c */ /* 0x000fe20003f26270 */
[----:B--2---:R-:W-:Y:S01]  /*05e0*/  @!P0 IMAD.IADD R6, R6, 0x1, -R19 ;  /* 0x0000000106068824 */ /* 0x004fe200078e0a13 */
[----:B------:R-:W-:-:S03]  /*05f0*/  IADD3 R19, PT, PT, R7, 0x280, RZ ;  /* 0x0000028007137810 */ /* 0x000fc60007ffe0ff */
[----:B0-----:R-:W-:Y:S01]  /*0600*/  @!P0 IMAD R11, R6, R6, RZ ;  /* 0x00000006060b8224 */ /* 0x001fe200078e02ff */
[----:B------:R-:W-:Y:S02]  /*0610*/  LOP3.LUT R6, R10, 0x7ffffff8, RZ, 0xc0, !PT ;  /* 0x7ffffff80a067812 */ /* 0x000fe400078ec0ff */
[----:B------:R-:W-:Y:S02]  /*0620*/  ISETP.GE.AND P3, PT, R19, R0, PT ;  /* 0x000000001300720c */ /* 0x000fe40003f66270 */
[----:B------:R0:W-:Y:S01]  /*0630*/  @!P0 STG.E desc[UR14][R16.64], R11 ;  /* 0x0000000b10008986 */ /* 0x0001e2000c10190e */
[----:B------:R-:W-:Y:S01]  /*0640*/  ISETP.NE.AND P0, PT, R6, 0x8, PT ;  /* 0x000000080600780c */ /* 0x000fe20003f05270 */
[----:B------:R-:W-:-:S12]  /*0650*/  @P6 BRA `(.L_x_243) ;  /* 0x0000000000146947 */ /* 0x000fd80003800000 */
[----:B------:R-:W2:Y:S04]  /*0660*/  LDG.E R10, desc[UR14][R12.64+0x200] ;  /* 0x0002000e0c0a7981 */ /* 0x000ea8000c1e1900 */
[----:B0-----:R-:W2:Y:S02]  /*0670*/  LDG.E R11, desc[UR14][R14.64+0x200] ;  /* 0x0002000e0e0b7981 */ /* 0x001ea4000c1e1900 */
[----:B--2---:R-:W-:-:S04]  /*0680*/  IMAD.IADD R10, R10, 0x1, -R11 ;  /* 0x000000010a0a7824 */ /* 0x004fc800078e0a0b */
[----:B------:R-:W-:-:S05]  /*0690*/  IMAD R11, R10, R10, RZ ;  /* 0x0000000a0a0b7224 */ /* 0x000fca00078e02ff */
[----:B------:R1:W-:Y:S02]  /*06a0*/  STG.E desc[UR14][R16.64+0x200], R11 ;  /* 0x0002000b10007986 */ /* 0x0003e4000c10190e */
.L_x_243:
[----:B------:R-:W-:Y:S05]  /*06b0*/  BSYNC.RECONVERGENT B0 ;  /* 0x0000000000007941 */ /* 0x000fea0003800200 */
.L_x_242:
[----:B------:R-:W-:Y:S04]  /*06c0*/  BSSY.RECONVERGENT B0, `(.L_x_244) ;  /* 0x0000007000007945 */ /* 0x000fe80003800200 */
[----:B------:R-:W-:Y:S05]  /*06d0*/  @P5 BRA `(.L_x_245) ;  /* 0x0000000000145947 */ /* 0x000fea0003800000 */
[----:B------:R-:W2:Y:S04]  /*06e0*/  LDG.E R10, desc[UR14][R12.64+0x400] ;  /* 0x0004000e0c0a7981 */ /* 0x000ea8000c1e1900 */
[----:B01----:R-:W2:Y:S02]  /*06f0*/  LDG.E R11, desc[UR14][R14.64+0x400] ;  /* 0x0004000e0e0b7981 */ /* 0x003ea4000c1e1900 */
[----:B--2---:R-:W-:-:S05]  /*0700*/  IADD3 R10, PT, PT, R10, -R11, RZ ;  /* 0x8000000b0a0a7210 */ /* 0x004fca0007ffe0ff */
[----:B------:R-:W-:-:S05]  /*0710*/  IMAD R11, R10, R10, RZ ;  /* 0x0000000a0a0b7224 */ /* 0x000fca00078e02ff */
[----:B------:R2:W-:Y:S02]  /*0720*/  STG.E desc[UR14][R16.64+0x400], R11 ;  /* 0x0004000b10007986 */ /* 0x0005e4000c10190e */
.L_x_245:
[----:B------:R-:W-:Y:S05]  /*0730*/  BSYNC.RECONVERGENT B0 ;  /* 0x0000000000007941 */ /* 0x000fea0003800200 */
.L_x_244:
[----:B------:R-:W-:Y:S04]  /*0740*/  BSSY.RECONVERGENT B0, `(.L_x_246) ;  /* 0x0000007000007945 */ /* 0x000fe80003800200 */
[----:B------:R-:W-:Y:S05]  /*0750*/  @P4 BRA `(.L_x_247) ;  /* 0x0000000000144947 */ /* 0x000fea0003800000 */
[----:B------:R-:W3:Y:S04]  /*0760*/  LDG.E R10, desc[UR14][R12.64+0x600] ;  /* 0x0006000e0c0a7981 */ /* 0x000ee8000c1e1900 */
[----:B012---:R-:W3:Y:S02]  /*0770*/  LDG.E R11, desc[UR14][R14.64+0x600] ;  /* 0x0006000e0e0b7981 */ /* 0x007ee4000c1e1900 */
[----:B---3--:R-:W-:-:S04]  /*0780*/  IMAD.IADD R10, R10, 0x1, -R11 ;  /* 0x000000010a0a7824 */ /* 0x008fc800078e0a0b */
[----:B------:R-:W-:-:S05]  /*0790*/  IMAD R11, R10, R10, RZ ;  /* 0x0000000a0a0b7224 */ /* 0x000fca00078e02ff */
[----:B------:R3:W-:Y:S02]  /*07a0*/  STG.E desc[UR14][R16.64+0x600], R11 ;  /* 0x0006000b10007986 */ /* 0x0007e4000c10190e */
.L_x_247:
[----:B------:R-:W-:Y:S05]  /*07b0*/  BSYNC.RECONVERGENT B0 ;  /* 0x0000000000007941 */ /* 0x000fea0003800200 */
.L_x_246:
[----:B------:R-:W-:Y:S04]  /*07c0*/  BSSY.RECONVERGENT B0, `(.L_x_248) ;  /* 0x0000007000007945 */ /* 0x000fe80003800200 */
[----:B------:R-:W-:Y:S05]  /*07d0*/  @P3 BRA `(.L_x_249) ;  /* 0x0000000000143947 */ /* 0x000fea0003800000 */
[----:B------:R-:W4:Y:S04]  /*07e0*/  LDG.E R10, desc[UR14][R12.64+0x800] ;  /* 0x0008000e0c0a7981 */ /* 0x000f28000c1e1900 */
[----:B0123--:R-:W4:Y:S02]  /*07f0*/  LDG.E R11, desc[UR14][R14.64+0x800] ;  /* 0x0008000e0e0b7981 */ /* 0x00ff24000c1e1900 */
[----:B----4-:R-:W-:-:S05]  /*0800*/  IADD3 R10, PT, PT, R10, -R11, RZ ;  /* 0x8000000b0a0a7210 */ /* 0x010fca0007ffe0ff */
[----:B------:R-:W-:-:S05]  /*0810*/  IMAD R11, R10, R10, RZ ;  /* 0x0000000a0a0b7224 */ /* 0x000fca00078e02ff */
[----:B------:R4:W-:Y:S02]  /*0820*/  STG.E desc[UR14][R16.64+0x800], R11 ;  /* 0x0008000b10007986 */ /* 0x0009e4000c10190e */
.L_x_249:
[----:B------:R-:W-:Y:S05]  /*0830*/  BSYNC.RECONVERGENT B0 ;  /* 0x0000000000007941 */ /* 0x000fea0003800200 */
.L_x_248:
[----:B------:R-:W-:Y:S04]  /*0840*/  BSSY.RECONVERGENT B0, `(.L_x_250) ;  /* 0x0000007000007945 */ /* 0x000fe80003800200 */
[----:B------:R-:W-:Y:S05]  /*0850*/  @P2 BRA `(.L_x_251) ;  /* 0x0000000000142947 */ /* 0x000fea0003800000 */
[----:B------:R-:W5:Y:S04]  /*0860*/  LDG.E R10, desc[UR14][R12.64+0xa00] ;  /* 0x000a000e0c0a7981 */ /* 0x000f68000c1e1900 */
[----:B01234-:R-:W5:Y:S02]  /*0870*/  LDG.E R11, desc[UR14][R14.64+0xa00] ;  /* 0x000a000e0e0b7981 */ /* 0x01ff64000c1e1900 */
[----:B-----5:R-:W-:-:S04]  /*0880*/  IMAD.IADD R10, R10, 0x1, -R11 ;  /* 0x000000010a0a7824 */ /* 0x020fc800078e0a0b */
[----:B------:R-:W-:-:S05]  /*0890*/  IMAD R11, R10, R10, RZ ;  /* 0x0000000a0a0b7224 */ /* 0x000fca00078e02ff */
[----:B------:R0:W-:Y:S02]  /*08a0*/  STG.E desc[UR14][R16.64+0xa00], R11 ;  /* 0x000a000b10007986 */ /* 0x0001e4000c10190e */
.L_x_251:
[----:B------:R-:W-:Y:S05]  /*08b0*/  BSYNC.RECONVERGENT B0 ;  /* 0x0000000000007941 */ /* 0x000fea0003800200 */
.L_x_250:
[----:B------:R-:W-:Y:S04]  /*08c0*/  BSSY.RECONVERGENT B0, `(.L_x_252) ;  /* 0x0000007000007945 */ /* 0x000fe80003800200 */
[----:B------:R-:W-:Y:S05]  /*08d0*/  @P1 BRA `(.L_x_253) ;  /* 0x0000000000141947 */ /* 0x000fea0003800000 */
[----:B------:R-:W5:Y:S04]  /*08e0*/  LDG.E R12, desc[UR14][R12.64+0xc00] ;  /* 0x000c000e0c0c7981 */ /* 0x000f68000c1e1900 */
[----:B------:R-:W5:Y:S02]  /*08f0*/  LDG.E R15, desc[UR14][R14.64+0xc00] ;  /* 0x000c000e0e0f7981 */ /* 0x000f64000c1e1900 */
[----:B-----5:R-:W-:-:S05]  /*0900*/  IADD3 R10, PT, PT, R12, -R15, RZ ;  /* 0x8000000f0c0a7210 */ /* 0x020fca0007ffe0ff */
[----:B01234-:R-:W-:-:S05]  /*0910*/  IMAD R11, R10, R10, RZ ;  /* 0x0000000a0a0b7224 */ /* 0x01ffca00078e02ff */
[----:B------:R0:W-:Y:S02]  /*0920*/  STG.E desc[UR14][R16.64+0xc00], R11 ;  /* 0x000c000b10007986 */ /* 0x0001e4000c10190e */
.L_x_253:
[----:B------:R-:W-:Y:S05]  /*0930*/  BSYNC.RECONVERGENT B0 ;  /* 0x0000000000007941 */ /* 0x000fea0003800200 */
.L_x_252:
[----:B------:R-:W-:Y:S05]  /*0940*/  @!P0 BRA `(.L_x_241) ;  /* 0x0000000400148947 */ /* 0x000fea0003800000 */
[----:B01234-:R-:W-:-:S07]  /*0950*/  IMAD.MOV.U32 R16, RZ, RZ, 0x8 ;  /* 0x00000008ff107424 */ /* 0x01ffce00078e00ff */
.L_x_256:
[----:B0-----:R-:W-:-:S04]  /*0960*/  LEA R17, R16, R7, 0x7 ;  /* 0x0000000710117211 */ /* 0x001fc800078e38ff */
[----:B------:R-:W-:-:S13]  /*0970*/  ISETP.GE.AND P0, PT, R17, R0, PT ;  /* 0x000000001100720c */ /* 0x000fda0003f06270 */
[----:B------:R-:W-:-:S04]  /*0980*/  @!P0 IMAD.WIDE.U32 R10, R17, 0x4, R4 ;  /* 0x00000004110a8825 */ /* 0x000fc800078e0004 */
[C---:B------:R-:W-:Y:S02]  /*0990*/  @!P0 IMAD.WIDE.U32 R22, R17.reuse, 0x4, R2 ;  /* 0x0000000411168825 */ /* 0x040fe400078e0002 */
[----:B------:R-:W2:Y:S04]  /*09a0*/  @!P0 LDG.E R10, desc[UR14][R10.64] ;  /* 0x0000000e0a0a8981 */ /* 0x000ea8000c1e1900 */
[----:B------:R-:W2:Y:S01]  /*09b0*/  @!P0 LDG.E R23, desc[UR14][R22.64] ;  /* 0x0000000e16178981 */ /* 0x000ea2000c1e1900 */
[C---:B------:R-:W-:Y:S02]  /*09c0*/  VIADD R25, R17.reuse, 0x80 ;  /* 0x0000008011197836 */ /* 0x040fe40000000000 */
[----:B------:R-:W-:-:S03]  /*09d0*/  @!P0 IMAD.WIDE.U32 R18, R17, 0x4, R8 ;  /* 0x0000000411128825 */ /* 0x000fc600078e0008 */
[C---:B------:R-:W-:Y:S01]  /*09e0*/  ISETP.GE.AND P1, PT, R25.reuse, R0, PT ;  /* 0x000000001900720c */ /* 0x040fe20003f26270 */
[----:B------:R-:W-:Y:S01]  /*09f0*/  IMAD.WIDE R14, R25, 0x4, R4 ;  /* 0x00000004190e7825 */ /* 0x000fe200078e0204 */
[----:B--2---:R-:W-:-:S05]  /*0a00*/  @!P0 IADD3 R12, PT, PT, R10, -R23, RZ ;  /* 0x800000170a0c8210 */ /* 0x004fca0007ffe0ff */
[----:B------:R-:W-:Y:S02]  /*0a10*/  @!P0 IMAD R27, R12, R12, RZ ;  /* 0x0000000c0c1b8224 */ /* 0x000fe400078e02ff */
[----:B------:R-:W-:-:S03]  /*0a20*/  IMAD.WIDE R12, R25, 0x4, R2 ;  /* 0x00000004190c7825 */ /* 0x000fc600078e0202 */
[----:B------:R0:W-:Y:S04]  /*0a30*/  @!P0 STG.E desc[UR14][R18.64], R27 ;  /* 0x0000001b12008986 */ /* 0x0001e8000c10190e */
[----:B------:R-:W2:Y:S04]  /*0a40*/  @!P1 LDG.E R21, desc[UR14][R14.64] ;  /* 0x0000000e0e159981 */ /* 0x000ea8000c1e1900 */
[----:B------:R-:W2:Y:S01]  /*0a50*/  @!P1 LDG.E R10, desc[UR14][R12.64] ;  /* 0x0000000e0c0a9981 */ /* 0x000ea2000c1e1900 */
[----:B------:R-:W-:-:S05]  /*0a60*/  VIADD R11, R17, 0x100 ;  /* 0x00000100110b7836 */ /* 0x000fca0000000000 */
[----:B------:R-:W-:Y:S02]  /*0a70*/  ISETP.GE.AND P0, PT, R11, R0, PT ;  /* 0x000000000b00720c */ /* 0x000fe40003f06270 */
[----:B--2---:R-:W-:Y:S01]  /*0a80*/  @!P1 IADD3 R21, PT, PT, R21, -R10, RZ ;  /* 0x8000000a15159210 */ /* 0x004fe20007ffe0ff */
[----:B------:R-:W-:-:S04]  /*0a90*/  IMAD.WIDE R10, R25, 0x4, R8 ;  /* 0x00000004190a7825 */ /* 0x000fc800078e0208 */
[----:B------:R-:W-:-:S05]  /*0aa0*/  @!P1 IMAD R25, R21, R21, RZ ;  /* 0x0000001515199224 */ /* 0x000fca00078e02ff */
[----:B------:R1:W-:Y:S04]  /*0ab0*/  @!P1 STG.E desc[UR14][R10.64], R25 ;  /* 0x000000190a009986 */ /* 0x0003e8000c10190e */
[----:B------:R-:W2:Y:S04]  /*0ac0*/  @!P0 LDG.E R21, desc[UR14][R14.64+0x200] ;  /* 0x0002000e0e158981 */ /* 0x000ea8000c1e1900 */
[----:B------:R-:W2:Y:S01]  /*0ad0*/  @!P0 LDG.E R22, desc[UR14][R12.64+0x200] ;  /* 0x0002000e0c168981 */ /* 0x000ea2000c1e1900 */
[----:B0-----:R-:W-:-:S05]  /*0ae0*/  VIADD R19, R17, 0x180 ;  /* 0x0000018011137836 */ /* 0x001fca0000000000 */
[----:B------:R-:W-:Y:S02]  /*0af0*/  ISETP.GE.AND P1, PT, R19, R0, PT ;  /* 0x000000001300720c */ /* 0x000fe40003f26270 */
[----:B--2---:R-:W-:-:S05]  /*0b00*/  @!P0 IADD3 R21, PT, PT, R21, -R22, RZ ;  /* 0x8000001615158210 */ /* 0x004fca0007ffe0ff */
[----:B------:R-:W-:-:S05]  /*0b10*/  @!P0 IMAD R23, R21, R21, RZ ;  /* 0x0000001515178224 */ /* 0x000fca00078e02ff */
[----:B------:R0:W-:Y:S04]  /*0b20*/  @!P0 STG.E desc[UR14][R10.64+0x200], R23 ;  /* 0x000200170a008986 */ /* 0x0001e8000c10190e */
[----:B------:R-:W2:Y:S04]  /*0b30*/  @!P1 LDG.E R18, desc[UR14][R14.64+0x400] ;  /* 0x0004000e0e129981 */ /* 0x000ea8000c1e1900 */
[----:B------:R-:W2:Y:S01]  /*0b40*/  @!P1 LDG.E R21, desc[UR14][R12.64+0x400] ;  /* 0x0004000e0c159981 */ /* 0x000ea2000c1e1900 */
[----:B------:R-:W-:-:S05]  /*0b50*/  VIADD R19, R17, 0x200 ;  /* 0x0000020011137836 */ /* 0x000fca0000000000 */
[----:B------:R-:W-:Y:S02]  /*0b60*/  ISETP.GE.AND P0, PT, R19, R0, PT ;  /* 0x000000001300720c */ /* 0x000fe40003f06270 */
[----:B--2---:R-:W-:-:S05]  /*0b70*/  @!P1 IADD3 R18, PT, PT, R18, -R21, RZ ;  /* 0x8000001512129210 */ /* 0x004fca0007ffe0ff */
[----:B-1----:R-:W-:-:S05]  /*0b80*/  @!P1 IMAD R25, R18, R18, RZ ;  /* 0x0000001212199224 */ /* 0x002fca00078e02ff */
[----:B------:R1:W-:Y:S04]  /*0b90*/  @!P1 STG.E desc[UR14][R10.64+0x400], R25 ;  /* 0x000400190a009986 */ /* 0x0003e8000c10190e */
[----:B------:R-:W2:Y:S04]  /*0ba0*/  @!P0 LDG.E R18, desc[UR14][R14.64+0x600] ;  /* 0x0006000e0e128981 */ /* 0x000ea8000c1e1900 */
[----:B------:R-:W2:Y:S01]  /*0bb0*/  @!P0 LDG.E R21, desc[UR14][R12.64+0x600] ;  /* 0x0006000e0c158981 */ /* 0x000ea2000c1e1900 */
[----:B------:R-:W-:-:S05]  /*0bc0*/  VIADD R19, R17, 0x280 ;  /* 0x0000028011137836 */ /* 0x000fca0000000000 */
[----:B------:R-:W-:Y:S02]  /*0bd0*/  ISETP.GE.AND P1, PT, R19, R0, PT ;  /* 0x000000001300720c */ /* 0x000fe40003f26270 */
[----:B--2---:R-:W-:-:S05]  /*0be0*/  @!P0 IADD3 R18, PT, PT, R18, -R21, RZ ;  /* 0x8000001512128210 */ /* 0x004fca0007ffe0ff */
[----:B0-----:R-:W-:-:S05]  /*0bf0*/  @!P0 IMAD R23, R18, R18, RZ ;  /* 0x0000001212178224 */ /* 0x001fca00078e02ff */
[----:B------:R1:W-:Y:S04]  /*0c00*/  @!P0 STG.E desc[UR14][R10.64+0x600], R23 ;  /* 0x000600170a008986 */ /* 0x0003e8000c10190e */
[----:B------:R-:W2:Y:S04]  /*0c10*/  @!P1 LDG.E R18, desc[UR14][R14.64+0x800] ;  /* 0x0008000e0e129981 */ /* 0x000ea8000c1e1900 */
[----:B------:R-:W2:Y:S01]  /*0c20*/  @!P1 LDG.E R21, desc[UR14][R12.64+0x800] ;  /* 0x0008000e0c159981 */ /* 0x000ea2000c1e1900 */
[----:B------:R-:W-:-:S05]  /*0c30*/  VIADD R19, R17, 0x300 ;  /* 0x0000030011137836 */ /* 0x000fca0000000000 */
[----:B------:R-:W-:Y:S02]  /*0c40*/  ISETP.GE.AND P0, PT, R19, R0, PT ;  /* 0x000000001300720c */ /* 0x000fe40003f06270 */
[----:B--2---:R-:W-:-:S05]  /*0c50*/  @!P1 IADD3 R18, PT, PT, R18, -R21, RZ ;  /* 0x8000001512129210 */ /* 0x004fca0007ffe0ff */
[----:B------:R-:W-:-:S05]  /*0c60*/  @!P1 IMAD R21, R18, R18, RZ ;  /* 0x0000001212159224 */ /* 0x000fca00078e02ff */
[----:B------:R1:W-:Y:S04]  /*0c70*/  @!P1 STG.E desc[UR14][R10.64+0x800], R21 ;  /* 0x000800150a009986 */ /* 0x0003e8000c10190e */
[----:B------:R-:W2:Y:S04]  /*0c80*/  @!P0 LDG.E R18, desc[UR14][R14.64+0xa00] ;  /* 0x000a000e0e128981 */ /* 0x000ea8000c1e1900 */
[----:B------:R-:W2:Y:S01]  /*0c90*/  @!P0 LDG.E R19, desc[UR14][R12.64+0xa00] ;  /* 0x000a000e0c138981 */ /* 0x000ea2000c1e1900 */
[----:B------:R-:W-:Y:S01]  /*0ca0*/  IADD3 R17, PT, PT, R17, 0x380, RZ ;  /* 0x0000038011117810 */ /* 0x000fe20007ffe0ff */
[----:B------:R-:W-:Y:S01]  /*0cb0*/  VIADD R16, R16, 0x8 ;  /* 0x0000000810107836 */ /* 0x000fe20000000000 */
[----:B------:R-:W-:Y:S04]  /*0cc0*/  BSSY.RECONVERGENT B0, `(.L_x_254) ;  /* 0x000000c000007945 */ /* 0x000fe80003800200 */
[----:B------:R-:W-:Y:S01]  /*0cd0*/  ISETP.NE.AND P1, PT, R16, R6, PT ;  /* 0x000000061000720c */ /* 0x000fe20003f25270 */
[----:B--2---:R-:W-:-:S04]  /*0ce0*/  @!P0 IMAD.IADD R18, R18, 0x1, -R19 ;  /* 0x0000000112128824 */ /* 0x004fc800078e0a13 */
[----:B------:R-:W-:-:S05]  /*0cf0*/  @!P0 IMAD R19, R18, R18, RZ ;  /* 0x0000001212138224 */ /* 0x000fca00078e02ff */
[----:B------:R1:W-:Y:S01]  /*0d00*/  @!P0 STG.E desc[UR14][R10.64+0xa00], R19 ;  /* 0x000a00130a008986 */ /* 0x0003e2000c10190e */
[----:B------:R-:W-:-:S13]  /*0d10*/  ISETP.GE.AND P0, PT, R17, R0, PT ;  /* 0x000000001100720c */ /* 0x000fda0003f06270 */
[----:B-1----:R-:W-:Y:S05]  /*0d20*/  @P0 BRA `(.L_x_255) ;  /* 0x0000000000140947 */ /* 0x002fea0003800000 */
[----:B------:R-:W2:Y:S04]  /*0d30*/  LDG.E R14, desc[UR14][R14.64+0xc00] ;  /* 0x000c000e0e0e7981 */ /* 0x000ea8000c1e1900 */
[----:B------:R-:W2:Y:S02]  /*0d40*/  LDG.E R13, desc[UR14][R12.64+0xc00] ;  /* 0x000c000e0c0d7981 */ /* 0x000ea4000c1e1900 */
[----:B--2---:R-:W-:-:S05]  /*0d50*/  IADD3 R17, PT, PT, R14, -R13, RZ ;  /* 0x8000000d0e117210 */ /* 0x004fca0007ffe0ff */
[----:B------:R-:W-:-:S05]  /*0d60*/  IMAD R17, R17, R17, RZ ;  /* 0x0000001111117224 */ /* 0x000fca00078e02ff */
[----:B------:R0:W-:Y:S02]  /*0d70*/  STG.E desc[UR14][R10.64+0xc00], R17 ;  /* 0x000c00110a007986 */ /* 0x0001e4000c10190e */
.L_x_255:
[----:B------:R-:W-:Y:S05]  /*0d80*/  BSYNC.RECONVERGENT B0 ;  /* 0x0000000000007941 */ /* 0x000fea0003800200 */
.L_x_254:
[----:B------:R-:W-:Y:S05]  /*0d90*/  @P1 BRA `(.L_x_256) ;  /* 0xfffffff800f01947 */ /* 0x000fea000383ffff */
.L_x_241:
[----:B------:R-:W-:-:S13]  /*0da0*/  ISETP.NE.AND P0, PT, R20, RZ, PT ;  /* 0x000000ff1400720c */ /* 0x000fda0003f05270 */
[----:B------:R-:W-:Y:S05]  /*0db0*/  @!P0 EXIT ;  /* 0x000000000000894d */ /* 0x000fea0003800000 */
[----:B0-----:R-:W0:Y:S01]  /*0dc0*/  LDC R10, c[0x0][0x388] ;  /* 0x0000e200ff0a7b82 */ /* 0x001e220000000800 */
[----:B------:R-:W-:Y:S02]  /*0dd0*/  ISETP.GE.U32.AND P0, PT, R20, 0x4, PT ;  /* 0x000000041400780c */ /* 0x000fe40003f06070 */
[----:B0-----:R-:W-:-:S04]  /*0de0*/  LOP3.LUT R24, R10, 0x3, RZ, 0xc0, !PT ;  /* 0x000000030a187812 */ /* 0x001fc800078ec0ff */
[----:B------:R-:W-:-:S07]  /*0df0*/  ISETP.NE.AND P2, PT, R24, RZ, PT ;  /* 0x000000ff1800720c */ /* 0x000fce0003f45270 */
[----:B------:R-:W-:Y:S06]  /*0e00*/  @!P0 BRA `(.L_x_257) ;  /* 0x0000000000a48947 */ /* 0x000fec0003800000 */
[----:B-1234-:R-:W-:-:S05]  /*0e10*/  IMAD R11, R6, 0x80, R7 ;  /* 0x00000080060b7824 */ /* 0x01efca00078e0207 */
[----:B------:R-:W-:-:S13]  /*0e20*/  ISETP.GE.AND P0, PT, R11, R0, PT ;  /* 0x000000000b00720c */ /* 0x000fda0003f06270 */
[----:B------:R-:W-:-:S04]  /*0e30*/  @!P0 IMAD.WIDE R16, R11, 0x4, R4 ;  /* 0x000000040b108825 */ /* 0x000fc800078e0204 */
[C---:B------:R-:W-:Y:S02]  /*0e40*/  @!P0 IMAD.WIDE R18, R11.reuse, 0x4, R2 ;  /* 0x000000040b128825 */ /* 0x040fe400078e0202 */
[----:B------:R-:W2:Y:S04]  /*0e50*/  @!P0 LDG.E R16, desc[UR14][R16.64] ;  /* 0x0000000e10108981 */ /* 0x000ea8000c1e1900 */
[----:B------:R-:W2:Y:S01]  /*0e60*/  @!P0 LDG.E R19, desc[UR14][R18.64] ;  /* 0x0000000e12138981 */ /* 0x000ea2000c1e1900 */
[C---:B------:R-:W-:Y:S01]  /*0e70*/  IADD3 R23, PT, PT, R11.reuse, 0x80, RZ ;  /* 0x000000800b177810 */ /* 0x040fe20007ffe0ff */
[----:B------:R-:W-:-:S03]  /*0e80*/  @!P0 IMAD.WIDE R12, R11, 0x4, R8 ;  /* 0x000000040b0c8825 */ /* 0x000fc600078e0208 */
[----:B------:R-:W-:-:S13]  /*0e90*/  ISETP.GE.AND P1, PT, R23, R0, PT ;  /* 0x000000001700720c */ /* 0x000fda0003f26270 */
[----:B------:R-:W-:-:S04]  /*0ea0*/  @!P1 IMAD.WIDE R20, R23, 0x4, R4 ;  /* 0x0000000417149825 */ /* 0x000fc800078e0204 */
[----:B--2---:R-:W-:-:S04]  /*0eb0*/  @!P0 IMAD.IADD R14, R16, 0x1, -R19 ;  /* 0x00000001100e8824 */ /* 0x004fc800078e0a13 */
[----:B------:R-:W-:Y:S02]  /*0ec0*/  @!P0 IMAD R25, R14, R14, RZ ;  /* 0x0000000e0e198224 */ /* 0x000fe400078e02ff */
[----:B------:R-:W-:-:S03]  /*0ed0*/  @!P1 IMAD.WIDE R14, R23, 0x4, R2 ;  /* 0x00000004170e9825 */ /* 0x000fc600078e0202 */
[----:B------:R0:W-:Y:S04]  /*0ee0*/  @!P0 STG.E desc[UR14][R12.64], R25 ;  /* 0x000000190c008986 */ /* 0x0001e8000c10190e */
[----:B------:R-:W2:Y:S04]  /*0ef0*/  @!P1 LDG.E R20, desc[UR14][R20.64] ;  /* 0x0000000e14149981 */ /* 0x000ea8000c1e1900 */
[----:B------:R-:W2:Y:S01]  /*0f00*/  @!P1 LDG.E R15, desc[UR14][R14.64] ;  /* 0x0000000e0e0f9981 */ /* 0x000ea2000c1e1900 */
[----:B------:R-:W-:Y:S01]  /*0f10*/  IADD3 R29, PT, PT, R11, 0x100, RZ ;  /* 0x000001000b1d7810 */ /* 0x000fe20007ffe0ff */
        /* <DEDUP_REMOVED lines=9> */
[----:B0-----:R-:W-:Y:S01]  /*0fb0*/  IADD3 R25, PT, PT, R11, 0x180, RZ ;  /* 0x000001800b197810 */ /* 0x001fe20007ffe0ff */
[----:B------:R-:W-:-:S03]  /*0fc0*/  @!P0 IMAD.WIDE R12, R29, 0x4, R8 ;  /* 0x000000041d0c8825 */ /* 0x000fc600078e0208 */
[----:B------:R-:W-:-:S13]  /*0fd0*/  ISETP.GE.AND P1, PT, R25, R0, PT ;  /* 0x000000001900720c */ /* 0x000fda0003f26270 */
[----:B------:R-:W-:-:S04]  /*0fe0*/  @!P1 IMAD.WIDE R14, R25, 0x4, R4 ;  /* 0x00000004190e9825 */ /* 0x000fc800078e0204 */
[----:B------:R-:W-:-:S04]  /*0ff0*/  @!P1 IMAD.WIDE R20, R25, 0x4, R2 ;  /* 0x0000000419149825 */ /* 0x000fc800078e0202 */
[----:B--2---:R-:W-:-:S04]  /*1000*/  @!P0 IMAD.IADD R11, R22, 0x1, -R19 ;  /* 0x00000001160b8824 */ /* 0x004fc800078e0a13 */
[----:B------:R-:W-:-:S05]  /*1010*/  @!P0 IMAD R11, R11, R11, RZ ;  /* 0x0000000b0b0b8224 */ /* 0x000fca00078e02ff */
[----:B------:R0:W-:Y:S04]  /*1020*/  @!P0 STG.E desc[UR14][R12.64], R11 ;  /* 0x0000000b0c008986 */ /* 0x0001e8000c10190e */
[----:B------:R-:W2:Y:S04]  /*1030*/  @!P1 LDG.E R14, desc[UR14][R14.64] ;  /* 0x0000000e0e0e9981 */ /* 0x000ea8000c1e1900 */
[----:B------:R-:W2:Y:S01]  /*1040*/  @!P1 LDG.E R21, desc[UR14][R20.64] ;  /* 0x0000000e14159981 */ /* 0x000ea2000c1e1900 */
[----:B-1----:R-:W-:-:S04]  /*1050*/  @!P1 IMAD.WIDE R16, R25, 0x4, R8 ;  /* 0x0000000419109825 */ /* 0x002fc800078e0208 */
[----:B------:R-:W-:Y:S01]  /*1060*/  VIADD R6, R6, 0x4 ;  /* 0x0000000406067836 */ /* 0x000fe20000000000 */
[----:B--2---:R-:W-:-:S05]  /*1070*/  @!P1 IADD3 R18, PT, PT, R14, -R21, RZ ;  /* 0x800000150e129210 */ /* 0x004fca0007ffe0ff */
[----:B------:R-:W-:-:S05]  /*1080*/  @!P1 IMAD R19, R18, R18, RZ ;  /* 0x0000001212139224 */ /* 0x000fca00078e02ff */
[----:B------:R0:W-:Y:S02]  /*1090*/  @!P1 STG.E desc[UR14][R16.64], R19 ;  /* 0x0000001310009986 */ /* 0x0001e4000c10190e */
.L_x_257:
[----:B------:R-:W-:Y:S05]  /*10a0*/  @!P2 EXIT ;  /* 0x000000000000a94d */ /* 0x000fea0003800000 */
[----:B------:R-:W-:Y:S02]  /*10b0*/  ISETP.NE.AND P0, PT, R24, 0x1, PT ;  /* 0x000000011800780c */ /* 0x000fe40003f05270 */
[----:B------:R-:W-:-:S04]  /*10c0*/  LOP3.LUT R10, R10, 0x1, RZ, 0xc0, !PT ;  /* 0x000000010a0a7812 */ /* 0x000fc800078ec0ff */
[----:B------:R-:W-:-:S07]  /*10d0*/  ISETP.NE.U32.AND P2, PT, R10, 0x1, PT ;  /* 0x000000010a00780c */ /* 0x000fce0003f45070 */
[----:B------:R-:W-:Y:S06]  /*10e0*/  @!P0 BRA `(.L_x_258) ;  /* 0x0000000000548947 */ /* 0x000fec0003800000 */
[----:B------:R-:W-:-:S04]  /*10f0*/  LEA R15, R6, R7, 0x7 ;  /* 0x00000007060f7211 */ /* 0x000fc800078e38ff */
[----:B------:R-:W-:-:S13]  /*1100*/  ISETP.GE.AND P0, PT, R15, R0, PT ;  /* 0x000000000f00720c */ /* 0x000fda0003f06270 */
[----:B01234-:R-:W-:-:S04]  /*1110*/  @!P0 IMAD.WIDE R10, R15, 0x4, R4 ;  /* 0x000000040f0a8825 */ /* 0x01ffc800078e0204 */
[C---:B------:R-:W-:Y:S02]  /*1120*/  @!P0 IMAD.WIDE R12, R15.reuse, 0x4, R2 ;  /* 0x000000040f0c8825 */ /* 0x040fe400078e0202 */
[----:B------:R-:W2:Y:S04]  /*1130*/  @!P0 LDG.E R10, desc[UR14][R10.64] ;  /* 0x0000000e0a0a8981 */ /* 0x000ea8000c1e1900 */
[----:B------:R-:W2:Y:S01]  /*1140*/  @!P0 LDG.E R13, desc[UR14][R12.64] ;  /* 0x0000000e0c0d8981 */ /* 0x000ea2000c1e1900 */
[C---:B------:R-:W-:Y:S02]  /*1150*/  VIADD R23, R15.reuse, 0x80 ;  /* 0x000000800f177836 */ /* 0x040fe40000000000 */
[----:B------:R-:W-:-:S03]  /*1160*/  @!P0 IMAD.WIDE R14, R15, 0x4, R8 ;  /* 0x000000040f0e8825 */ /* 0x000fc600078e0208 */
[----:B------:R-:W-:-:S13]  /*1170*/  ISETP.GE.AND P1, PT, R23, R0, PT ;  /* 0x000000001700720c */ /* 0x000fda0003f26270 */
[----:B------:R-:W-:Y:S01]  /*1180*/  @!P1 IMAD.WIDE R18, R23, 0x4, R2 ;  /* 0x0000000417129825 */ /* 0x000fe200078e0202 */
[----:B--2---:R-:W-:-:S05]  /*1190*/  @!P0 IADD3 R16, PT, PT, R10, -R13, RZ ;  /* 0x8000000d0a108210 */ /* 0x004fca0007ffe0ff */
[----:B------:R-:W-:Y:S02]  /*11a0*/  @!P0 IMAD R21, R16, R16, RZ ;  /* 0x0000001010158224 */ /* 0x000fe400078e02ff */
[----:B------:R-:W-:-:S03]  /*11b0*/  @!P1 IMAD.WIDE R16, R23, 0x4, R4 ;  /* 0x0000000417109825 */ /* 0x000fc600078e0204 */
[----:B------:R0:W-:Y:S04]  /*11c0*/  @!P0 STG.E desc[UR14][R14.64], R21 ;  /* 0x000000150e008986 */ /* 0x0001e8000c10190e */
[----:B------:R-:W2:Y:S04]  /*11d0*/  @!P1 LDG.E R16, desc[UR14][R16.64] ;  /* 0x0000000e10109981 */ /* 0x000ea8000c1e1900 */
[----:B------:R-:W2:Y:S01]  /*11e0*/  @!P1 LDG.E R19, desc[UR14][R18.64] ;  /* 0x0000000e12139981 */ /* 0x000ea2000c1e1900 */
[----:B------:R-:W-:Y:S01]  /*11f0*/  @!P1 IMAD.WIDE R10, R23, 0x4, R8 ;  /* 0x00000004170a9825 */ /* 0x000fe200078e0208 */
[----:B------:R-:W-:-:S03]  /*1200*/  IADD3 R6, PT, PT, R6, 0x2, RZ ;  /* 0x0000000206067810 */ /* 0x000fc60007ffe0ff */
[----:B--2---:R-:W-:-:S04]  /*1210*/  @!P1 IMAD.IADD R12, R16, 0x1, -R19 ;  /* 0x00000001100c9824 */ /* 0x004fc800078e0a13 */
[----:B------:R-:W-:-:S05]  /*1220*/  @!P1 IMAD R13, R12, R12, RZ ;  /* 0x0000000c0c0d9224 */ /* 0x000fca00078e02ff */
[----:B------:R0:W-:Y:S02]  /*1230*/  @!P1 STG.E desc[UR14][R10.64], R13 ;  /* 0x0000000d0a009986 */ /* 0x0001e4000c10190e */
.L_x_258:
[----:B------:R-:W-:Y:S05]  /*1240*/  @P2 EXIT ;  /* 0x000000000000294d */ /* 0x000fea0003800000 */
[----:B------:R-:W-:-:S05]  /*1250*/  IMAD R7, R6, 0x80, R7 ;  /* 0x0000008006077824 */ /* 0x000fca00078e0207 */
[----:B------:R-:W-:-:S13]  /*1260*/  ISETP.GE.AND P0, PT, R7, R0, PT ;  /* 0x000000000700720c */ /* 0x000fda0003f06270 */
[----:B------:R-:W-:Y:S05]  /*1270*/  @P0 EXIT ;  /* 0x000000000000094d */ /* 0x000fea0003800000 */
[----:B------:R-:W-:-:S04]  /*1280*/  IMAD.WIDE R4, R7, 0x4, R4 ;  /* 0x0000000407047825 */ /* 0x000fc800078e0204 */
[C---:B------:R-:W-:Y:S02]  /*1290*/  IMAD.WIDE R2, R7.reuse, 0x4, R2 ;  /* 0x0000000407027825 */ /* 0x040fe400078e0202 */
[----:B------:R-:W5:Y:S04]  /*12a0*/  LDG.E R4, desc[UR14][R4.64] ;  /* 0x0000000e04047981 */ /* 0x000f68000c1e1900 */
[----:B------:R-:W5:Y:S01]  /*12b0*/  LDG.E R3, desc[UR14][R2.64] ;  /* 0x0000000e02037981 */ /* 0x000f62000c1e1900 */
[----:B------:R-:W-:Y:S01]  /*12c0*/  IMAD.WIDE R8, R7, 0x4, R8 ;  /* 0x0000000407087825 */ /* 0x000fe200078e0208 */
[----:B-----5:R-:W-:-:S05]  /*12d0*/  IADD3 R0, PT, PT, R4, -R3, RZ ;  /* 0x8000000304007210 */ /* 0x020fca0007ffe0ff */
[----:B------:R-:W-:-:S05]  /*12e0*/  IMAD R7, R0, R0, RZ ;  /* 0x0000000000077224 */ /* 0x000fca00078e02ff */
[----:B------:R-:W-:Y:S01]  /*12f0*/  STG.E desc[UR14][R8.64], R7 ;  /* 0x0000000708007986 */ /* 0x000fe2000c10190e */
[----:B------:R-:W-:Y:S05]  /*1300*/  EXIT ;  /* 0x000000000000794d */ /* 0x000fea0003800000 */
.L_x_240:
[----:B------:R-:W-:-:S13]  /*1310*/  ISETP.GE.AND P0, PT, R10, 0x1, PT ;  /* 0x000000010a00780c */ /* 0x000fda0003f06270 */
[----:B------:R-:W-:Y:S05]  /*1320*/  @!P0 EXIT ;  /* 0x000000000000894d */ /* 0x000fea0003800000 */
[----:B------:R-:W-:Y:S01]  /*1330*/  ISETP.GE.U32.AND P0, PT, R10, 0x8, PT ;  /* 0x000000080a00780c */ /* 0x000fe20003f06070 */
[----:B------:R-:W-:-:S12]  /*1340*/  IMAD.MOV.U32 R0, RZ, RZ, RZ ;  /* 0x000000ffff007224 */ /* 0x000fd800078e00ff */
[----:B------:R-:W-:Y:S05]  /*1350*/  @!P0 BRA `(.L_x_259) ;  /* 0x0000000400408947 */ /* 0x000fea0003800000 */
[----:B------:R-:W0:Y:S01]  /*1360*/  LDC.64 R12, c[0x0][0x398] ;  /* 0x0000e600ff0c7b82 */ /* 0x000e220000000a00 */
[----:B------:R-:W-:Y:S01]  /*1370*/  UIADD3 UR4, UP2, UPT, UR13, 0x600, URZ ;  /* 0x000006000d047890 */ /* 0x000fe2000ff5e0ff */
[----:B------:R-:W-:-:S03]  /*1380*/  LOP3.LUT R0, R10, 0x7ffffff8, RZ, 0xc0, !PT ;  /* 0x7ffffff80a007812 */ /* 0x000fc600078ec0ff */
[----:B------:R-:W-:Y:S02]  /*1390*/  UIADD3 UR10, UP1, UPT, UR4, UR10, URZ ;  /* 0x0000000a040a7290 */ /* 0x000fe4000ff3e0ff */
[----:B------:R-:W-:Y:S01]  /*13a0*/  UIADD3 UR8, UP0, UPT, UR4, UR8, URZ ;  /* 0x0000000804087290 */ /* 0x000fe2000ff1e0ff */
[----:B------:R-:W1:Y:S01]  /*13b0*/  LDC.64 R8, c[0x0][0x390] ;  /* 0x0000e400ff087b82 */ /* 0x000e620000000a00 */
[----:B------:R-:W-:Y:S01]  /*13c0*/  UIADD3.X UR5, UPT, UPT, URZ, UR16, URZ, UP2, !UPT ;  /* 0x00000010ff057290 */ /* 0x000fe200097fe4ff */
[----:B------:R-:W-:Y:S01]  /*13d0*/  IMAD.MOV R0, RZ, RZ, -R0 ;  /* 0x000000ffff007224 */ /* 0x000fe200078e0a00 */
[----:B------:R-:W-:Y:S02]  /*13e0*/  UIADD3 UR4, UP2, UPT, UR4, UR6, URZ ;  /* 0x0000000604047290 */ /* 0x000fe4000ff5e0ff */
[----:B------:R-:W-:Y:S02]  /*13f0*/  UIADD3.X UR11, UPT, UPT, UR5, UR11, URZ, UP1, !UPT ;  /* 0x0000000b050b7290 */ /* 0x000fe40008ffe4ff */
[----:B------:R-:W-:Y:S01]  /*1400*/  UIADD3.X UR9, UPT, UPT, UR5, UR9, URZ, UP0, !UPT ;  /* 0x0000000905097290 */ /* 0x000fe200087fe4ff */
[----:B------:R-:W2:Y:S01]  /*1410*/  LDC.64 R14, c[0x0][0x3a8] ;  /* 0x0000ea00ff0e7b82 */ /* 0x000ea20000000a00 */
[----:B------:R-:W-:Y:S01]  /*1420*/  UIADD3.X UR5, UPT, UPT, UR5, UR7, URZ, UP2, !UPT ;  /* 0x0000000705057290 */ /* 0x000fe200097fe4ff */
[----:B0-----:R-:W-:-:S04]  /*1430*/  IMAD.WIDE.U32 R10, R7, 0x4, R12 ;  /* 0x00000004070a7825 */ /* 0x001fc800078e000c */
[----:B-1----:R-:W-:-:S04]  /*1440*/  IMAD.WIDE.U32 R8, R7, 0x4, R8 ;  /* 0x0000000407087825 */ /* 0x002fc800078e0008 */
[C---:B--2---:R-:W-:Y:S01]  /*1450*/  IMAD.WIDE.U32 R12, R7.reuse, 0x4, R14 ;  /* 0x00000004070c7825 */ /* 0x044fe200078e000e */
[----:B------:R-:W-:-:S07]  /*1460*/  IADD3 R7, PT, PT, R7, 0x80, RZ ;  /* 0x0000008007077810 */ /* 0x000fce0007ffe0ff */
.L_x_260:
[----:B------:R-:W-:Y:S02]  /*1470*/  IADD3 R20, P1, PT, R12, UR13, RZ ;  /* 0x0000000d0c147c10 */ /* 0x000fe4000ff3e0ff */
[----:B0-----:R-:W-:Y:S02]  /*1480*/  IADD3 R18, P0, PT, R10, UR13, RZ ;  /* 0x0000000d0a127c10 */ /* 0x001fe4000ff1e0ff */
[----:B------:R-:W-:Y:S02]  /*1490*/  IADD3.X R21, PT, PT, R13, UR16, RZ, P1, !PT ;  /* 0x000000100d157c10 */ /* 0x000fe40008ffe4ff */
[----:B------:R-:W-:-:S04]  /*14a0*/  IADD3.X R19, PT, PT, R11, UR16, RZ, P0, !PT ;  /* 0x000000100b137c10 */ /* 0x000fc800087fe4ff */
[----:B------:R-:W2:Y:S04]  /*14b0*/  LDG.E R21, desc[UR14][R20.64] ;  /* 0x0000000e14157981 */ /* 0x000ea8000c1e1900 */
[----:B------:R-:W2:Y:S01]  /*14c0*/  LDG.E R18, desc[UR14][R18.64] ;  /* 0x0000000e12127981 */ /* 0x000ea2000c1e1900 */
[----:B------:R-:W-:Y:S01]  /*14d0*/  MOV R16, UR10 ;  /* 0x0000000a00107c02 */ /* 0x000fe20008000f00 */
[----:B------:R-:W-:Y:S01]  /*14e0*/  IMAD.U32 R17, RZ, RZ, UR11 ;  /* 0x0000000bff117e24 */ /* 0x000fe2000f8e00ff */
[----:B------:R-:W-:Y:S01]  /*14f0*/  MOV R14, UR4 ;  /* 0x00000004000e7c02 */ /* 0x000fe20008000f00 */
[----:B------:R-:W-:Y:S01]  /*1500*/  IMAD.U32 R15, RZ, RZ, UR5 ;  /* 0x00000005ff0f7e24 */ /* 0x000fe2000f8e00ff */
[----:B------:R-:W-:Y:S01]  /*1510*/  IADD3 R22, P0, PT, R8, UR13, RZ ;  /* 0x0000000d08167c10 */ /* 0x000fe2000ff1e0ff */
[----:B------:R-:W-:-:S03]  /*1520*/  IMAD.WIDE R16, R7, 0x4, R16 ;  /* 0x0000000407107825 */ /* 0x000fc600078e0210 */
[----:B------:R-:W-:Y:S01]  /*1530*/  IADD3.X R23, PT, PT, R9, UR16, RZ, P0, !PT ;  /* 0x0000001009177c10 */ /* 0x000fe200087fe4ff */
[----:B------:R-:W-:Y:S01]  /*1540*/  IMAD.WIDE R14, R7, 0x4, R14 ;  /* 0x00000004070e7825 */ /* 0x000fe200078e020e */
[----:B--2---:R-:W-:-:S05]  /*1550*/  IADD3 R6, PT, PT, R18, -R21, RZ ;  /* 0x8000001512067210 */ /* 0x004fca0007ffe0ff */
[----:B------:R-:W-:-:S05]  /*1560*/  IMAD R25, R6, R6, RZ ;  /* 0x0000000606197224 */ /* 0x000fca00078e02ff */
[----:B------:R0:W-:Y:S04]  /*1570*/  STG.E desc[UR14][R22.64], R25 ;  /* 0x0000001916007986 */ /* 0x0001e8000c10190e */
[----:B------:R-:W2:Y:S04]  /*1580*/  LDG.E R6, desc[UR14][R16.64+-0x600] ;  /* 0xfffa000e10067981 */ /* 0x000ea8000c1e1900 */
[----:B------:R-:W2:Y:S01]  /*1590*/  LDG.E R21, desc[UR14][R14.64+-0x600] ;  /* 0xfffa000e0e157981 */ /* 0x000ea2000c1e1900 */
[----:B------:R-:W-:Y:S01]  /*15a0*/  MOV R19, UR9 ;  /* 0x0000000900137c02 */ /* 0x000fe20008000f00 */
[----:B------:R-:W-:-:S04]  /*15b0*/  IMAD.U32 R18, RZ, RZ, UR8 ;  /* 0x00000008ff127e24 */ /* 0x000fc8000f8e00ff */
[----:B------:R-:W-:-:S04]  /*15c0*/  IMAD.WIDE R18, R7, 0x4, R18 ;  /* 0x0000000407127825 */ /* 0x000fc800078e0212 */
[----:B--2---:R-:W-:-:S04]  /*15d0*/  IMAD.IADD R6, R6, 0x1, -R21 ;  /* 0x0000000106067824 */ /* 0x004fc800078e0a15 */
[----:B------:R-:W-:-:S05]  /*15e0*/  IMAD R21, R6, R6, RZ ;  /* 0x0000000606157224 */ /* 0x000fca00078e02ff */
[----:B------:R1:W-:Y:S04]  /*15f0*/  STG.E desc[UR14][R18.64+-0x600], R21 ;  /* 0xfffa001512007986 */ /* 0x0003e8000c10190e */
[----:B------:R-:W2:Y:S04]  /*1600*/  LDG.E R6, desc[UR14][R16.64+-0x400] ;  /* 0xfffc000e10067981 */ /* 0x000ea8000c1e1900 */
[----:B------:R-:W2:Y:S02]  /*1610*/  LDG.E R27, desc[UR14][R14.64+-0x400] ;  /* 0xfffc000e0e1b7981 */ /* 0x000ea4000c1e1900 */
[----:B--2---:R-:W-:-:S05]  /*1620*/  IADD3 R6, PT, PT, R6, -R27, RZ ;  /* 0x8000001b06067210 */ /* 0x004fca0007ffe0ff */
[----:B0-----:R-:W-:-:S05]  /*1630*/  IMAD R23, R6, R6, RZ ;  /* 0x0000000606177224 */ /* 0x001fca00078e02ff */
[----:B------:R0:W-:Y:S04]  /*1640*/  STG.E desc[UR14][R18.64+-0x400], R23 ;  /* 0xfffc001712007986 */ /* 0x0001e8000c10190e */
[----:B------:R-:W2:Y:S04]  /*1650*/  LDG.E R6, desc[UR14][R16.64+-0x200] ;  /* 0xfffe000e10067981 */ /* 0x000ea8000c1e1900 */
[----:B------:R-:W2:Y:S02]  /*1660*/  LDG.E R25, desc[UR14][R14.64+-0x200] ;  /* 0xfffe000e0e197981 */ /* 0x000ea4000c1e1900 */
[----:B--2---:R-:W-:-:S04]  /*1670*/  IMAD.IADD R6, R6, 0x1, -R25 ;  /* 0x0000000106067824 */ /* 0x004fc800078e0a19 */
[----:B------:R-:W-:-:S05]  /*1680*/  IMAD R25, R6, R6, RZ ;  /* 0x0000000606197224 */ /* 0x000fca00078e02ff */
[----:B------:R2:W-:Y:S04]  /*1690*/  STG.E desc[UR14][R18.64+-0x200], R25 ;  /* 0xfffe001912007986 */ /* 0x0005e8000c10190e */
[----:B------:R-:W3:Y:S04]  /*16a0*/  LDG.E R6, desc[UR14][R16.64] ;  /* 0x0000000e10067981 */ /* 0x000ee8000c1e1900 */
[----:B-1----:R-:W3:Y:S02]  /*16b0*/  LDG.E R21, desc[UR14][R14.64] ;  /* 0x0000000e0e157981 */ /* 0x002ee4000c1e1900 */
[----:B---3--:R-:W-:-:S05]  /*16c0*/  IADD3 R6, PT, PT, R6, -R21, RZ ;  /* 0x8000001506067210 */ /* 0x008fca0007ffe0ff */
[----:B------:R-:W-:-:S05]  /*16d0*/  IMAD R21, R6, R6, RZ ;  /* 0x0000000606157224 */ /* 0x000fca00078e02ff */
[----:B------:R1:W-:Y:S04]  /*16e0*/  STG.E desc[UR14][R18.64], R21 ;  /* 0x0000001512007986 */ /* 0x0003e8000c10190e */
[----:B------:R-:W3:Y:S04]  /*16f0*/  LDG.E R6, desc[UR14][R16.64+0x200] ;  /* 0x0002000e10067981 */ /* 0x000ee8000c1e1900 */
[----:B0-----:R-:W3:Y:S02]  /*1700*/  LDG.E R23, desc[UR14][R14.64+0x200] ;  /* 0x0002000e0e177981 */ /* 0x001ee4000c1e1900 */
[----:B---3--:R-:W-:-:S04]  /*1710*/  IMAD.IADD R6, R6, 0x1, -R23 ;  /* 0x0000000106067824 */ /* 0x008fc800078e0a17 */
[----:B------:R-:W-:-:S05]  /*1720*/  IMAD R23, R6, R6, RZ ;  /* 0x0000000606177224 */ /* 0x000fca00078e02ff */
[----:B------:R0:W-:Y:S04]  /*1730*/  STG.E desc[UR14][R18.64+0x200], R23 ;  /* 0x0002001712007986 */ /* 0x0001e8000c10190e */
[----:B------:R-:W3:Y:S04]  /*1740*/  LDG.E R6, desc[UR14][R16.64+0x400] ;  /* 0x0004000e10067981 */ /* 0x000ee8000c1e1900 */
[----:B--2---:R-:W3:Y:S02]  /*1750*/  LDG.E R25, desc[UR14][R14.64+0x400] ;  /* 0x0004000e0e197981 */ /* 0x004ee4000c1e1900 */
[----:B---3--:R-:W-:-:S05]  /*1760*/  IADD3 R6, PT, PT, R6, -R25, RZ ;  /* 0x8000001906067210 */ /* 0x008fca0007ffe0ff */
[----:B------:R-:W-:-:S05]  /*1770*/  IMAD R25, R6, R6, RZ ;  /* 0x0000000606197224 */ /* 0x000fca00078e02ff */
[----:B------:R0:W-:Y:S04]  /*1780*/  STG.E desc[UR14][R18.64+0x400], R25 ;  /* 0x0004001912007986 */ /* 0x0001e8000c10190e */
[----:B------:R-:W2:Y:S04]  /*1790*/  LDG.E R6, desc[UR14][R16.64+0x600] ;  /* 0x0006000e10067981 */ /* 0x000ea8000c1e1900 */
[----:B-1----:R-:W2:Y:S01]  /*17a0*/  LDG.E R21, desc[UR14][R14.64+0x600] ;  /* 0x0006000e0e157981 */ /* 0x002ea2000c1e1900 */
[----:B------:R-:W-:-:S04]  /*17b0*/  IADD3 R0, PT, PT, R0, 0x8, RZ ;  /* 0x0000000800007810 */ /* 0x000fc80007ffe0ff */
[----:B------:R-:W-:Y:S01]  /*17c0*/  ISETP.NE.AND P0, PT, R0, RZ, PT ;  /* 0x000000ff0000720c */ /* 0x000fe20003f05270 */
[----:B------:R-:W-:Y:S01]  /*17d0*/  UIADD3 UR13, UP0, UPT, UR13, 0x1000, URZ ;  /* 0x000010000d0d7890 */ /* 0x000fe2000ff1e0ff */
[----:B------:R-:W-:-:S03]  /*17e0*/  IADD3 R7, PT, PT, R7, 0x400, RZ ;  /* 0x0000040007077810 */ /* 0x000fc60007ffe0ff */
[----:B------:R-:W-:Y:S01]  /*17f0*/  UIADD3.X UR16, UPT, UPT, URZ, UR16, URZ, UP0, !UPT ;  /* 0x00000010ff107290 */ /* 0x000fe200087fe4ff */
[----:B--2---:R-:W-:-:S04]  /*1800*/  IMAD.IADD R6, R6, 0x1, -R21 ;  /* 0x0000000106067824 */ /* 0x004fc800078e0a15 */
[----:B------:R-:W-:-:S05]  /*1810*/  IMAD R21, R6, R6, RZ ;  /* 0x0000000606157224 */ /* 0x000fca00078e02ff */
[----:B------:R0:W-:Y:S01]  /*1820*/  STG.E desc[UR14][R18.64+0x600], R21 ;  /* 0x0006001512007986 */ /* 0x0001e2000c10190e */
[----:B------:R-:W-:Y:S05]  /*1830*/  @P0 BRA `(.L_x_260) ;  /* 0xfffffffc000c0947 */ /* 0x000fea000383ffff */
[----:B------:R-:W1:Y:S02]  /*1840*/  LDC R0, c[0x0][0x388] ;  /* 0x0000e200ff007b82 */ /* 0x000e640000000800 */
[----:B-1----:R-:W-:-:S07]  /*1850*/  LOP3.LUT R0, R0, 0x7ffffff8, RZ, 0xc0, !PT ;  /* 0x7ffffff800007812 */ /* 0x002fce00078ec0ff */
.L_x_259:
[----:B------:R-:W1:Y:S02]  /*1860*/  LDC R12, c[0x0][0x388] ;  /* 0x0000e200ff0c7b82 */ /* 0x000e640000000800 */
[----:B-1----:R-:W-:-:S04]  /*1870*/  LOP3.LUT R10, R12, 0x7, RZ, 0xc0, !PT ;  /* 0x000000070c0a7812 */ /* 0x002fc800078ec0ff */
[----:B------:R-:W-:-:S13]  /*1880*/  ISETP.NE.AND P0, PT, R10, RZ, PT ;  /* 0x000000ff0a00720c */ /* 0x000fda0003f05270 */
[----:B------:R-:W-:Y:S05]  /*1890*/  @!P0 EXIT ;  /* 0x000000000000894d */ /* 0x000fea0003800000 */
[----:B------:R-:W-:Y:S01]  /*18a0*/  IMAD.SHL.U32 R8, R12, 0x80, RZ ;  /* 0x000000800c087824 */ /* 0x000fe200078e00ff */
[----:B------:R-:W1:Y:S01]  /*18b0*/  LDCU.64 UR4, c[0x0][0x390] ;  /* 0x00007200ff0477ac */ /* 0x000e620008000a00 */
[----:B------:R-:W2:Y:S01]  /*18c0*/  S2R R13, SR_TID.X ;  /* 0x00000000000d7919 */ /* 0x000ea20000002100 */
[----:B------:R-:W-:Y:S02]  /*18d0*/  ISETP.GE.U32.AND P0, PT, R10, 0x4, PT ;  /* 0x000000040a00780c */ /* 0x000fe40003f06070 */
[----:B------:R-:W-:Y:S01]  /*18e0*/  SHF.R.S32.HI R6, RZ, 0x1f, R8 ;  /* 0x0000001fff067819 */ /* 0x000fe20000011408 */
[----:B------:R-:W-:Y:S01]  /*18f0*/  IMAD.WIDE.U32 R8, R8, UR12, RZ ;  /* 0x0000000c08087c25 */ /* 0x000fe2000f8e00ff */
[----:B0-----:R-:W-:-:S03]  /*1900*/  LOP3.LUT R18, R12, 0x3, RZ, 0xc0, !PT ;  /* 0x000000030c127812 */ /* 0x001fc600078ec0ff */
[----:B------:R-:W-:Y:S01]  /*1910*/  IMAD R7, R6, UR12, RZ ;  /* 0x0000000c06077c24 */ /* 0x000fe2000f8e02ff */
[----:B------:R-:W-:Y:S02]  /*1920*/  SHF.L.U32 R6, R8, 0x2, RZ ;  /* 0x0000000208067819 */ /* 0x000fe400000006ff */
[----:B------:R-:W-:Y:S02]  /*1930*/  ISETP.NE.AND P1, PT, R18, RZ, PT ;  /* 0x000000ff1200720c */ /* 0x000fe40003f25270 */
[----:B------:R-:W-:Y:S02]  /*1940*/  IADD3 R7, PT, PT, R9, R7, RZ ;  /* 0x0000000709077210 */ /* 0x000fe40007ffe0ff */
[----:B-1----:R-:W-:Y:S02]  /*1950*/  IADD3 R6, P2, PT, R6, UR4, RZ ;  /* 0x0000000406067c10 */ /* 0x002fe4000ff5e0ff */
[----:B------:R-:W-:-:S04]  /*1960*/  SHF.L.U64.HI R7, R8, 0x2, R7 ;  /* 0x0000000208077819 */ /* 0x000fc80000010207 */
[----:B------:R-:W-:Y:S01]  /*1970*/  IADD3.X R7, PT, PT, R7, UR5, RZ, P2, !PT ;  /* 0x0000000507077c10 */ /* 0x000fe200097fe4ff */
[----:B------:R-:W-:Y:S06]  /*1980*/  @!P0 BRA `(.L_x_261) ;  /* 0x0000000000648947 */ /* 0x000fec0003800000 */
[----:B--2---:R-:W-:-:S04]  /*1990*/  IMAD R15, R0, 0x80, R13 ;  /* 0x00000080000f7824 */ /* 0x004fc800078e020d */
[----:B------:R-:W-:-:S04]  /*19a0*/  IMAD.WIDE R10, R15, 0x4, R4 ;  /* 0x000000040f0a7825 */ /* 0x000fc800078e0204 */
[C---:B------:R-:W-:Y:S01]  /*19b0*/  IMAD.WIDE R8, R15.reuse, 0x4, R2 ;  /* 0x000000040f087825 */ /* 0x040fe200078e0202 */
[----:B------:R-:W2:Y:S04]  /*19c0*/  LDG.E R14, desc[UR14][R10.64] ;  /* 0x0000000e0a0e7981 */ /* 0x000ea8000c1e1900 */
[----:B------:R-:W2:Y:S02]  /*19d0*/  LDG.E R17, desc[UR14][R8.64] ;  /* 0x0000000e08117981 */ /* 0x000ea4000c1e1900 */
[----:B--2---:R-:W-:Y:S01]  /*19e0*/  IADD3 R17, PT, PT, R14, -R17, RZ ;  /* 0x800000110e117210 */ /* 0x004fe20007ffe0ff */
[----:B------:R-:W-:-:S04]  /*19f0*/  IMAD.WIDE R14, R15, 0x4, R6 ;  /* 0x000000040f0e7825 */ /* 0x000fc800078e0206 */
[----:B------:R-:W-:-:S05]  /*1a00*/  IMAD R17, R17, R17, RZ ;  /* 0x0000001111117224 */ /* 0x000fca00078e02ff */
[----:B------:R0:W-:Y:S04]  /*1a10*/  STG.E desc[UR14][R14.64], R17 ;  /* 0x000000110e007986 */ /* 0x0001e8000c10190e */
[----:B------:R-:W2:Y:S04]  /*1a20*/  LDG.E R16, desc[UR14][R10.64+0x200] ;  /* 0x0002000e0a107981 */ /* 0x000ea8000c1e1900 */
[----:B------:R-:W2:Y:S02]  /*1a30*/  LDG.E R19, desc[UR14][R8.64+0x200] ;  /* 0x0002000e08137981 */ /* 0x000ea4000c1e1900 */
[----:B--2---:R-:W-:-:S05]  /*1a40*/  IADD3 R16, PT, PT, R16, -R19, RZ ;  /* 0x8000001310107210 */ /* 0x004fca0007ffe0ff */
[----:B------:R-:W-:-:S05]  /*1a50*/  IMAD R19, R16, R16, RZ ;  /* 0x0000001010137224 */ /* 0x000fca00078e02ff */
[----:B------:R1:W-:Y:S04]  /*1a60*/  STG.E desc[UR14][R14.64+0x200], R19 ;  /* 0x000200130e007986 */ /* 0x0003e8000c10190e */
[----:B------:R-:W2:Y:S04]  /*1a70*/  LDG.E R16, desc[UR14][R10.64+0x400] ;  /* 0x0004000e0a107981 */ /* 0x000ea8000c1e1900 */
[----:B------:R-:W2:Y:S02]  /*1a80*/  LDG.E R21, desc[UR14][R8.64+0x400] ;  /* 0x0004000e08157981 */ /* 0x000ea4000c1e1900 */
[----:B--2---:R-:W-:-:S04]  /*1a90*/  IMAD.IADD R16, R16, 0x1, -R21 ;  /* 0x0000000110107824 */ /* 0x004fc800078e0a15 */
[----:B------:R-:W-:-:S05]  /*1aa0*/  IMAD R21, R16, R16, RZ ;  /* 0x0000001010157224 */ /* 0x000fca00078e02ff */
[----:B------:R1:W-:Y:S04]  /*1ab0*/  STG.E desc[UR14][R14.64+0x400], R21 ;  /* 0x000400150e007986 */ /* 0x0003e8000c10190e */
[----:B------:R-:W2:Y:S04]  /*1ac0*/  LDG.E R16, desc[UR14][R10.64+0x600] ;  /* 0x0006000e0a107981 */ /* 0x000ea8000c1e1900 */
[----:B0-----:R-:W2:Y:S01]  /*1ad0*/  LDG.E R17, desc[UR14][R8.64+0x600] ;  /* 0x0006000e08117981 */ /* 0x001ea2000c1e1900 */
[----:B------:R-:W-:Y:S02]  /*1ae0*/  IADD3 R0, PT, PT, R0, 0x4, RZ ;  /* 0x0000000400007810 */ /* 0x000fe40007ffe0ff */
[----:B--2---:R-:W-:-:S05]  /*1af0*/  IADD3 R16, PT, PT, R16, -R17, RZ ;  /* 0x8000001110107210 */ /* 0x004fca0007ffe0ff */
[----:B------:R-:W-:-:S05]  /*1b00*/  IMAD R17, R16, R16, RZ ;  /* 0x0000001010117224 */ /* 0x000fca00078e02ff */
[----:B------:R1:W-:Y:S02]  /*1b10*/  STG.E desc[UR14][R14.64+0x600], R17 ;  /* 0x000600110e007986 */ /* 0x0003e4000c10190e */
.L_x_261:
[----:B------:R-:W-:Y:S05]  /*1b20*/  @!P1 EXIT ;  /* 0x000000000000994d */ /* 0x000fea0003800000 */
[----:B------:R-:W-:Y:S02]  /*1b30*/  ISETP.NE.AND P0, PT, R18, 0x1, PT ;  /* 0x000000011200780c */ /* 0x000fe40003f05270 */
[----:B------:R-:W-:-:S04]  /*1b40*/  LOP3.LUT R12, R12, 0x1, RZ, 0xc0, !PT ;  /* 0x000000010c0c7812 */ /* 0x000fc800078ec0ff */
[----:B------:R-:W-:-:S07]  /*1b50*/  ISETP.NE.U32.AND P1, PT, R12, 0x1, PT ;  /* 0x000000010c00780c */ /* 0x000fce0003f25070 */
[----:B------:R-:W-:Y:S06]  /*1b60*/  @!P0 BRA `(.L_x_262) ;  /* 0x00000000003c8947 */ /* 0x000fec0003800000 */
[----:B-12---:R-:W-:-:S04]  /*1b70*/  IMAD R17, R0, 0x80, R13 ;  /* 0x0000008000117824 */ /* 0x006fc800078e020d */
        /* <DEDUP_REMOVED lines=9> */
[----:B------:R-:W2:Y:S01]  /*1c10*/  LDG.E R19, desc[UR14][R10.64+0x200] ;  /* 0x0002000e0a137981 */ /* 0x000ea2000c1e1900 */
[----:B------:R-:W-:Y:S01]  /*1c20*/  VIADD R0, R0, 0x2 ;  /* 0x0000000200007836 */ /* 0x000fe20000000000 */
[----:B--2---:R-:W-:-:S05]  /*1c30*/  IADD3 R12, PT, PT, R12, -R19, RZ ;  /* 0x800000130c0c7210 */ /* 0x004fca0007ffe0ff */
[----:B------:R-:W-:-:S05]  /*1c40*/  IMAD R19, R12, R12, RZ ;  /* 0x0000000c0c137224 */ /* 0x000fca00078e02ff */
[----:B------:R0:W-:Y:S02]  /*1c50*/  STG.E desc[UR14][R14.64+0x200], R19 ;  /* 0x000200130e007986 */ /* 0x0001e4000c10190e */
.L_x_262:
[----:B------:R-:W-:Y:S05]  /*1c60*/  @P1 EXIT ;  /* 0x000000000000194d */ /* 0x000fea0003800000 */
[----:B--2---:R-:W-:-:S05]  /*1c70*/  LEA R13, R0, R13, 0x7 ;  /* 0x0000000d000d7211 */ /* 0x004fca00078e38ff */
[----:B------:R-:W-:-:S04]  /*1c80*/  IMAD.WIDE R4, R13, 0x4, R4 ;  /* 0x000000040d047825 */ /* 0x000fc800078e0204 */
[C---:B------:R-:W-:Y:S02]  /*1c90*/  IMAD.WIDE R2, R13.reuse, 0x4, R2 ;  /* 0x000000040d027825 */ /* 0x040fe400078e0202 */
[----:B------:R-:W2:Y:S04]  /*1ca0*/  LDG.E R4, desc[UR14][R4.64] ;  /* 0x0000000e04047981 */ /* 0x000ea8000c1e1900 */
[----:B------:R-:W2:Y:S01]  /*1cb0*/  LDG.E R3, desc[UR14][R2.64] ;  /* 0x0000000e02037981 */ /* 0x000ea2000c1e1900 */
[----:B------:R-:W-:Y:S01]  /*1cc0*/  IMAD.WIDE R6, R13, 0x4, R6 ;  /* 0x000000040d067825 */ /* 0x000fe200078e0206 */
[----:B--2---:R-:W-:-:S05]  /*1cd0*/  IADD3 R0, PT, PT, R4, -R3, RZ ;  /* 0x8000000304007210 */ /* 0x004fca0007ffe0ff */
[----:B------:R-:W-:-:S05]  /*1ce0*/  IMAD R9, R0, R0, RZ ;  /* 0x0000000000097224 */ /* 0x000fca00078e02ff */
[----:B------:R-:W-:Y:S01]  /*1cf0*/  STG.E desc[UR14][R6.64], R9 ;  /* 0x0000000906007986 */ /* 0x000fe2000c10190e */
[----:B------:R-:W-:Y:S05]  /*1d00*/  EXIT ;  /* 0x000000000000794d */ /* 0x000fea0003800000 */
.L_x_263:
        /* <DEDUP_REMOVED lines=15> */
.L_x_300:


//--------------------- .text._ZN3cub18CUB_300001_SM_10006detail9transform16transform_kernelINS2_10policy_hubILb1EN4cuda3std3__45tupleIJN6thrust24THRUST_300001_SM_1000_NS6detail15normal_iteratorINSA_10device_ptrIiEEEESF_EEEE10policy1000Ei15subtract_squareIiESF_JPiSL_EEEvT0_iT1_T2_DpNS2_10kernel_argIT3_EE --------------------------
	.section	.text._ZN3cub18CUB_300001_SM_10006detail9transform16transform_kernelINS2_10policy_hubILb1EN4cuda3std3__45tupleIJN6thrust24THRUST_300001_SM_1000_NS6detail15normal_iteratorINSA_10device_ptrIiEEEESF_EEEE10policy1000Ei15subtract_squareIiESF_JPiSL_EEEvT0_iT1_T2_DpNS2_10kernel_argIT3_EE,"ax",@progbits
	.align	128
        .global         _ZN3cub18CUB_300001_SM_10006detail9transform16transform_kernelINS2_10policy_hubILb1EN4cuda3std3__45tupleIJN6thrust24THRUST_300001_SM_1000_NS6detail15normal_iteratorINSA_10device_ptrIiEEEESF_EEEE10policy1000Ei15subtract_squareIiESF_JPiSL_EEEvT0_iT1_T2_DpNS2_10kernel_argIT3_EE
        .type           _ZN3cub18CUB_300001_SM_10006detail9transform16transform_kernelINS2_10policy_hubILb1EN4cuda3std3__45tupleIJN6thrust24THRUST_300001_SM_1000_NS6detail15normal_iteratorINSA_10device_ptrIiEEEESF_EEEE10policy1000Ei15subtract_squareIiESF_JPiSL_EEEvT0_iT1_T2_DpNS2_10kernel_argIT3_EE,@function
        .size           _ZN3cub18CUB_300001_SM_10006detail9transform16transform_kernelINS2_10policy_hubILb1EN4cuda3std3__45tupleIJN6thrust24THRUST_300001_SM_1000_NS6detail15normal_iteratorINSA_10device_ptrIiEEEESF_EEEE10policy1000Ei15subtract_squareIiESF_JPiSL_EEEvT0_iT1_T2_DpNS2_10kernel_argIT3_EE,(.L_x_301 - _ZN3cub18CUB_300001_SM_10006detail9transform16transform_kernelINS2_10policy_hubILb1EN4cuda3std3__45tupleIJN6thrust24THRUST_300001_SM_1000_NS6detail15normal_iteratorINSA_10device_ptrIiEEEESF_EEEE10policy1000Ei15subtract_squareIiESF_JPiSL_EEEvT0_iT1_T2_DpNS2_10kernel_argIT3_EE)
        .other          _ZN3cub18CUB_300001_SM_10006detail9transform16transform_kernelINS2_10policy_hubILb1EN4cuda3std3__45tupleIJN6thrust24THRUST_300001_SM_1000_NS6detail15normal_iteratorINSA_10device_ptrIiEEEESF_EEEE10policy1000Ei15subtract_squareIiESF_JPiSL_EEEvT0_iT1_T2_DpNS2_10kernel_argIT3_EE,@"STO_CUDA_ENTRY STV_DEFAULT"
_ZN3cub18CUB_300001_SM_10006detail9transform16transform_kernelINS2_10policy_hubILb1EN4cuda3std3__45tupleIJN6thrust24THRUST_300001_SM_1000_NS6detail15normal_iteratorINSA_10device_ptrIiEEEESF_EEEE10policy1000Ei15subtract_squareIiESF_JPiSL_EEEvT0_iT1_T2_DpNS2_10kernel_argIT3_EE:
.text._ZN3cub18CUB_300001_SM_10006detail9transform16transform_kernelINS2_10policy_hubILb1EN4cuda3std3__45tupleIJN6thrust24THRUST_300001_SM_1000_NS6detail15normal_iteratorINSA_10device_ptrIiEEEESF_EEEE10policy1000Ei15subtract_squareIiESF_JPiSL_EEEvT0_iT1_T2_DpNS2_10kernel_argIT3_EE:
[----:B------:R-:W-:Y:S08]  /*0000*/  LDC R1, c[0x0][0x37c] ;  /* 0x0000df00ff017b82 */ /* 0x000ff00000000800 */
[----:B------:R-:W0:Y:S01]  /*0010*/  S2UR UR18, SR_CTAID.X ;  /* 0x00000000001279c3 */ /* 0x000e220000002500 */
[----:B------:R-:W1:Y:S01]  /*0020*/  LDCU.64 UR12, c[0x0][0x380] ;  /* 0x00007000ff0c77ac */ /* 0x000e620008000a00 */
[----:B------:R-:W2:Y:S01]  /*0030*/  S2R R0, SR_TID.X ;  /* 0x0000000000007919 */ /* 0x000ea20000002100 */
[----:B------:R-:W-:Y:S01]  /*0040*/  BSSY.RECONVERGENT B0, `(.L_x_264) ;  /* 0x0000020000007945 */ /* 0x000fe20003800200 */
[----:B-1----:R-:W-:-:S04]  /*0050*/  USHF.L.U32 UR11, UR13, 0x7, URZ ;  /* 0x000000070d0b7899 */ /* 0x002fc800080006ff */
[----:B0-----:R-:W-:-:S04]  /*0060*/  UIMAD UR8, UR11, UR18, URZ ;  /* 0x000000120b0872a4 */ /* 0x001fc8000f8e02ff */
[----:B------:R-:W-:-:S04]  /*0070*/  UIADD3 UR10, UPT, UPT, -UR8, UR12, URZ ;  /* 0x0000000c080a7290 */ /* 0x000fc8000fffe1ff */
[----:B------:R-:W-:Y:S01]  /*0080*/  UISETP.LT.AND UP0, UPT, UR11, UR10, UPT ;  /* 0x0000000a0b00728c */ /* 0x000fe2000bf01270 */
[----:B--2---:R-:W-:-:S03]  /*0090*/  SHF.L.U32 R4, R0, 0x7, RZ ;  /* 0x0000000700047819 */ /* 0x004fc600000006ff */
[----:B------:R-:W-:-:S04]  /*00a0*/  USEL UR12, UR11, UR10, UP0 ;  /* 0x0000000a0b0c7287 */ /* 0x000fc80008000000 */
[----:B------:R-:W-:-:S06]  /*00b0*/  USHF.L.U32 UR4, UR12, 0x2, URZ ;  /* 0x000000020c047899 */ /* 0x000fcc00080006ff */
[----:B------:R-:W-:-:S13]  /*00c0*/  ISETP.GE.AND P0, PT, R4, UR4, PT ;  /* 0x0000000404007c0c */ /* 0x000fda000bf06270 */
[----:B------:R-:W-:Y:S05]  /*00d0*/  @P0 BRA `(.L_x_265) ;  /* 0x0000000000580947 */ /* 0x000fea0003800000 */
[----:B------:R-:W0:Y:S01]  /*00e0*/  LDC.64 R2, c[0x0][0x398] ;  /* 0x0000e600ff027b82 */ /* 0x000e220000000a00 */
[----:B------:R-:W-:Y:S01]  /*00f0*/  IMAD.U32 R7, RZ, RZ, UR8 ;  /* 0x00000008ff077e24 */ /* 0x000fe2000f8e00ff */
[----:B------:R-:W-:Y:S01]  /*0100*/  BSSY.RECONVERGENT B1, `(.L_x_266) ;  /* 0x000000a000017945 */ /* 0x000fe20003800200 */
[----:B------:R-:W-:Y:S01]  /*0110*/  MOV R5, R4 ;  /* 0x0000000400057202 */ /* 0x000fe20000000f00 */
[----:B0-----:R-:W-:-:S04]  /*0120*/  IMAD.WIDE.U32 R2, R0, 0x80, R2 ;  /* 0x0000008000027825 */ /* 0x001fc800078e0002 */
[----:B------:R-:W-:-:S07]  /*0130*/  IMAD.WIDE R2, R7, 0x4, R2 ;  /* 0x0000000407027825 */ /* 0x000fce00078e0202 */
.L_x_267:
[----:B------:R-:W-:Y:S01]  /*0140*/  VIADD R5, R5, 0x4000 ;  /* 0x0000400005057836 */ /* 0x000fe20000000000 */
[----:B------:R0:W-:Y:S04]  /*0150*/  CCTL.E.PF2 [R2] ;  /* 0x000000000200798f */ /* 0x0001e80000800100 */
[----:B------:R-:W-:Y:S02]  /*0160*/  ISETP.GE.AND P0, PT, R5, UR4, PT ;  /* 0x0000000405007c0c */ /* 0x000fe4000bf06270 */
[----:B0-----:R-:W-:-:S04]  /*0170*/  IADD3 R2, P1, PT, R2, 0x4000, RZ ;  /* 0x0000400002027810 */ /* 0x001fc80007f3e0ff */
[----:B------:R-:W-:-:S07]  /*0180*/  IADD3.X R3, PT, PT, RZ, R3, RZ, P1, !PT ;  /* 0x00000003ff037210 */ /* 0x000fce0000ffe4ff */
[----:B------:R-:W-:Y:S05]  /*0190*/  @!P0 BRA `(.L_x_267) ;  /* 0xfffffffc00e88947 */ /* 0x000fea000383ffff */
[----:B------:R-:W-:Y:S05]  /*01a0*/  BSYNC.RECONVERGENT B1 ;  /* 0x0000000000017941 */ /* 0x000fea0003800200 */
.L_x_266:
[----:B------:R-:W0:Y:S02]  /*01b0*/  LDC.64 R2, c[0x0][0x3a8] ;  /* 0x0000ea00ff027b82 */ /* 0x000e240000000a00 */
[----:B0-----:R-:W-:-:S04]  /*01c0*/  IMAD.WIDE.U32 R2, R0, 0x80, R2 ;  /* 0x0000008000027825 */ /* 0x001fc800078e0002 */
[----:B------:R-:W-:-:S07]  /*01d0*/  IMAD.WIDE R2, R7, 0x4, R2 ;  /* 0x0000000407027825 */ /* 0x000fce00078e0202 */
.L_x_268:
[----:B------:R-:W-:Y:S01]  /*01e0*/  VIADD R4, R4, 0x4000 ;  /* 0x0000400004047836 */ /* 0x000fe20000000000 */
[----:B------:R0:W-:Y:S04]  /*01f0*/  CCTL.E.PF2 [R2] ;  /* 0x000000000200798f */ /* 0x0001e80000800100 */
[----:B------:R-:W-:Y:S02]  /*0200*/  ISETP.GE.AND P0, PT, R4, UR4, PT ;  /* 0x0000000404007c0c */ /* 0x000fe4000bf06270 */
[----:B0-----:R-:W-:-:S04]  /*0210*/  IADD3 R2, P1, PT, R2, 0x4000, RZ ;  /* 0x0000400002027810 */ /* 0x001fc80007f3e0ff */
[----:B------:R-:W-:-:S07]  /*0220*/  IADD3.X R3, PT, PT, RZ, R3, RZ, P1, !PT ;  /* 0x00000003ff037210 */ /* 0x000fce0000ffe4ff */
[----:B------:R-:W-:Y:S05]  /*0230*/  @!P0 BRA `(.L_x_268) ;  /* 0xfffffffc00e88947 */ /* 0x000fea000383ffff */
.L_x_265:
[----:B------:R-:W-:Y:S05]  /*0240*/  BSYNC.RECONVERGENT B0 ;  /* 0x0000000000007941 */ /* 0x000fea0003800200 */
.L_x_264:
[----:B------:R-:W0:Y:S01]  /*0250*/  LDCU.128 UR4, c[0x0][0x390] ;  /* 0x00007200ff0477ac */ /* 0x000e220008000c00 */
[----:B------:R-:W-:Y:S01]  /*0260*/  UIMAD.WIDE UR8, UR8, 0x4, URZ ;  /* 0x00000004080878a5 */ /* 0x000fe2000f8e02ff */
[----:B------:R-:W1:Y:S01]  /*0270*/  LDCU.64 UR20, c[0x0][0x358] ;  /* 0x00006b00ff1477ac */ /* 0x000e620008000a00 */
[----:B------:R-:W2:Y:S02]  /*0280*/  LDCU.64 UR14, c[0x0][0x3a8] ;  /* 0x00007500ff0e77ac */ /* 0x000ea40008000a00 */
[----:B0-----:R-:W-:-:S04]  /*0290*/  UIADD3 UR16, UP0, UPT, UR8, UR4, URZ ;  /* 0x0000000408107290 */ /* 0x001fc8000ff1e0ff */
[----:B------:R-:W-:Y:S02]  /*02a0*/  UIADD3.X UR17, UPT, UPT, UR9, UR5, URZ, UP0, !UPT ;  /* 0x0000000509117290 */ /* 0x000fe400087fe4ff */
[----:B------:R-:W-:-:S09]  /*02b0*/  UISETP.GT.AND UP0, UPT, UR11, UR10, UPT ;  /* 0x0000000a0b00728c */ /* 0x000fd2000bf04270 */
[----:B-12---:R-:W-:Y:S05]  /*02c0*/  BRA.U UP0, `(.L_x_269) ;  /* 0x0000000900907547 */ /* 0x006fea000b800000 */
[----:B------:R-:W-:-:S06]  /*02d0*/  UISETP.GE.AND UP0, UPT, UR13, 0x1, UPT ;  /* 0x000000010d00788c */ /* 0x000fcc000bf06270 */
[----:B------:R-:W-:-:S13]  /*02e0*/  PLOP3.LUT P0, PT, PT, PT, UP0, 0x80, 0x8 ;  /* 0x000000000008781c */ /* 0x000fda0003f0f008 */
[----:B------:R-:W-:Y:S05]  /*02f0*/  @!P0 EXIT ;  /* 0x000000000000894d */ /* 0x000fea0003800000 */
[----:B------:R-:W-:Y:S01]  /*0300*/  UISETP.GE.U32.AND UP0, UPT, UR13, 0x8, UPT ;  /* 0x000000080d00788c */ /* 0x000fe2000bf06070 */
[----:B------:R-:W-:-:S08]  /*0310*/  IMAD.MOV.U32 R10, RZ, RZ, RZ ;  /* 0x000000ffff0a7224 */ /* 0x000fd000078e00ff */
[----:B------:R-:W-:Y:S05]  /*0320*/  BRA.U !UP0, `(.L_x_270) ;  /* 0x0000000508447547 */ /* 0x000fea000b800000 */
[----:B------:R-:W0:Y:S01]  /*0330*/  LDC.64 R2, c[0x0][0x390] ;  /* 0x0000e400ff027b82 */ /* 0x000e220000000a00 */
[----:B------:R-:W-:Y:S01]  /*0340*/  UMOV UR11, UR8 ;  /* 0x00000008000b7c82 */ /* 0x000fe20008000000 */
[----:B------:R-:W-:Y:S02]  /*0350*/  ULOP3.LUT UR8, UR13, 0x7ffffff8, URZ, 0xc0, !UPT ;  /* 0x7ffffff80d087892 */ /* 0x000fe4000f8ec0ff */
[----:B------:R-:W-:Y:S02]  /*0360*/  UIADD3 UR10, UP2, UPT, UR11, 0x600, URZ ;  /* 0x000006000b0a7890 */ /* 0x000fe4000ff5e0ff */
[----:B------:R-:W-:Y:S02]  /*0370*/  UIADD3 UR8, UPT, UPT, -UR8, URZ, URZ ;  /* 0x000000ff08087290 */ /* 0x000fe4000fffe1ff */
[----:B------:R-:W1:Y:S01]  /*0380*/  LDC.64 R4, c[0x0][0x398] ;  /* 0x0000e600ff047b82 */ /* 0x000e620000000a00 */
[----:B------:R-:W-:Y:S02]  /*0390*/  UIADD3 UR12, UP0, UPT, UR10, UR4, URZ ;  /* 0x000000040a0c7290 */ /* 0x000fe4000ff1e0ff */
[----:B------:R-:W-:-:S02]  /*03a0*/  UIADD3.X UR4, UPT, UPT, URZ, UR9, URZ, UP2, !UPT ;  /* 0x00000009ff047290 */ /* 0x000fc400097fe4ff */
[----:B------:R-:W-:Y:S02]  /*03b0*/  UIADD3 UR6, UP1, UPT, UR10, UR6, URZ ;  /* 0x000000060a067290 */ /* 0x000fe4000ff3e0ff */
[----:B------:R-:W-:Y:S01]  /*03c0*/  UIADD3 UR14, UP2, UPT, UR10, UR14, URZ ;  /* 0x0000000e0a0e7290 */ /* 0x000fe2000ff5e0ff */
[----:B------:R-:W2:Y:S01]  /*03d0*/  LDC.64 R6, c[0x0][0x3a8] ;  /* 0x0000ea00ff067b82 */ /* 0x000ea20000000a00 */
[----:B------:R-:W-:Y:S02]  /*03e0*/  UIADD3.X UR7, UPT, UPT, UR4, UR7, URZ, UP1, !UPT ;  /* 0x0000000704077290 */ /* 0x000fe40008ffe4ff */
[----:B------:R-:W-:Y:S02]  /*03f0*/  UIADD3.X UR5, UPT, UPT, UR4, UR5, URZ, UP0, !UPT ;  /* 0x0000000504057290 */ /* 0x000fe400087fe4ff */
[----:B------:R-:W-:Y:S01]  /*0400*/  UIADD3.X UR15, UPT, UPT, UR4, UR15, URZ, UP2, !UPT ;  /* 0x0000000f040f7290 */ /* 0x000fe200097fe4ff */
[----:B0-----:R-:W-:-:S04]  /*0410*/  IMAD.WIDE.U32 R2, R0, 0x4, R2 ;  /* 0x0000000400027825 */ /* 0x001fc800078e0002 */
[----:B-1----:R-:W-:-:S04]  /*0420*/  IMAD.WIDE.U32 R4, R0, 0x4, R4 ;  /* 0x0000000400047825 */ /* 0x002fc800078e0004 */
[C---:B--2---:R-:W-:Y:S01]  /*0430*/  IMAD.WIDE.U32 R6, R0.reuse, 0x4, R6 ;  /* 0x0000000400067825 */ /* 0x044fe200078e0006 */
[----:B------:R-:W-:-:S07]  /*0440*/  IADD3 R0, PT, PT, R0, 0x80, RZ ;  /* 0x0000008000007810 */ /* 0x000fce0007ffe0ff */
.L_x_271:
        /* <DEDUP_REMOVED lines=13> */
[----:B------:R-:W-:-:S04]  /*0520*/  IMAD.WIDE R10, R0, 0x4, R10 ;  /* 0x00000004000a7825 */ /* 0x000fc800078e020a */
[----:B--2---:R-:W-:-:S04]  /*0530*/  IMAD.IADD R18, R12, 0x1, -R15 ;  /* 0x000000010c127824 */ /* 0x004fc800078e0a0f */
[----:B------:R-:W-:-:S05]  /*0540*/  IMAD R19, R18, R18, RZ ;  /* 0x0000001212137224 */ /* 0x000fca00078e02ff */
[----:B------:R0:W-:Y:S04]  /*0550*/  STG.E desc[UR20][R16.64], R19 ;  /* 0x0000001310007986 */ /* 0x0001e8000c101914 */
[----:B------:R-:W2:Y:S04]  /*0560*/  LDG.E R14, desc[UR20][R8.64+-0x600] ;  /* 0xfffa0014080e7981 */ /* 0x000ea8000c1e1900 */
[----:B------:R-:W2:Y:S01]  /*0570*/  LDG.E R15, desc[UR20][R10.64+-0x600] ;  /* 0xfffa00140a0f7981 */ /* 0x000ea2000c1e1900 */
[----:B------:R-:W-:Y:S02]  /*0580*/  MOV R12, UR12 ;  /* 0x0000000c000c7c02 */ /* 0x000fe40008000f00 */
[----:B------:R-:W-:-:S03]  /*0590*/  MOV R13, UR5 ;  /* 0x00000005000d7c02 */ /* 0x000fc60008000f00 */
        /* <DEDUP_REMOVED lines=11> */
[----:B--2---:R-:W-:-:S05]  /*0650*/  IADD3 R14, PT, PT, R14, -R19, RZ ;  /* 0x800000130e0e7210 */ /* 0x004fca0007ffe0ff */
[----:B------:R-:W-:-:S05]  /*0660*/  IMAD R19, R14, R14, RZ ;  /* 0x0000000e0e137224 */ /* 0x000fca00078e02ff */
[----:B------:R2:W-:Y:S04]  /*0670*/  STG.E desc[UR20][R12.64+-0x200], R19 ;  /* 0xfffe00130c007986 */ /* 0x0005e8000c101914 */
[----:B------:R-:W3:Y:S04]  /*0680*/  LDG.E R14, desc[UR20][R8.64] ;  /* 0x00000014080e7981 */ /* 0x000ee8000c1e1900 */
[----:B-1----:R-:W3:Y:S02]  /*0690*/  LDG.E R15, desc[UR20][R10.64] ;  /* 0x000000140a0f7981 */ /* 0x002ee4000c1e1900 */
[----:B---3--:R-:W-:-:S04]  /*06a0*/  IMAD.IADD R14, R14, 0x1, -R15 ;  /* 0x000000010e0e7824 */ /* 0x008fc800078e0a0f */
[----:B------:R-:W-:-:S05]  /*06b0*/  IMAD R15, R14, R14, RZ ;  /* 0x0000000e0e0f7224 */ /* 0x000fca00078e02ff */
[----:B------:R1:W-:Y:S04]  /*06c0*/  STG.E desc[UR20][R12.64], R15 ;  /* 0x0000000f0c007986 */ /* 0x0003e8000c101914 */
[----:B------:R-:W3:Y:S04]  /*06d0*/  LDG.E R14, desc[UR20][R8.64+0x200] ;  /* 0x00020014080e7981 */ /* 0x000ee8000c1e1900 */
[----:B0-----:R-:W3:Y:S02]  /*06e0*/  LDG.E R17, desc[UR20][R10.64+0x200] ;  /* 0x000200140a117981 */ /* 0x001ee4000c1e1900 */
[----:B---3--:R-:W-:-:S05]  /*06f0*/  IADD3 R14, PT, PT, R14, -R17, RZ ;  /* 0x800000110e0e7210 */ /* 0x008fca0007ffe0ff */
        /* <DEDUP_REMOVED lines=9> */
[----:B------:R-:W-:Y:S02]  /*0790*/  UIADD3 UR11, UP0, UPT, UR11, 0x1000, URZ ;  /* 0x000010000b0b7890 */ /* 0x000fe4000ff1e0ff */
[----:B------:R-:W-:-:S02]  /*07a0*/  UIADD3 UR8, UPT, UPT, UR8, 0x8, URZ ;  /* 0x0000000808087890 */ /* 0x000fc4000fffe0ff */
[----:B------:R-:W-:Y:S02]  /*07b0*/  UIADD3.X UR9, UPT, UPT, URZ, UR9, URZ, UP0, !UPT ;  /* 0x00000009ff097290 */ /* 0x000fe400087fe4ff */
[----:B------:R-:W-:Y:S01]  /*07c0*/  UISETP.NE.AND UP0, UPT, UR8, URZ, UPT ;  /* 0x000000ff0800728c */ /* 0x000fe2000bf05270 */
[----:B------:R-:W-:Y:S01]  /*07d0*/  IADD3 R0, PT, PT, R0, 0x400, RZ ;  /* 0x0000040000007810 */ /* 0x000fe20007ffe0ff */
[----:B--2---:R-:W-:-:S04]  /*07e0*/  IMAD.IADD R14, R14, 0x1, -R15 ;  /* 0x000000010e0e7824 */ /* 0x004fc800078e0a0f */
[----:B------:R-:W-:-:S05]  /*07f0*/  IMAD R15, R14, R14, RZ ;  /* 0x0000000e0e0f7224 */ /* 0x000fca00078e02ff */
[----:B------:R0:W-:Y:S01]  /*0800*/  STG.E desc[UR20][R12.64+0x600], R15 ;  /* 0x0006000f0c007986 */ /* 0x0001e2000c101914 */
[----:B------:R-:W-:Y:S05]  /*0810*/  BRA.U UP0, `(.L_x_271) ;  /* 0xfffffffd000c7547 */ /* 0x000fea000b83ffff */
[----:B------:R-:W1:Y:S02]  /*0820*/  LDC R10, c[0x0][0x384] ;  /* 0x0000e100ff0a7b82 */ /* 0x000e640000000800 */
[----:B-1----:R-:W-:-:S07]  /*0830*/  LOP3.LUT R10, R10, 0x7ffffff8, RZ, 0xc0, !PT ;  /* 0x7ffffff80a0a7812 */ /* 0x002fce00078ec0ff */
.L_x_270:
[----:B------:R-:W1:Y:S02]  /*0840*/  LDC R0, c[0x0][0x384] ;  /* 0x0000e100ff007b82 */ /* 0x000e640000000800 */
[----:B-1----:R-:W-:-:S04]  /*0850*/  LOP3.LUT R3, R0, 0x7, RZ, 0xc0, !PT ;  /* 0x0000000700037812 */ /* 0x002fc800078ec0ff */
[----:B------:R-:W-:-:S13]  /*0860*/  ISETP.NE.AND P0, PT, R3, RZ, PT ;  /* 0x000000ff0300720c */ /* 0x000fda0003f05270 */
[----:B------:R-:W-:Y:S05]  /*0870*/  @!P0 EXIT ;  /* 0x000000000000894d */ /* 0x000fea0003800000 */
[----:B------:R-:W1:Y:S01]  /*0880*/  LDCU.64 UR4, c[0x0][0x3a8] ;  /* 0x00007500ff0477ac */ /* 0x000e620008000a00 */
[C---:B------:R-:W-:Y:S01]  /*0890*/  SHF.L.U32 R2, R0.reuse, 0x7, RZ ;  /* 0x0000000700027819 */ /* 0x040fe200000006ff */
[----:B------:R-:W2:Y:S01]  /*08a0*/  S2R R11, SR_TID.X ;  /* 0x00000000000b7919 */ /* 0x000ea20000002100 */
[----:B------:R-:W-:Y:S01]  /*08b0*/  ISETP.GE.U32.AND P0, PT, R3, 0x4, PT ;  /* 0x000000040300780c */ /* 0x000fe20003f06070 */
[----:B------:R-:W3:Y:S01]  /*08c0*/  LDCU.64 UR6, c[0x0][0x398] ;  /* 0x00007300ff0677ac */ /* 0x000ee20008000a00 */
[----:B------:R-:W-:Y:S01]  /*08d0*/  LOP3.LUT R16, R0, 0x3, RZ, 0xc0, !PT ;  /* 0x0000000300107812 */ /* 0x000fe200078ec0ff */
[----:B------:R-:W-:-:S03]  /*08e0*/  IMAD R2, R2, UR18, RZ ;  /* 0x0000001202027c24 */ /* 0x000fc6000f8e02ff */
[----:B------:R-:W-:Y:S01]  /*08f0*/  ISETP.NE.AND P1, PT, R16, RZ, PT ;  /* 0x000000ff1000720c */ /* 0x000fe20003f25270 */
[----:B------:R-:W-:-:S03]  /*0900*/  IMAD.WIDE R4, R2, 0x4, RZ ;  /* 0x0000000402047825 */ /* 0x000fc600078e02ff */
[C---:B-1----:R-:W-:Y:S02]  /*0910*/  IADD3 R2, P2, PT, R4.reuse, UR4, RZ ;  /* 0x0000000404027c10 */ /* 0x042fe4000ff5e0ff */
[----:B---3--:R-:W-:Y:S02]  /*0920*/  IADD3 R4, P3, PT, R4, UR6, RZ ;  /* 0x0000000604047c10 */ /* 0x008fe4000ff7e0ff */
[C---:B------:R-:W-:Y:S02]  /*0930*/  IADD3.X R3, PT, PT, R5.reuse, UR5, RZ, P2, !PT ;  /* 0x0000000505037c10 */ /* 0x040fe400097fe4ff */
[----:B------:R-:W-:Y:S01]  /*0940*/  IADD3.X R5, PT, PT, R5, UR7, RZ, P3, !PT ;  /* 0x0000000705057c10 */ /* 0x000fe20009ffe4ff */
[----:B------:R-:W-:Y:S08]  /*0950*/  @!P0 BRA `(.L_x_272) ;  /* 0x0000000000688947 */ /* 0x000ff00003800000 */
[----:B0-2---:R-:W-:-:S04]  /*0960*/  IMAD R13, R10, 0x80, R11 ;  /* 0x000000800a0d7824 */ /* 0x005fc800078e020b */
[----:B------:R-:W-:-:S04]  /*0970*/  IMAD.WIDE R8, R13, 0x4, R4 ;  /* 0x000000040d087825 */ /* 0x000fc800078e0204 */
[----:B------:R-:W-:Y:S01]  /*0980*/  IMAD.WIDE R6, R13, 0x4, R2 ;  /* 0x000000040d067825 */ /* 0x000fe200078e0202 */
[----:B------:R-:W2:Y:S04]  /*0990*/  LDG.E R12, desc[UR20][R8.64] ;  /* 0x00000014080c7981 */ /* 0x000ea8000c1e1900 */
[----:B------:R-:W2:Y:S01]  /*09a0*/  LDG.E R15, desc[UR20][R6.64] ;  /* 0x00000014060f7981 */ /* 0x000ea2000c1e1900 */
[----:B------:R-:W-:Y:S01]  /*09b0*/  HFMA2 R14, -RZ, RZ, 0, 2.384185791015625e-07 ;  /* 0x00000004ff0e7431 */ /* 0x000fe200000001ff */
[----:B--2---:R-:W-:-:S04]  /*09c0*/  IADD3 R15, PT, PT, R12, -R15, RZ ;  /* 0x8000000f0c0f7210 */ /* 0x004fc80007ffe0ff */
[----:B------:R-:W-:-:S04]  /*09d0*/  IMAD.WIDE R12, R13, R14, UR16 ;  /* 0x000000100d0c7e25 */ /* 0x000fc8000f8e020e */
        /* <DEDUP_REMOVED lines=13> */
[----:B0-----:R-:W2:Y:S01]  /*0ab0*/  LDG.E R15, desc[UR20][R6.64+0x600] ;  /* 0x00060014060f7981 */ /* 0x001ea2000c1e1900 */
[----:B------:R-:W-:Y:S01]  /*0ac0*/  VIADD R10, R10, 0x4 ;  /* 0x000000040a0a7836 */ /* 0x000fe20000000000 */
[----:B--2---:R-:W-:-:S05]  /*0ad0*/  IADD3 R14, PT, PT, R14, -R15, RZ ;  /* 0x8000000f0e0e7210 */ /* 0x004fca0007ffe0ff */
[----:B------:R-:W-:-:S05]  /*0ae0*/  IMAD R15, R14, R14, RZ ;  /* 0x0000000e0e0f7224 */ /* 0x000fca00078e02ff */
[----:B------:R1:W-:Y:S02]  /*0af0*/  STG.E desc[UR20][R12.64+0x600], R15 ;  /* 0x0006000f0c007986 */ /* 0x0003e4000c101914 */
.L_x_272:
[----:B------:R-:W-:Y:S05]  /*0b00*/  @!P1 EXIT ;  /* 0x000000000000994d */ /* 0x000fea0003800000 */
[----:B------:R-:W-:Y:S02]  /*0b10*/  ISETP.NE.AND P0, PT, R16, 0x1, PT ;  /* 0x000000011000780c */ /* 0x000fe40003f05270 */
[----:B------:R-:W-:-:S04]  /*0b20*/  LOP3.LUT R0, R0, 0x1, RZ, 0xc0, !PT ;  /* 0x0000000100007812 */ /* 0x000fc800078ec0ff */
[----:B------:R-:W-:-:S07]  /*0b30*/  ISETP.NE.U32.AND P1, PT, R0, 0x1, PT ;  /* 0x000000010000780c */ /* 0x000fce0003f25070 */
[----:B------:R-:W-:Y:S06]  /*0b40*/  @!P0 BRA `(.L_x_273) ;  /* 0x0000000000408947 */ /* 0x000fec0003800000 */
[----:B012---:R-:W-:-:S05]  /*0b50*/  LEA R15, R10, R11, 0x7 ;  /* 0x0000000b0a0f7211 */ /* 0x007fca00078e38ff */
[----:B------:R-:W-:-:S04]  /*0b60*/  IMAD.WIDE R6, R15, 0x4, R4 ;  /* 0x000000040f067825 */ /* 0x000fc800078e0204 */
[----:B------:R-:W-:Y:S01]  /*0b70*/  IMAD.WIDE R8, R15, 0x4, R2 ;  /* 0x000000040f087825 */ /* 0x000fe200078e0202 */
[----:B------:R-:W2:Y:S04]  /*0b80*/  LDG.E R0, desc[UR20][R6.64] ;  /* 0x0000001406007981 */ /* 0x000ea8000c1e1900 */
[----:B------:R-:W2:Y:S01]  /*0b90*/  LDG.E R13, desc[UR20][R8.64] ;  /* 0x00000014080d7981 */ /* 0x000ea2000c1e1900 */
[----:B------:R-:W-:Y:S01]  /*0ba0*/  MOV R12, 0x4 ;  /* 0x00000004000c7802 */ /* 0x000fe20000000f00 */
[----:B--2---:R-:W-:-:S04]  /*0bb0*/  IMAD.IADD R0, R0, 0x1, -R13 ;  /* 0x0000000100007824 */ /* 0x004fc800078e0a0d */
[----:B------:R-:W-:-:S04]  /*0bc0*/  IMAD.WIDE R12, R15, R12, UR16 ;  /* 0x000000100f0c7e25 */ /* 0x000fc8000f8e020c */
[----:B------:R-:W-:-:S05]  /*0bd0*/  IMAD R15, R0, R0, RZ ;  /* 0x00000000000f7224 */ /* 0x000fca00078e02ff */
[----:B------:R3:W-:Y:S04]  /*0be0*/  STG.E desc[UR20][R12.64], R15 ;  /* 0x0000000f0c007986 */ /* 0x0007e8000c101914 */
[----:B------:R-:W2:Y:S04]  /*0bf0*/  LDG.E R0, desc[UR20][R6.64+0x200] ;  /* 0x0002001406007981 */ /* 0x000ea8000c1e1900 */
[----:B------:R-:W2:Y:S01]  /*0c00*/  LDG.E R17, desc[UR20][R8.64+0x200] ;  /* 0x0002001408117981 */ /* 0x000ea2000c1e1900 */
[----:B------:R-:W-:Y:S02]  /*0c10*/  IADD3 R10, PT, PT, R10, 0x2, RZ ;  /* 0x000000020a0a7810 */ /* 0x000fe40007ffe0ff */
[----:B--2---:R-:W-:-:S05]  /*0c20*/  IADD3 R0, PT, PT, R0, -R17, RZ ;  /* 0x8000001100007210 */ /* 0x004fca0007ffe0ff */
[----:B------:R-:W-:-:S05]  /*0c30*/  IMAD R17, R0, R0, RZ ;  /* 0x0000000000117224 */ /* 0x000fca00078e02ff */
[----:B------:R3:W-:Y:S02]  /*0c40*/  STG.E desc[UR20][R12.64+0x200], R17 ;  /* 0x000200110c007986 */ /* 0x0007e4000c101914 */
.L_x_273:
[----:B------:R-:W-:Y:S05]  /*0c50*/  @P1 EXIT ;  /* 0x000000000000194d */ /* 0x000fea0003800000 */
[----:B--2---:R-:W-:-:S04]  /*0c60*/  IMAD R7, R10, 0x80, R11 ;  /* 0x000000800a077824 */ /* 0x004fc800078e020b */
[----:B------:R-:W-:-:S04]  /*0c70*/  IMAD.WIDE R4, R7, 0x4, R4 ;  /* 0x0000000407047825 */ /* 0x000fc800078e0204 */
[----:B------:R-:W-:Y:S02]  /*0c80*/  IMAD.WIDE R2, R7, 0x4, R2 ;  /* 0x0000000407027825 */ /* 0x000fe400078e0202 */
[----:B------:R-:W2:Y:S04]  /*0c90*/  LDG.E R4, desc[UR20][R4.64] ;  /* 0x0000001404047981 */ /* 0x000ea8000c1e1900 */
[----:B------:R-:W2:Y:S01]  /*0ca0*/  LDG.E R3, desc[UR20][R2.64] ;  /* 0x0000001402037981 */ /* 0x000ea2000c1e1900 */
[----:B------:R-:W-:-:S05]  /*0cb0*/  HFMA2 R6, -RZ, RZ, 0, 2.384185791015625e-07 ;  /* 0x00000004ff067431 */ /* 0x000fca00000001ff */
[----:B------:R-:W-:Y:S01]  /*0cc0*/  IMAD.WIDE R6, R7, R6, UR16 ;  /* 0x0000001007067e25 */ /* 0x000fe2000f8e0206 */
[----:B--2---:R-:W-:-:S05]  /*0cd0*/  IADD3 R0, PT, PT, R4, -R3, RZ ;  /* 0x8000000304007210 */ /* 0x004fca0007ffe0ff */
[----:B------:R-:W-:-:S05]  /*0ce0*/  IMAD R9, R0, R0, RZ ;  /* 0x0000000000097224 */ /* 0x000fca00078e02ff */
[----:B------:R-:W-:Y:S01]  /*0cf0*/  STG.E desc[UR20][R6.64], R9 ;  /* 0x0000000906007986 */ /* 0x000fe2000c101914 */
[----:B------:R-:W-:Y:S05]  /*0d00*/  EXIT ;  /* 0x000000000000794d */ /* 0x000fea0003800000 */
.L_x_269:
[----:B------:R-:W0:Y:S02]  /*0d10*/  LDC R6, c[0x0][0x384] ;  /* 0x0000e100ff067b82 */ /* 0x000e240000000800 */
[----:B0-----:R-:W-:-:S13]  /*0d20*/  ISETP.GE.AND P0, PT, R6, 0x1, PT ;  /* 0x000000010600780c */ /* 0x001fda0003f06270 */
[----:B------:R-:W-:Y:S05]  /*0d30*/  @!P0 EXIT ;  /* 0x000000000000894d */ /* 0x000fea0003800000 */
[----:B------:R-:W0:Y:S01]  /*0d40*/  LDCU.64 UR4, c[0x0][0x3a8] ;  /* 0x00007500ff0477ac */ /* 0x000e220008000a00 */
[C---:B------:R-:W-:Y:S01]  /*0d50*/  IMAD.SHL.U32 R2, R6.reuse, 0x80, RZ ;  /* 0x0000008006027824 */ /* 0x040fe200078e00ff */
[----:B------:R-:W1:Y:S01]  /*0d60*/  S2R R0, SR_TID.X ;  /* 0x0000000000007919 */ /* 0x000e620000002100 */
[----:B------:R-:W-:Y:S01]  /*0d70*/  LOP3.LUT R20, R6, 0x7, RZ, 0xc0, !PT ;  /* 0x0000000706147812 */ /* 0x000fe200078ec0ff */
[----:B------:R-:W2:Y:S01]  /*0d80*/  LDCU.64 UR6, c[0x0][0x398] ;  /* 0x00007300ff0677ac */ /* 0x000ea20008000a00 */
[----:B------:R-:W-:Y:S01]  /*0d90*/  IMAD R2, R2, UR18, RZ ;  /* 0x0000001202027c24 */ /* 0x000fe2000f8e02ff */
[----:B------:R-:W-:-:S03]  /*0da0*/  MOV R7, RZ ;  /* 0x000000ff00077202 */ /* 0x000fc60000000f00 */
[----:B------:R-:W-:-:S03]  /*0db0*/  IMAD.WIDE R4, R2, 0x4, RZ ;  /* 0x0000000402047825 */ /* 0x000fc600078e02ff */
[----:B0-----:R-:W-:-:S04]  /*0dc0*/  IADD3 R2, P0, PT, R4, UR4, RZ ;  /* 0x0000000404027c10 */ /* 0x001fc8000ff1e0ff */
[----:B------:R-:W-:Y:S02]  /*0dd0*/  IADD3.X R3, PT, PT, R5, UR5, RZ, P0, !PT ;  /* 0x0000000505037c10 */ /* 0x000fe400087fe4ff */
[----:B------:R-:W-:Y:S02]  /*0de0*/  ISETP.GE.U32.AND P0, PT, R6, 0x8, PT ;  /* 0x000000080600780c */ /* 0x000fe40003f06070 */
[----:B--2---:R-:W-:-:S04]  /*0df0*/  IADD3 R4, P1, PT, R4, UR6, RZ ;  /* 0x0000000604047c10 */ /* 0x004fc8000ff3e0ff */
[----:B------:R-:W-:-:S07]  /*0e00*/  IADD3.X R5, PT, PT, R5, UR7, RZ, P1, !PT ;  /* 0x0000000705057c10 */ /* 0x000fce0008ffe4ff */
[----:B-1----:R-:W-:Y:S05]  /*0e10*/  @!P0 BRA `(.L_x_274) ;  /* 0x0000000400208947 */ /* 0x002fea0003800000 */
[----:B------:R-:W-:Y:S01]  /*0e20*/  LOP3.LUT R7, R6, 0x7ffffff8, RZ, 0xc0, !PT ;  /* 0x7ffffff806077812 */ /* 0x000fe200078ec0ff */
[----:B------:R-:W-:-:S07]  /*0e30*/  HFMA2 R6, -RZ, RZ, 0, 0 ;  /* 0x00000000ff067431 */ /* 0x000fce00000001ff */
.L_x_277:
[----:B0-----:R-:W-:-:S05]  /*0e40*/  IMAD R13, R6, 0x80, R0 ;  /* 0x00000080060d7824 */ /* 0x001fca00078e0200 */
[----:B------:R-:W-:-:S13]  /*0e50*/  ISETP.GE.AND P0, PT, R13, UR12, PT ;  /* 0x0000000c0d007c0c */ /* 0x000fda000bf06270 */
[----:B------:R-:W-:-:S04]  /*0e60*/  @!P0 IMAD.WIDE.U32 R14, R13, 0x4, R4 ;  /* 0x000000040d0e8825 */ /* 0x000fc800078e0004 */
[C-C-:B------:R-:W-:Y:S02]  /*0e70*/  @!P0 IMAD.WIDE.U32 R16, R13.reuse, 0x4, R2.reuse ;  /* 0x000000040d108825 */ /* 0x140fe400078e0002 */
[----:B------:R-:W2:Y:S04]  /*0e80*/  @!P0 LDG.E R14, desc[UR20][R14.64] ;  /* 0x000000140e0e8981 */ /* 0x000ea8000c1e1900 */
[----:B------:R-:W2:Y:S01]  /*0e90*/  @!P0 LDG.E R17, desc[UR20][R16.64] ;  /* 0x0000001410118981 */ /* 0x000ea2000c1e1900 */
[----:B------:R-:W-:Y:S02]  /*0ea0*/  IADD3 R23, PT, PT, R13, 0x80, RZ ;  /* 0x000000800d177810 */ /* 0x000fe40007ffe0ff */
[----:B------:R-:W-:Y:S02]  /*0eb0*/  MOV R18, 0x4 ;  /* 0x0000000400127802 */ /* 0x000fe40000000f00 */
[C---:B------:R-:W-:Y:S01]  /*0ec0*/  ISETP.GE.AND P1, PT, R23.reuse, UR12, PT ;  /* 0x0000000c17007c0c */ /* 0x040fe2000bf26270 */
[----:B------:R-:W-:-:S04]  /*0ed0*/  IMAD.WIDE R10, R23, 0x4, R2 ;  /* 0x00000004170a7825 */ /* 0x000fc800078e0202 */
[----:B------:R-:W-:-:S04]  /*0ee0*/  @!P0 IMAD.WIDE.U32 R18, R13, R18, UR16 ;  /* 0x000000100d128e25 */ /* 0x000fc8000f8e0012 */
[----:B--2---:R-:W-:-:S04]  /*0ef0*/  @!P0 IMAD.IADD R8, R14, 0x1, -R17 ;  /* 0x000000010e088824 */ /* 0x004fc800078e0a11 */
[----:B------:R-:W-:Y:S02]  /*0f00*/  @!P0 IMAD R21, R8, R8, RZ ;  /* 0x0000000808158224 */ /* 0x000fe400078e02ff */
[----:B------:R-:W-:-:S03]  /*0f10*/  IMAD.WIDE R8, R23, 0x4, R4 ;  /* 0x0000000417087825 */ /* 0x000fc600078e0204 */
[----:B------:R0:W-:Y:S04]  /*0f20*/  @!P0 STG.E desc[UR20][R18.64], R21 ;  /* 0x0000001512008986 */ /* 0x0001e8000c101914 */
[----:B------:R-:W2:Y:S04]  /*0f30*/  @!P1 LDG.E R12, desc[UR20][R8.64] ;  /* 0x00000014080c9981 */ /* 0x000ea8000c1e1900 */
[----:B------:R-:W2:Y:S01]  /*0f40*/  @!P1 LDG.E R15, desc[UR20][R10.64] ;  /* 0x000000140a0f9981 */ /* 0x000ea2000c1e1900 */
[----:B------:R-:W-:-:S04]  /*0f50*/  IADD3 R14, PT, PT, R13, 0x100, RZ ;  /* 0x000001000d0e7810 */ /* 0x000fc80007ffe0ff */
[----:B------:R-:W-:Y:S02]  /*0f60*/  ISETP.GE.AND P0, PT, R14, UR12, PT ;  /* 0x0000000c0e007c0c */ /* 0x000fe4000bf06270 */
[----:B------:R-:W-:Y:S01]  /*0f70*/  MOV R14, 0x4 ;  /* 0x00000004000e7802 */ /* 0x000fe20000000f00 */
[----:B--2---:R-:W-:-:S04]  /*0f80*/  @!P1 IMAD.IADD R12, R12, 0x1, -R15 ;  /* 0x000000010c0c9824 */ /* 0x004fc800078e0a0f */
[----:B------:R-:W-:-:S04]  /*0f90*/  IMAD.WIDE R14, R23, R14, UR16 ;  /* 0x00000010170e7e25 */ /* 0x000fc8000f8e020e */
[----:B------:R-:W-:-:S05]  /*0fa0*/  @!P1 IMAD R17, R12, R12, RZ ;  /* 0x0000000c0c119224 */ /* 0x000fca00078e02ff */
[----:B------:R1:W-:Y:S04]  /*0fb0*/  @!P1 STG.E desc[UR20][R14.64], R17 ;  /* 0x000000110e009986 */ /* 0x0003e8000c101914 */
[----:B------:R-:W2:Y:S04]  /*0fc0*/  @!P0 LDG.E R12, desc[UR20][R8.64+0x200] ;  /* 0x00020014080c8981 */ /* 0x000ea8000c1e1900 */
[----:B0-----:R-:W2:Y:S01]  /*0fd0*/  @!P0 LDG.E R19, desc[UR20][R10.64+0x200] ;  /* 0x000200140a138981 */ /* 0x001ea2000c1e1900 */
[----:B------:R-:W-:-:S04]  /*0fe0*/  IADD3 R16, PT, PT, R13, 0x180, RZ ;  /* 0x000001800d107810 */ /* 0x000fc80007ffe0ff */
[----:B------:R-:W-:Y:S02]  /*0ff0*/  ISETP.GE.AND P1, PT, R16, UR12, PT ;  /* 0x0000000c10007c0c */ /* 0x000fe4000bf26270 */
[----:B--2---:R-:W-:-:S05]  /*1000*/  @!P0 IADD3 R12, PT, PT, R12, -R19, RZ ;  /* 0x800000130c0c8210 */ /* 0x004fca0007ffe0ff */
[----:B------:R-:W-:-:S05]  /*1010*/  @!P0 IMAD R19, R12, R12, RZ ;  /* 0x0000000c0c138224 */ /* 0x000fca00078e02ff */
[----:B------:R0:W-:Y:S04]  /*1020*/  @!P0 STG.E desc[UR20][R14.64+0x200], R19 ;  /* 0x000200130e008986 */ /* 0x0001e8000c101914 */
[----:B------:R-:W2:Y:S04]  /*1030*/  @!P1 LDG.E R12, desc[UR20][R8.64+0x400] ;  /* 0x00040014080c9981 */ /* 0x000ea8000c1e1900 */
[----:B------:R-:W2:Y:S01]  /*1040*/  @!P1 LDG.E R21, desc[UR20][R10.64+0x400] ;  /* 0x000400140a159981 */ /* 0x000ea2000c1e1900 */
[----:B------:R-:W-:-:S05]  /*1050*/  VIADD R16, R13, 0x200 ;  /* 0x000002000d107836 */ /* 0x000fca0000000000 */
[----:B------:R-:W-:Y:S02]  /*1060*/  ISETP.GE.AND P0, PT, R16, UR12, PT ;  /* 0x0000000c10007c0c */ /* 0x000fe4000bf06270 */
[----:B--2---:R-:W-:-:S05]  /*1070*/  @!P1 IADD3 R12, PT, PT, R12, -R21, RZ ;  /* 0x800000150c0c9210 */ /* 0x004fca0007ffe0ff */
[----:B-1----:R-:W-:-:S05]  /*1080*/  @!P1 IMAD R17, R12, R12, RZ ;  /* 0x0000000c0c119224 */ /* 0x002fca00078e02ff */
[----:B------:R1:W-:Y:S04]  /*1090*/  @!P1 STG.E desc[UR20][R14.64+0x400], R17 ;  /* 0x000400110e009986 */ /* 0x0003e8000c101914 */
[----:B------:R-:W2:Y:S04]  /*10a0*/  @!P0 LDG.E R12, desc[UR20][R8.64+0x600] ;  /* 0x00060014080c8981 */ /* 0x000ea8000c1e1900 */
[----:B------:R-:W2:Y:S01]  /*10b0*/  @!P0 LDG.E R21, desc[UR20][R10.64+0x600] ;  /* 0x000600140a158981 */ /* 0x000ea2000c1e1900 */
[----:B------:R-:W-:-:S04]  /*10c0*/  IADD3 R16, PT, PT, R13, 0x280, RZ ;  /* 0x000002800d107810 */ /* 0x000fc80007ffe0ff */
[----:B------:R-:W-:Y:S01]  /*10d0*/  ISETP.GE.AND P1, PT, R16, UR12, PT ;  /* 0x0000000c10007c0c */ /* 0x000fe2000bf26270 */
[----:B--2---:R-:W-:-:S04]  /*10e0*/  @!P0 IMAD.IADD R12, R12, 0x1, -R21 ;  /* 0x000000010c0c8824 */ /* 0x004fc800078e0a15 */
[----:B0-----:R-:W-:-:S05]  /*10f0*/  @!P0 IMAD R19, R12, R12, RZ ;  /* 0x0000000c0c138224 */ /* 0x001fca00078e02ff */
[----:B------:R0:W-:Y:S04]  /*1100*/  @!P0 STG.E desc[UR20][R14.64+0x600], R19 ;  /* 0x000600130e008986 */ /* 0x0001e8000c101914 */
[----:B------:R-:W2:Y:S04]  /*1110*/  @!P1 LDG.E R12, desc[UR20][R8.64+0x800] ;  /* 0x00080014080c9981 */ /* 0x000ea8000c1e1900 */
[----:B------:R-:W2:Y:S01]  /*1120*/  @!P1 LDG.E R21, desc[UR20][R10.64+0x800] ;  /* 0x000800140a159981 */ /* 0x000ea2000c1e1900 */
[----:B------:R-:W-:-:S04]  /*1130*/  IADD3 R16, PT, PT, R13, 0x300, RZ ;  /* 0x000003000d107810 */ /* 0x000fc80007ffe0ff */
[----:B------:R-:W-:Y:S02]  /*1140*/  ISETP.GE.AND P0, PT, R16, UR12, PT ;  /* 0x0000000c10007c0c */ /* 0x000fe4000bf06270 */
[----:B--2---:R-:W-:-:S05]  /*1150*/  @!P1 IADD3 R12, PT, PT, R12, -R21, RZ ;  /* 0x800000150c0c9210 */ /* 0x004fca0007ffe0ff */
[----:B-1----:R-:W-:-:S05]  /*1160*/  @!P1 IMAD R17, R12, R12, RZ ;  /* 0x0000000c0c119224 */ /* 0x002fca00078e02ff */
[----:B------:R1:W-:Y:S04]  /*1170*/  @!P1 STG.E desc[UR20][R14.64+0x800], R17 ;  /* 0x000800110e009986 */ /* 0x0003e8000c101914 */
[----:B------:R-:W2:Y:S04]  /*1180*/  @!P0 LDG.E R12, desc[UR20][R8.64+0xa00] ;  /* 0x000a0014080c8981 */ /* 0x000ea8000c1e1900 */
[----:B------:R-:W2:Y:S01]  /*1190*/  @!P0 LDG.E R21, desc[UR20][R10.64+0xa00] ;  /* 0x000a00140a158981 */ /* 0x000ea2000c1e1900 */
[----:B------:R-:W-:Y:S01]  /*11a0*/  IADD3 R13, PT, PT, R13, 0x380, RZ ;  /* 0x000003800d0d7810 */ /* 0x000fe20007ffe0ff */
[----:B------:R-:W-:Y:S01]  /*11b0*/  BSSY.RECONVERGENT B0, `(.L_x_275) ;  /* 0x000000d000007945 */ /* 0x000fe20003800200 */
[----:B------:R-:W-:-:S04]  /*11c0*/  IADD3 R6, PT, PT, R6, 0x8, RZ ;  /* 0x0000000806067810 */ /* 0x000fc80007ffe0ff */
[----:B------:R-:W-:Y:S01]  /*11d0*/  ISETP.NE.AND P1, PT, R6, R7, PT ;  /* 0x000000070600720c */ /* 0x000fe20003f25270 */
[----:B--2---:R-:W-:-:S04]  /*11e0*/  @!P0 IMAD.IADD R12, R12, 0x1, -R21 ;  /* 0x000000010c0c8824 */ /* 0x004fc800078e0a15 */
[----:B0-----:R-:W-:-:S05]  /*11f0*/  @!P0 IMAD R19, R12, R12, RZ ;  /* 0x0000000c0c138224 */ /* 0x001fca00078e02ff */
[----:B------:R1:W-:Y:S01]  /*1200*/  @!P0 STG.E desc[UR20][R14.64+0xa00], R19 ;  /* 0x000a00130e008986 */ /* 0x0003e2000c101914 */
[----:B------:R-:W-:-:S13]  /*1210*/  ISETP.GE.AND P0, PT, R13, UR12, PT ;  /* 0x0000000c0d007c0c */ /* 0x000fda000bf06270 */
[----:B-1----:R-:W-:Y:S05]  /*1220*/  @P0 BRA `(.L_x_276) ;  /* 0x0000000000140947 */ /* 0x002fea0003800000 */
[----:B------:R-:W2:Y:S04]  /*1230*/  LDG.E R8, desc[UR20][R8.64+0xc00] ;  /* 0x000c001408087981 */ /* 0x000ea8000c1e1900 */
[----:B------:R-:W2:Y:S02]  /*1240*/  LDG.E R11, desc[UR20][R10.64+0xc00] ;  /* 0x000c00140a0b7981 */ /* 0x000ea4000c1e1900 */
[----:B--2---:R-:W-:-:S04]  /*1250*/  IMAD.IADD R12, R8, 0x1, -R11 ;  /* 0x00000001080c7824 */ /* 0x004fc800078e0a0b */
[----:B------:R-:W-:-:S05]  /*1260*/  IMAD R13, R12, R12, RZ ;  /* 0x0000000c0c0d7224 */ /* 0x000fca00078e02ff */
[----:B------:R0:W-:Y:S02]  /*1270*/  STG.E desc[UR20][R14.64+0xc00], R13 ;  /* 0x000c000d0e007986 */ /* 0x0001e4000c101914 */
.L_x_276:
[----:B------:R-:W-:Y:S05]  /*1280*/  BSYNC.RECONVERGENT B0 ;  /* 0x0000000000007941 */ /* 0x000fea0003800200 */
.L_x_275:
[----:B------:R-:W-:Y:S05]  /*1290*/  @P1 BRA `(.L_x_277) ;  /* 0xfffffff800e81947 */ /* 0x000fea000383ffff */
.L_x_274:
[----:B------:R-:W-:-:S13]  /*12a0*/  ISETP.NE.AND P0, PT, R20, RZ, PT ;  /* 0x000000ff1400720c */ /* 0x000fda0003f05270 */
[----:B------:R-:W-:Y:S05]  /*12b0*/  @!P0 EXIT ;  /* 0x000000000000894d */ /* 0x000fea0003800000 */
[----:B------:R-:W1:Y:S01]  /*12c0*/  LDC R6, c[0x0][0x384] ;  /* 0x0000e100ff067b82 */ /* 0x000e620000000800 */
[----:B------:R-:W-:Y:S02]  /*12d0*/  ISETP.GE.U32.AND P1, PT, R20, 0x4, PT ;  /* 0x000000041400780c */ /* 0x000fe40003f26070 */
[----:B-1----:R-:W-:-:S04]  /*12e0*/  LOP3.LUT R22, R6, 0x3, RZ, 0xc0, !PT ;  /* 0x0000000306167812 */ /* 0x002fc800078ec0ff */
[----:B------:R-:W-:-:S07]  /*12f0*/  ISETP.NE.AND P0, PT, R22, RZ, PT ;  /* 0x000000ff1600720c */ /* 0x000fce0003f05270 */
[----:B------:R-:W-:Y:S06]  /*1300*/  @!P1 BRA `(.L_x_278) ;  /* 0x0000000000b49947 */ /* 0x000fec0003800000 */
[----:B------:R-:W-:-:S04]  /*1310*/  LEA R9, R7, R0, 0x7 ;  /* 0x0000000007097211 */ /* 0x000fc800078e38ff */
[----:B------:R-:W-:-:S13]  /*1320*/  ISETP.GE.AND P1, PT, R9, UR12, PT ;  /* 0x0000000c09007c0c */ /* 0x000fda000bf26270 */
[----:B------:R-:W-:-:S04]  /*1330*/  @!P1 IMAD.WIDE R10, R9, 0x4, R4 ;  /* 0x00000004090a9825 */ /* 0x000fc800078e0204 */
[C---:B0-----:R-:W-:Y:S02]  /*1340*/  @!P1 IMAD.WIDE R12, R9.reuse, 0x4, R2 ;  /* 0x00000004090c9825 */ /* 0x041fe400078e0202 */
[----:B------:R-:W2:Y:S04]  /*1350*/  @!P1 LDG.E R10, desc[UR20][R10.64] ;  /* 0x000000140a0a9981 */ /* 0x000ea8000c1e1900 */
[----:B------:R-:W2:Y:S01]  /*1360*/  @!P1 LDG.E R13, desc[UR20][R12.64] ;  /* 0x000000140c0d9981 */ /* 0x000ea2000c1e1900 */
[----:B------:R-:W-:Y:S01]  /*1370*/  IADD3 R21, PT, PT, R9, 0x80, RZ ;  /* 0x0000008009157810 */ /* 0x000fe20007ffe0ff */
[----:B------:R-:W-:-:S03]  /*1380*/  IMAD.MOV.U32 R14, RZ, RZ, 0x4 ;  /* 0x00000004ff0e7424 */ /* 0x000fc600078e00ff */
[----:B------:R-:W-:Y:S01]  /*1390*/  ISETP.GE.AND P2, PT, R21, UR12, PT ;  /* 0x0000000c15007c0c */ /* 0x000fe2000bf46270 */
[----:B------:R-:W-:-:S12]  /*13a0*/  @!P1 IMAD.WIDE R14, R9, R14, UR16 ;  /* 0x00000010090e9e25 */ /* 0x000fd8000f8e020e */
[----:B------:R-:W-:-:S04]  /*13b0*/  @!P2 IMAD.WIDE R16, R21, 0x4, R4 ;  /* 0x000000041510a825 */ /* 0x000fc800078e0204 */
[----:B------:R-:W-:Y:S01]  /*13c0*/  @!P2 IMAD.WIDE R18, R21, 0x4, R2 ;  /* 0x000000041512a825 */ /* 0x000fe200078e0202 */
[----:B--2---:R-:W-:-:S05]  /*13d0*/  @!P1 IADD3 R8, PT, PT, R10, -R13, RZ ;  /* 0x8000000d0a089210 */ /* 0x004fca0007ffe0ff */
[----:B------:R-:W-:-:S05]  /*13e0*/  @!P1 IMAD R23, R8, R8, RZ ;  /* 0x0000000808179224 */ /* 0x000fca00078e02ff */
[----:B------:R0:W-:Y:S04]  /*13f0*/  @!P1 STG.E desc[UR20][R14.64], R23 ;  /* 0x000000170e009986 */ /* 0x0001e8000c101914 */
        /* <DEDUP_REMOVED lines=13> */
[----:B0-----:R-:W-:Y:S01]  /*14d0*/  IADD3 R23, PT, PT, R9, 0x180, RZ ;  /* 0x0000018009177810 */ /* 0x001fe20007ffe0ff */
[----:B------:R-:W-:-:S03]  /*14e0*/  IMAD.MOV.U32 R8, RZ, RZ, 0x4 ;  /* 0x00000004ff087424 */ /* 0x000fc600078e00ff */
[----:B------:R-:W-:Y:S01]  /*14f0*/  ISETP.GE.AND P2, PT, R23, UR12, PT ;  /* 0x0000000c17007c0c */ /* 0x000fe2000bf46270 */
[----:B------:R-:W-:-:S12]  /*1500*/  @!P1 IMAD.WIDE R8, R27, R8, UR16 ;  /* 0x000000101b089e25 */ /* 0x000fd8000f8e0208 */
[----:B------:R-:W-:Y:S01]  /*1510*/  @!P2 IMAD.WIDE R16, R23, 0x4, R2 ;  /* 0x000000041710a825 */ /* 0x000fe200078e0202 */
[----:B--2---:R-:W-:-:S05]  /*1520*/  @!P1 IADD3 R14, PT, PT, R12, -R21, RZ ;  /* 0x800000150c0e9210 */ /* 0x004fca0007ffe0ff */
[----:B------:R-:W-:Y:S02]  /*1530*/  @!P1 IMAD R19, R14, R14, RZ ;  /* 0x0000000e0e139224 */ /* 0x000fe400078e02ff */
[----:B------:R-:W-:-:S03]  /*1540*/  @!P2 IMAD.WIDE R14, R23, 0x4, R4 ;  /* 0x00000004170ea825 */ /* 0x000fc600078e0204 */
[----:B------:R2:W-:Y:S04]  /*1550*/  @!P1 STG.E desc[UR20][R8.64], R19 ;  /* 0x0000001308009986 */ /* 0x0005e8000c101914 */
[----:B------:R-:W3:Y:S04]  /*1560*/  @!P2 LDG.E R14, desc[UR20][R14.64] ;  /* 0x000000140e0ea981 */ /* 0x000ee8000c1e1900 */
[----:B------:R-:W3:Y:S01]  /*1570*/  @!P2 LDG.E R17, desc[UR20][R16.64] ;  /* 0x000000141011a981 */ /* 0x000ee2000c1e1900 */
[----:B-1----:R-:W-:Y:S02]  /*1580*/  MOV R10, 0x4 ;  /* 0x00000004000a7802 */ /* 0x002fe40000000f00 */
[----:B------:R-:W-:-:S03]  /*1590*/  IADD3 R7, PT, PT, R7, 0x4, RZ ;  /* 0x0000000407077810 */ /* 0x000fc60007ffe0ff */
[----:B------:R-:W-:-:S04]  /*15a0*/  @!P2 IMAD.WIDE R10, R23, R10, UR16 ;  /* 0x00000010170aae25 */ /* 0x000fc8000f8e020a */
[----:B---3--:R-:W-:-:S04]  /*15b0*/  @!P2 IMAD.IADD R12, R14, 0x1, -R17 ;  /* 0x000000010e0ca824 */ /* 0x008fc800078e0a11 */
[----:B------:R-:W-:-:S05]  /*15c0*/  @!P2 IMAD R13, R12, R12, RZ ;  /* 0x0000000c0c0da224 */ /* 0x000fca00078e02ff */
[----:B------:R2:W-:Y:S02]  /*15d0*/  @!P2 STG.E desc[UR20][R10.64], R13 ;  /* 0x0000000d0a00a986 */ /* 0x0005e4000c101914 */
.L_x_278:
[----:B------:R-:W-:Y:S05]  /*15e0*/  @!P0 EXIT ;  /* 0x000000000000894d */ /* 0x000fea0003800000 */
[----:B------:R-:W-:Y:S02]  /*15f0*/  ISETP.NE.AND P0, PT, R22, 0x1, PT ;  /* 0x000000011600780c */ /* 0x000fe40003f05270 */
[----:B------:R-:W-:-:S04]  /*1600*/  LOP3.LUT R6, R6, 0x1, RZ, 0xc0, !PT ;  /* 0x0000000106067812 */ /* 0x000fc800078ec0ff */
[----:B------:R-:W-:-:S07]  /*1610*/  ISETP.NE.U32.AND P2, PT, R6, 0x1, PT ;  /* 0x000000010600780c */ /* 0x000fce0003f45070 */
[----:B------:R-:W-:Y:S06]  /*1620*/  @!P0 BRA `(.L_x_279) ;  /* 0x00000000005c8947 */ /* 0x000fec0003800000 */
[----:B0-2---:R-:W-:-:S04]  /*1630*/  LEA R13, R7, R0, 0x7 ;  /* 0x00000000070d7211 */ /* 0x005fc800078e38ff */
[----:B------:R-:W-:-:S13]  /*1640*/  ISETP.GE.AND P0, PT, R13, UR12, PT ;  /* 0x0000000c0d007c0c */ /* 0x000fda000bf06270 */
[----:B------:R-:W-:-:S04]  /*1650*/  @!P0 IMAD.WIDE R8, R13, 0x4, R4 ;  /* 0x000000040d088825 */ /* 0x000fc800078e0204 */
[C---:B------:R-:W-:Y:S02]  /*1660*/  @!P0 IMAD.WIDE R10, R13.reuse, 0x4, R2 ;  /* 0x000000040d0a8825 */ /* 0x040fe400078e0202 */
[----:B------:R-:W2:Y:S04]  /*1670*/  @!P0 LDG.E R8, desc[UR20][R8.64] ;  /* 0x0000001408088981 */ /* 0x000ea8000c1e1900 */
[----:B------:R-:W2:Y:S01]  /*1680*/  @!P0 LDG.E R11, desc[UR20][R10.64] ;  /* 0x000000140a0b8981 */ /* 0x000ea2000c1e1900 */
[----:B------:R-:W-:Y:S02]  /*1690*/  VIADD R21, R13, 0x80 ;  /* 0x000000800d157836 */ /* 0x000fe40000000000 */
[----:B------:R-:W-:-:S03]  /*16a0*/  HFMA2 R12, -RZ, RZ, 0, 2.384185791015625e-07 ;  /* 0x00000004ff0c7431 */ /* 0x000fc600000001ff */
[----:B------:R-:W-:Y:S02]  /*16b0*/  ISETP.GE.AND P1, PT, R21, UR12, PT ;  /* 0x0000000c15007c0c */ /* 0x000fe4000bf26270 */
[----:B------:R-:W-:-:S11]  /*16c0*/  @!P0 IMAD.WIDE R12, R13, R12, UR16 ;  /* 0x000000100d0c8e25 */ /* 0x000fd6000f8e020c */
[----:B------:R-:W-:-:S04]  /*16d0*/  @!P1 IMAD.WIDE R14, R21, 0x4, R4 ;  /* 0x00000004150e9825 */ /* 0x000fc800078e0204 */
[----:B------:R-:W-:Y:S01]  /*16e0*/  @!P1 IMAD.WIDE R16, R21, 0x4, R2 ;  /* 0x0000000415109825 */ /* 0x000fe200078e0202 */
[----:B--2---:R-:W-:-:S05]  /*16f0*/  @!P0 IADD3 R6, PT, PT, R8, -R11, RZ ;  /* 0x8000000b08068210 */ /* 0x004fca0007ffe0ff */
[----:B------:R-:W-:-:S05]  /*1700*/  @!P0 IMAD R19, R6, R6, RZ ;  /* 0x0000000606138224 */ /* 0x000fca00078e02ff */
[----:B------:R1:W-:Y:S04]  /*1710*/  @!P0 STG.E desc[UR20][R12.64], R19 ;  /* 0x000000130c008986 */ /* 0x0003e8000c101914 */
[----:B------:R-:W2:Y:S04]  /*1720*/  @!P1 LDG.E R14, desc[UR20][R14.64] ;  /* 0x000000140e0e9981 */ /* 0x000ea8000c1e1900 */
[----:B------:R-:W2:Y:S01]  /*1730*/  @!P1 LDG.E R17, desc[UR20][R16.64] ;  /* 0x0000001410119981 */ /* 0x000ea2000c1e1900 */
[----:B------:R-:W-:Y:S01]  /*1740*/  IMAD.MOV.U32 R8, RZ, RZ, 0x4 ;  /* 0x00000004ff087424 */ /* 0x000fe200078e00ff */
[----:B------:R-:W-:-:S03]  /*1750*/  IADD3 R7, PT, PT, R7, 0x2, RZ ;  /* 0x0000000207077810 */ /* 0x000fc60007ffe0ff */
[----:B------:R-:W-:Y:S01]  /*1760*/  @!P1 IMAD.WIDE R8, R21, R8, UR16 ;  /* 0x0000001015089e25 */ /* 0x000fe2000f8e0208 */
[----:B--2---:R-:W-:-:S05]  /*1770*/  @!P1 IADD3 R6, PT, PT, R14, -R17, RZ ;  /* 0x800000110e069210 */ /* 0x004fca0007ffe0ff */
[----:B------:R-:W-:-:S05]  /*1780*/  @!P1 IMAD R11, R6, R6, RZ ;  /* 0x00000006060b9224 */ /* 0x000fca00078e02ff */
[----:B------:R1:W-:Y:S02]  /*1790*/  @!P1 STG.E desc[UR20][R8.64], R11 ;  /* 0x0000000b08009986 */ /* 0x0003e4000c101914 */
.L_x_279:
[----:B------:R-:W-:Y:S05]  /*17a0*/  @P2 EXIT ;  /* 0x000000000000294d */ /* 0x000fea0003800000 */
[----:B------:R-:W-:-:S05]  /*17b0*/  IMAD R7, R7, 0x80, R0 ;  /* 0x0000008007077824 */ /* 0x000fca00078e0200 */
[----:B------:R-:W-:-:S13]  /*17c0*/  ISETP.GE.AND P0, PT, R7, UR12, PT ;  /* 0x0000000c07007c0c */ /* 0x000fda000bf06270 */
[----:B------:R-:W-:Y:S05]  /*17d0*/  @P0 EXIT ;  /* 0x000000000000094d */ /* 0x000fea0003800000 */
[----:B------:R-:W-:-:S04]  /*17e0*/  IMAD.WIDE R4, R7, 0x4, R4 ;  /* 0x0000000407047825 */ /* 0x000fc800078e0204 */
[----:B------:R-:W-:Y:S02]  /*17f0*/  IMAD.WIDE R2, R7, 0x4, R2 ;  /* 0x0000000407027825 */ /* 0x000fe400078e0202 */
[----:B------:R-:W3:Y:S04]  /*1800*/  LDG.E R4, desc[UR20][R4.64] ;  /* 0x0000001404047981 */ /* 0x000ee8000c1e1900 */
[----:B------:R-:W3:Y:S01]  /*1810*/  LDG.E R3, desc[UR20][R2.64] ;  /* 0x0000001402037981 */ /* 0x000ee2000c1e1900 */
[----:B------:R-:W-:-:S05]  /*1820*/  MOV R6, 0x4 ;  /* 0x0000000400067802 */ /* 0x000fca0000000f00 */
[----:B------:R-:W-:Y:S01]  /*1830*/  IMAD.WIDE R6, R7, R6, UR16 ;  /* 0x0000001007067e25 */ /* 0x000fe2000f8e0206 */
[----:B---3--:R-:W-:-:S05]  /*1840*/  IADD3 R0, PT, PT, R4, -R3, RZ ;  /* 0x8000000304007210 */ /* 0x008fca0007ffe0ff */
[----:B-12---:R-:W-:-:S05]  /*1850*/  IMAD R9, R0, R0, RZ ;  /* 0x0000000000097224 */ /* 0x006fca00078e02ff */
[----:B------:R-:W-:Y:S01]  /*1860*/  STG.E desc[UR20][R6.64], R9 ;  /* 0x0000000906007986 */ /* 0x000fe2000c101914 */
[----:B------:R-:W-:Y:S05]  /*1870*/  EXIT ;  /* 0x000000000000794d */ /* 0x000fea0003800000 */
.L_x_280:
        /* <DEDUP_REMOVED lines=16> */
.L_x_301:


//--------------------- .text._ZN3cub18CUB_300001_SM_10006detail8for_each13static_kernelINS2_12policy_hub_t12policy_500_tElN6thrust24THRUST_300001_SM_1000_NS8cuda_cub20__uninitialized_copy7functorINS7_6detail15normal_iteratorINS7_10device_ptrIiEEEENS7_7pointerIiNS8_3tagENS7_11use_defaultESI_EEEEEEvT0_T1_ --------------------------
	.section	.text._ZN3cub18CUB_300001_SM_10006detail8for_each13static_kernelINS2_12policy_hub_t12policy_500_tElN6thrust24THRUST_300001_SM_1000_NS8cuda_cub20__uninitialized_copy7functorINS7_6detail15normal_iteratorINS7_10device_ptrIiEEEENS7_7pointerIiNS8_3tagENS7_11use_defaultESI_EEEEEEvT0_T1_,"ax",@progbits
	.align	128
        .global         _ZN3cub18CUB_300001_SM_10006detail8for_each13static_kernelINS2_12policy_hub_t12policy_500_tElN6thrust24THRUST_300001_SM_1000_NS8cuda_cub20__uninitialized_copy7functorINS7_6detail15normal_iteratorINS7_10device_ptrIiEEEENS7_7pointerIiNS8_3tagENS7_11use_defaultESI_EEEEEEvT0_T1_
        .type           _ZN3cub18CUB_300001_SM_10006detail8for_each13static_kernelINS2_12policy_hub_t12policy_500_tElN6thrust24THRUST_300001_SM_1000_NS8cuda_cub20__uninitialized_copy7functorINS7_6detail15normal_iteratorINS7_10device_ptrIiEEEENS7_7pointerIiNS8_3tagENS7_11use_defaultESI_EEEEEEvT0_T1_,@function
        .size           _ZN3cub18CUB_300001_SM_10006detail8for_each13static_kernelINS2_12policy_hub_t12policy_500_tElN6thrust24THRUST_300001_SM_1000_NS8cuda_cub20__uninitialized_copy7functorINS7_6detail15normal_iteratorINS7_10device_ptrIiEEEENS7_7pointerIiNS8_3tagENS7_11use_defaultESI_EEEEEEvT0_T1_,(.L_x_302 - _ZN3cub18CUB_300001_SM_10006detail8for_each13static_kernelINS2_12policy_hub_t12policy_500_tElN6thrust24THRUST_300001_SM_1000_NS8cuda_cub20__uninitialized_copy7functorINS7_6detail15normal_iteratorINS7_10device_ptrIiEEEENS7_7pointerIiNS8_3tagENS7_11use_defaultESI_EEEEEEvT0_T1_)
        .other          _ZN3cub18CUB_300001_SM_10006detail8for_each13static_kernelINS2_12policy_hub_t12policy_500_tElN6thrust24THRUST_300001_SM_1000_NS8cuda_cub20__uninitialized_copy7functorINS7_6detail15normal_iteratorINS7_10device_ptrIiEEEENS7_7pointerIiNS8_3tagENS7_11use_defaultESI_EEEEEEvT0_T1_,@"STO_CUDA_ENTRY STV_DEFAULT"
_ZN3cub18CUB_300001_SM_10006detail8for_each13static_kernelINS2_12policy_hub_t12policy_500_tElN6thrust24THRUST_300001_SM_1000_NS8cuda_cub20__uninitialized_copy7functorINS7_6detail15normal_iteratorINS7_10device_ptrIiEEEENS7_7pointerIiNS8_3tagENS7_11use_defaultESI_EEEEEEvT0_T1_:
.text._ZN3cub18CUB_300001_SM_10006detail8for_each13static_kernelINS2_12policy_hub_t12policy_500_tElN6thrust24THRUST_300001_SM_1000_NS8cuda_cub20__uninitialized_copy7functorINS7_6detail15normal_iteratorINS7_10device_ptrIiEEEENS7_7pointerIiNS8_3tagENS7_11use_defaultESI_EEEEEEvT0_T1_:
[----:B------:R-:W-:Y:S08]  /*0000*/  LDC R1, c[0x0][0x37c] ;  /* 0x0000df00ff017b82 */ /* 0x000ff00000000800 */
[----:B------:R-:W0:Y:S01]  /*0010*/  S2UR UR4, SR_CTAID.X ;  /* 0x00000000000479c3 */ /* 0x000e220000002500 */
[----:B------:R-:W1:Y:S01]  /*0020*/  LDCU.64 UR6, c[0x0][0x380] ;  /* 0x00007000ff0677ac */ /* 0x000e620008000a00 */
[----:B------:R-:W2:Y:S01]  /*0030*/  LDCU.64 UR8, c[0x0][0x358] ;  /* 0x00006b00ff0877ac */ /* 0x000ea20008000a00 */
[----:B0-----:R-:W-:-:S04]  /*0040*/  UIMAD.WIDE.U32 UR4, UR4, 0x200, URZ ;  /* 0x00000200040478a5 */ /* 0x001fc8000f8e00ff */
[----:B-1----:R-:W-:-:S04]  /*0050*/  UIADD3 UR6, UP0, UPT, -UR4, UR6, URZ ;  /* 0x0000000604067290 */ /* 0x002fc8000ff1e1ff */
[----:B------:R-:W-:Y:S02]  /*0060*/  UIADD3.X UR7, UPT, UPT, ~UR5, UR7, URZ, UP0, !UPT ;  /* 0x0000000705077290 */ /* 0x000fe400087fe5ff */
[----:B------:R-:W-:-:S04]  /*0070*/  UISETP.GE.U32.AND UP0, UPT, UR6, 0x200, UPT ;  /* 0x000002000600788c */ /* 0x000fc8000bf06070 */
[----:B------:R-:W-:-:S09]  /*0080*/  UISETP.GE.AND.EX UP0, UPT, UR7, URZ, UPT, UP0 ;  /* 0x000000ff0700728c */ /* 0x000fd2000bf06300 */
[----:B--2---:R-:W-:Y:S05]  /*0090*/  BRA.U !UP0, `(.L_x_281) ;  /* 0x0000000108407547 */ /* 0x004fea000b800000 */
[----:B------:R-:W0:Y:S01]  /*00a0*/  S2R R0, SR_TID.X ;  /* 0x0000000000007919 */ /* 0x000e220000002100 */
[----:B------:R-:W1:Y:S01]  /*00b0*/  LDCU.64 UR10, c[0x0][0x388] ;  /* 0x00007100ff0a77ac */ /* 0x000e620008000a00 */
[----:B0-----:R-:W-:-:S05]  /*00c0*/  IADD3 R0, P0, PT, R0, UR4, RZ ;  /* 0x0000000400007c10 */ /* 0x001fca000ff1e0ff */
[----:B------:R-:W-:Y:S02]  /*00d0*/  IMAD.X R3, RZ, RZ, UR5, P0 ;  /* 0x00000005ff037e24 */ /* 0x000fe400080e06ff */
[----:B------:R-:W-:-:S03]  /*00e0*/  IMAD.SHL.U32 R4, R0, 0x4, RZ ;  /* 0x0000000400047824 */ /* 0x000fc600078e00ff */
[----:B------:R-:W-:Y:S02]  /*00f0*/  SHF.L.U64.HI R0, R0, 0x2, R3 ;  /* 0x0000000200007819 */ /* 0x000fe40000010203 */
[----:B-1----:R-:W-:-:S04]  /*0100*/  IADD3 R2, P0, PT, R4, UR10, RZ ;  /* 0x0000000a04027c10 */ /* 0x002fc8000ff1e0ff */
[----:B------:R-:W-:Y:S01]  /*0110*/  IADD3.X R3, PT, PT, R0, UR11, RZ, P0, !PT ;  /* 0x0000000b00037c10 */ /* 0x000fe200087fe4ff */
[----:B------:R-:W0:Y:S04]  /*0120*/  LDCU.64 UR10, c[0x0][0x390] ;  /* 0x00007200ff0a77ac */ /* 0x000e280008000a00 */
[----:B------:R-:W2:Y:S01]  /*0130*/  LDG.E R7, desc[UR8][R2.64] ;  /* 0x0000000802077981 */ /* 0x000ea2000c1e1900 */
[----:B0-----:R-:W-:-:S04]  /*0140*/  IADD3 R4, P0, PT, R4, UR10, RZ ;  /* 0x0000000a04047c10 */ /* 0x001fc8000ff1e0ff */
[----:B------:R-:W-:-:S05]  /*0150*/  IADD3.X R5, PT, PT, R0, UR11, RZ, P0, !PT ;  /* 0x0000000b00057c10 */ /* 0x000fca00087fe4ff */
[----:B--2---:R-:W-:Y:S04]  /*0160*/  STG.E desc[UR8][R4.64], R7 ;  /* 0x0000000704007986 */ /* 0x004fe8000c101908 */
[----:B------:R-:W2:Y:S04]  /*0170*/  LDG.E R9, desc[UR8][R2.64+0x400] ;  /* 0x0004000802097981 */ /* 0x000ea8000c1e1900 */
[----:B--2---:R-:W-:Y:S01]  /*0180*/  STG.E desc[UR8][R4.64+0x400], R9 ;  /* 0x0004000904007986 */ /* 0x004fe2000c101908 */
[----:B------:R-:W-:Y:S05]  /*0190*/  EXIT ;  /* 0x000000000000794d */ /* 0x000fea0003800000 */
.L_x_281:
[----:B------:R-:W0:Y:S01]  /*01a0*/  S2R R0, SR_TID.X ;  /* 0x0000000000007919 */ /* 0x000e220000002100 */
[----:B------:R-:W-:Y:S01]  /*01b0*/  USHF.R.S32.HI UR7, URZ, 0x1f, UR6 ;  /* 0x0000001fff077899 */ /* 0x000fe20008011406 */
[----:B------:R-:W-:Y:S05]  /*01c0*/  BSSY.RECONVERGENT B0, `(.L_x_282) ;  /* 0x0000015000007945 */ /* 0x000fea0003800200 */
[----:B------:R-:W-:Y:S01]  /*01d0*/  IMAD.U32 R3, RZ, RZ, UR7 ;  /* 0x00000007ff037e24 */ /* 0x000fe2000f8e00ff */
[C---:B0-----:R-:W-:Y:S01]  /*01e0*/  ISETP.LT.U32.AND P0, PT, R0.reuse, UR6, PT ;  /* 0x0000000600007c0c */ /* 0x041fe2000bf01070 */
[----:B------:R-:W-:-:S03]  /*01f0*/  VIADD R2, R0, 0x100 ;  /* 0x0000010000027836 */ /* 0x000fc60000000000 */
[----:B------:R-:W-:Y:S02]  /*0200*/  ISETP.GT.AND.EX P0, PT, R3, RZ, PT, P0 ;  /* 0x000000ff0300720c */ /* 0x000fe40003f04300 */
[----:B------:R-:W-:Y:S01]  /*0210*/  ISETP.LT.U32.AND P1, PT, R2, UR6, PT ;  /* 0x0000000602007c0c */ /* 0x000fe2000bf21070 */
[----:B------:R-:W-:-:S05]  /*0220*/  IMAD.U32 R2, RZ, RZ, UR7 ;  /* 0x00000007ff027e24 */ /* 0x000fca000f8e00ff */
[----:B------:R-:W-:-:S05]  /*0230*/  ISETP.GT.AND.EX P1, PT, R2, RZ, PT, P1 ;  /* 0x000000ff0200720c */ /* 0x000fca0003f24310 */
[----:B------:R-:W-:Y:S08]  /*0240*/  @!P0 BRA `(.L_x_283) ;  /* 0x0000000000308947 */ /* 0x000ff00003800000 */
[----:B------:R-:W0:Y:S01]  /*0250*/  LDCU.64 UR10, c[0x0][0x388] ;  /* 0x00007100ff0a77ac */ /* 0x000e220008000a00 */
[----:B------:R-:W-:-:S05]  /*0260*/  IADD3 R2, P0, PT, R0, UR4, RZ ;  /* 0x0000000400027c10 */ /* 0x000fca000ff1e0ff */
[----:B------:R-:W-:Y:S02]  /*0270*/  IMAD.X R3, RZ, RZ, UR5, P0 ;  /* 0x00000005ff037e24 */ /* 0x000fe400080e06ff */
[----:B------:R-:W-:-:S03]  /*0280*/  IMAD.SHL.U32 R4, R2, 0x4, RZ ;  /* 0x0000000402047824 */ /* 0x000fc600078e00ff */
[----:B------:R-:W-:Y:S02]  /*0290*/  SHF.L.U64.HI R5, R2, 0x2, R3 ;  /* 0x0000000202057819 */ /* 0x000fe40000010203 */
[----:B0-----:R-:W-:-:S04]  /*02a0*/  IADD3 R2, P0, PT, R4, UR10, RZ ;  /* 0x0000000a04027c10 */ /* 0x001fc8000ff1e0ff */
[----:B------:R-:W-:Y:S01]  /*02b0*/  IADD3.X R3, PT, PT, R5, UR11, RZ, P0, !PT ;  /* 0x0000000b05037c10 */ /* 0x000fe200087fe4ff */
[----:B------:R-:W0:Y:S05]  /*02c0*/  LDCU.64 UR10, c[0x0][0x390] ;  /* 0x00007200ff0a77ac */ /* 0x000e2a0008000a00 */
[----:B------:R-:W2:Y:S01]  /*02d0*/  LDG.E R3, desc[UR8][R2.64] ;  /* 0x0000000802037981 */ /* 0x000ea2000c1e1900 */
[----:B0-----:R-:W-:-:S04]  /*02e0*/  IADD3 R4, P0, PT, R4, UR10, RZ ;  /* 0x0000000a04047c10 */ /* 0x001fc8000ff1e0ff */
[----:B------:R-:W-:-:S05]  /*02f0*/  IADD3.X R5, PT, PT, R5, UR11, RZ, P0, !PT ;  /* 0x0000000b05057c10 */ /* 0x000fca00087fe4ff */
[----:B--2---:R0:W-:Y:S04]  /*0300*/  STG.E desc[UR8][R4.64], R3 ;  /* 0x0000000304007986 */ /* 0x0041e8000c101908 */
.L_x_283:
[----:B------:R-:W-:Y:S05]  /*0310*/  BSYNC.RECONVERGENT B0 ;  /* 0x0000000000007941 */ /* 0x000fea0003800200 */
.L_x_282:
[----:B------:R-:W-:Y:S05]  /*0320*/  @!P1 EXIT ;  /* 0x000000000000994d */ /* 0x000fea0003800000 */
[----:B------:R-:W1:Y:S01]  /*0330*/  LDCU.64 UR6, c[0x0][0x388] ;  /* 0x00007100ff0677ac */ /* 0x000e620008000a00 */
[----:B------:R-:W-:-:S05]  /*0340*/  IADD3 R0, P0, PT, R0, UR4, RZ ;  /* 0x0000000400007c10 */ /* 0x000fca000ff1e0ff */
[----:B0-----:R-:W-:Y:S02]  /*0350*/  IMAD.X R3, RZ, RZ, UR5, P0 ;  /* 0x00000005ff037e24 */ /* 0x001fe400080e06ff */
[----:B------:R-:W-:-:S03]  /*0360*/  IMAD.SHL.U32 R4, R0, 0x4, RZ ;  /* 0x0000000400047824 */ /* 0x000fc600078e00ff */
[----:B------:R-:W-:Y:S02]  /*0370*/  SHF.L.U64.HI R0, R0, 0x2, R3 ;  /* 0x0000000200007819 */ /* 0x000fe40000010203 */
[----:B-1----:R-:W-:-:S04]  /*0380*/  IADD3 R2, P0, PT, R4, UR6, RZ ;  /* 0x0000000604027c10 */ /* 0x002fc8000ff1e0ff */
[----:B------:R-:W-:Y:S01]  /*0390*/  IADD3.X R3, PT, PT, R0, UR7, RZ, P0, !PT ;  /* 0x0000000700037c10 */ /* 0x000fe200087fe4ff */
[----:B------:R-:W0:Y:S05]  /*03a0*/  LDCU.64 UR6, c[0x0][0x390] ;  /* 0x00007200ff0677ac */ /* 0x000e2a0008000a00 */
[----:B------:R-:W2:Y:S01]  /*03b0*/  LDG.E R3, desc[UR8][R2.64+0x400] ;  /* 0x0004000802037981 */ /* 0x000ea2000c1e1900 */
[----:B0-----:R-:W-:-:S04]  /*03c0*/  IADD3 R4, P0, PT, R4, UR6, RZ ;  /* 0x0000000604047c10 */ /* 0x001fc8000ff1e0ff */
[----:B------:R-:W-:-:S05]  /*03d0*/  IADD3.X R5, PT, PT, R0, UR7, RZ, P0, !PT ;  /* 0x0000000700057c10 */ /* 0x000fca00087fe4ff */
[----:B--2---:R-:W-:Y:S01]  /*03e0*/  STG.E desc[UR8][R4.64+0x400], R3 ;  /* 0x0004000304007986 */ /* 0x004fe2000c101908 */
[----:B------:R-:W-:Y:S05]  /*03f0*/  EXIT ;  /* 0x000000000000794d */ /* 0x000fea0003800000 */
.L_x_284:
        /* <DEDUP_REMOVED lines=16> */
.L_x_302:


//--------------------- .text._ZN3cub18CUB_300001_SM_10006detail8for_each13static_kernelINS2_12policy_hub_t12policy_500_tElN6thrust24THRUST_300001_SM_1000_NS8cuda_cub6__fill7functorINS7_6detail15normal_iteratorINS7_10device_ptrIiEEEEiEEEEvT0_T1_ --------------------------
	.section	.text._ZN3cub18CUB_300001_SM_10006detail8for_each13static_kernelINS2_12policy_hub_t12policy_500_tElN6thrust24THRUST_300001_SM_1000_NS8cuda_cub6__fill7functorINS7_6detail15normal_iteratorINS7_10device_ptrIiEEEEiEEEEvT0_T1_,"ax",@progbits
	.align	128
        .global         _ZN3cub18CUB_300001_SM_10006detail8for_each13static_kernelINS2_12policy_hub_t12policy_500_tElN6thrust24THRUST_300001_SM_1000_NS8cuda_cub6__fill7functorINS7_6detail15normal_iteratorINS7_10device_ptrIiEEEEiEEEEvT0_T1_
        .type           _ZN3cub18CUB_300001_SM_10006detail8for_each13static_kernelINS2_12policy_hub_t12policy_500_tElN6thrust24THRUST_300001_SM_1000_NS8cuda_cub6__fill7functorINS7_6detail15normal_iteratorINS7_10device_ptrIiEEEEiEEEEvT0_T1_,@function
        .size           _ZN3cub18CUB_300001_SM_10006detail8for_each13static_kernelINS2_12policy_hub_t12policy_500_tElN6thrust24THRUST_300001_SM_1000_NS8cuda_cub6__fill7functorINS7_6detail15normal_iteratorINS7_10device_ptrIiEEEEiEEEEvT0_T1_,(.L_x_303 - _ZN3cub18CUB_300001_SM_10006detail8for_each13static_kernelINS2_12policy_hub_t12policy_500_tElN6thrust24THRUST_300001_SM_1000_NS8cuda_cub6__fill7functorINS7_6detail15normal_iteratorINS7_10device_ptrIiEEEEiEEEEvT0_T1_)
        .other          _ZN3cub18CUB_300001_SM_10006detail8for_each13static_kernelINS2_12policy_hub_t12policy_500_tElN6thrust24THRUST_300001_SM_1000_NS8cuda_cub6__fill7functorINS7_6detail15normal_iteratorINS7_10device_ptrIiEEEEiEEEEvT0_T1_,@"STO_CUDA_ENTRY STV_DEFAULT"
_ZN3cub18CUB_300001_SM_10006detail8for_each13static_kernelINS2_12policy_hub_t12policy_500_tElN6thrust24THRUST_300001_SM_1000_NS8cuda_cub6__fill7functorINS7_6detail15normal_iteratorINS7_10device_ptrIiEEEEiEEEEvT0_T1_:
.text._ZN3cub18CUB_300001_SM_10006detail8for_each13static_kernelINS2_12policy_hub_t12policy_500_tElN6thrust24THRUST_300001_SM_1000_NS8cuda_cub6__fill7functorINS7_6detail15normal_iteratorINS7_10device_ptrIiEEEEiEEEEvT0_T1_:
        /* <DEDUP_REMOVED lines=12> */
[----:B------:R-:W2:Y:S01]  /*00c0*/  LDC R5, c[0x0][0x390] ;  /* 0x0000e400ff057b82 */ /* 0x000ea20000000800 */
[----:B0-----:R-:W-:-:S05]  /*00d0*/  IADD3 R0, P0, PT, R0, UR4, RZ ;  /* 0x0000000400007c10 */ /* 0x001fca000ff1e0ff */
[----:B------:R-:W-:Y:S01]  /*00e0*/  IMAD.X R3, RZ, RZ, UR5, P0 ;  /* 0x00000005ff037e24 */ /* 0x000fe200080e06ff */
[----:B-1----:R-:W-:-:S04]  /*00f0*/  LEA R2, P0, R0, UR6, 0x2 ;  /* 0x0000000600027c11 */ /* 0x002fc8000f8010ff */
[----:B------:R-:W-:-:S05]  /*0100*/  LEA.HI.X R3, R0, UR7, R3, 0x2, P0 ;  /* 0x0000000700037c11 */ /* 0x000fca00080f1403 */
[----:B--2---:R-:W-:Y:S04]  /*0110*/  STG.E desc[UR8][R2.64], R5 ;  /* 0x0000000502007986 */ /* 0x004fe8000c101908 */
[----:B------:R-:W-:Y:S01]  /*0120*/  STG.E desc[UR8][R2.64+0x400], R5 ;  /* 0x0004000502007986 */ /* 0x000fe2000c101908 */
[----:B------:R-:W-:Y:S05]  /*0130*/  EXIT ;  /* 0x000000000000794d */ /* 0x000fea0003800000 */
.L_x_285:
[----:B------:R-:W0:Y:S01]  /*0140*/  S2R R0, SR_TID.X ;  /* 0x0000000000007919 */ /* 0x000e220000002100 */
[----:B------:R-:W-:Y:S01]  /*0150*/  USHF.R.S32.HI UR7, URZ, 0x1f, UR6 ;  /* 0x0000001fff077899 */ /* 0x000fe20008011406 */
[----:B------:R-:W1:Y:S05]  /*0160*/  LDCU.64 UR10, c[0x0][0x388] ;  /* 0x00007100ff0a77ac */ /* 0x000e6a0008000a00 */
[----:B------:R-:W-:Y:S02]  /*0170*/  IMAD.U32 R2, RZ, RZ, UR7 ;  /* 0x00000007ff027e24 */ /* 0x000fe4000f8e00ff */
[----:B------:R-:W-:Y:S01]  /*0180*/  IMAD.U32 R4, RZ, RZ, UR7 ;  /* 0x00000007ff047e24 */ /* 0x000fe2000f8e00ff */
[----:B0-----:R-:W-:-:S04]  /*0190*/  ISETP.LT.U32.AND P0, PT, R0, UR6, PT ;  /* 0x0000000600007c0c */ /* 0x001fc8000bf01070 */
[----:B------:R-:W-:Y:S01]  /*01a0*/  ISETP.GT.AND.EX P0, PT, R2, RZ, PT, P0 ;  /* 0x000000ff0200720c */ /* 0x000fe20003f04300 */
[C---:B------:R-:W-:Y:S01]  /*01b0*/  VIADD R2, R0.reuse, 0x100 ;  /* 0x0000010000027836 */ /* 0x040fe20000000000 */
[----:B------:R-:W-:-:S04]  /*01c0*/  IADD3 R0, P2, PT, R0, UR4, RZ ;  /* 0x0000000400007c10 */ /* 0x000fc8000ff5e0ff */
[----:B------:R-:W-:Y:S01]  /*01d0*/  ISETP.LT.U32.AND P1, PT, R2, UR6, PT ;  /* 0x0000000602007c0c */ /* 0x000fe2000bf21070 */
[----:B------:R-:W-:Y:S01]  /*01e0*/  IMAD.X R3, RZ, RZ, UR5, P2 ;  /* 0x00000005ff037e24 */ /* 0x000fe200090e06ff */
[----:B-1----:R-:W-:Y:S02]  /*01f0*/  LEA R2, P2, R0, UR10, 0x2 ;  /* 0x0000000a00027c11 */ /* 0x002fe4000f8410ff */
[----:B------:R-:W-:Y:S02]  /*0200*/  ISETP.GT.AND.EX P1, PT, R4, RZ, PT, P1 ;  /* 0x000000ff0400720c */ /* 0x000fe40003f24310 */
[----:B------:R-:W-:Y:S01]  /*0210*/  LEA.HI.X R3, R0, UR11, R3, 0x2, P2 ;  /* 0x0000000b00037c11 */ /* 0x000fe200090f1403 */
[----:B------:R-:W0:Y:S04]  /*0220*/  @P0 LDC R5, c[0x0][0x390] ;  /* 0x0000e400ff050b82 */ /* 0x000e280000000800 */
[----:B0-----:R0:W-:Y:S06]  /*0230*/  @P0 STG.E desc[UR8][R2.64], R5 ;  /* 0x0000000502000986 */ /* 0x0011ec000c101908 */
[----:B------:R-:W-:Y:S05]  /*0240*/  @!P1 EXIT ;  /* 0x000000000000994d */ /* 0x000fea0003800000 */
[----:B0-----:R-:W0:Y:S02]  /*0250*/  LDC R5, c[0x0][0x390] ;  /* 0x0000e400ff057b82 */ /* 0x001e240000000800 */
[----:B0-----:R-:W-:Y:S01]  /*0260*/  STG.E desc[UR8][R2.64+0x400], R5 ;  /* 0x0004000502007986 */ /* 0x001fe2000c101908 */
[----:B------:R-:W-:Y:S05]  /*0270*/  EXIT ;  /* 0x000000000000794d */ /* 0x000fea0003800000 */
.L_x_286:
        /* <DEDUP_REMOVED lines=16> */
.L_x_303:


//--------------------- .text._ZN3cub18CUB_300001_SM_10006detail8for_each13static_kernelINS2_12policy_hub_t12policy_500_tElN6thrust24THRUST_300001_SM_1000_NS8cuda_cub10__tabulate7functorINS7_6detail15normal_iteratorINS7_10device_ptrIiEEEENS7_6system6detail7generic6detail22compute_sequence_valueIivEElEEEEvT0_T1_ --------------------------
	.section	.text._ZN3cub18CUB_300001_SM_10006detail8for_each13static_kernelINS2_12policy_hub_t12policy_500_tElN6thrust24THRUST_300001_SM_1000_NS8cuda_cub10__tabulate7functorINS7_6detail15normal_iteratorINS7_10device_ptrIiEEEENS7_6system6detail7generic6detail22compute_sequence_valueIivEElEEEEvT0_T1_,"ax",@progbits
	.align	128
        .global         _ZN3cub18CUB_300001_SM_10006detail8for_each13static_kernelINS2_12policy_hub_t12policy_500_tElN6thrust24THRUST_300001_SM_1000_NS8cuda_cub10__tabulate7functorINS7_6detail15normal_iteratorINS7_10device_ptrIiEEEENS7_6system6detail7generic6detail22compute_sequence_valueIivEElEEEEvT0_T1_
        .type           _ZN3cub18CUB_300001_SM_10006detail8for_each13static_kernelINS2_12policy_hub_t12policy_500_tElN6thrust24THRUST_300001_SM_1000_NS8cuda_cub10__tabulate7functorINS7_6detail15normal_iteratorINS7_10device_ptrIiEEEENS7_6system6detail7generic6detail22compute_sequence_valueIivEElEEEEvT0_T1_,@function
        .size           _ZN3cub18CUB_300001_SM_10006detail8for_each13static_kernelINS2_12policy_hub_t12policy_500_tElN6thrust24THRUST_300001_SM_1000_NS8cuda_cub10__tabulate7functorINS7_6detail15normal_iteratorINS7_10device_ptrIiEEEENS7_6system6detail7generic6detail22compute_sequence_valueIivEElEEEEvT0_T1_,(.L_x_304 - _ZN3cub18CUB_300001_SM_10006detail8for_each13static_kernelINS2_12policy_hub_t12policy_500_tElN6thrust24THRUST_300001_SM_1000_NS8cuda_cub10__tabulate7functorINS7_6detail15normal_iteratorINS7_10device_ptrIiEEEENS7_6system6detail7generic6detail22compute_sequence_valueIivEElEEEEvT0_T1_)
        .other          _ZN3cub18CUB_300001_SM_10006detail8for_each13static_kernelINS2_12policy_hub_t12policy_500_tElN6thrust24THRUST_300001_SM_1000_NS8cuda_cub10__tabulate7functorINS7_6detail15normal_iteratorINS7_10device_ptrIiEEEENS7_6system6detail7generic6detail22compute_sequence_valueIivEElEEEEvT0_T1_,@"STO_CUDA_ENTRY STV_DEFAULT"
_ZN3cub18CUB_300001_SM_10006detail8for_each13static_kernelINS2_12policy_hub_t12policy_500_tElN6thrust24THRUST_300001_SM_1000_NS8cuda_cub10__tabulate7functorINS7_6detail15normal_iteratorINS7_10device_ptrIiEEEENS7_6system6detail7generic6detail22compute_sequence_valueIivEElEEEEvT0_T1_:
.text._ZN3cub18CUB_300001_SM_10006detail8for_each13static_kernelINS2_12policy_hub_t12policy_500_tElN6thrust24THRUST_300001_SM_1000_NS8cuda_cub10__tabulate7functorINS7_6detail15normal_iteratorINS7_10device_ptrIiEEEENS7_6system6detail7generic6detail22compute_sequence_valueIivEElEEEEvT0_T1_:
        /* <DEDUP_REMOVED lines=11> */
[----:B------:R-:W1:Y:S01]  /*00b0*/  LDC.64 R6, c[0x0][0x390] ;  /* 0x0000e400ff067b82 */ /* 0x000e620000000a00 */
[----:B------:R-:W2:Y:S01]  /*00c0*/  LDCU.64 UR10, c[0x0][0x388] ;  /* 0x00007100ff0a77ac */ /* 0x000ea20008000a00 */
[----:B0-----:R-:W-:-:S05]  /*00d0*/  IADD3 R5, P0, PT, R0, UR4, RZ ;  /* 0x0000000400057c10 */ /* 0x001fca000ff1e0ff */
[----:B------:R-:W-:Y:S01]  /*00e0*/  IMAD.X R4, RZ, RZ, UR5, P0 ;  /* 0x00000005ff047e24 */ /* 0x000fe200080e06ff */
[C---:B--2---:R-:W-:Y:S01]  /*00f0*/  LEA R2, P0, R5.reuse, UR10, 0x2 ;  /* 0x0000000a05027c11 */ /* 0x044fe2000f8010ff */
[----:B------:R-:W-:-:S03]  /*0100*/  VIADD R0, R5, 0x100 ;  /* 0x0000010005007836 */ /* 0x000fc60000000000 */
[C---:B------:R-:W-:Y:S01]  /*0110*/  LEA.HI.X R3, R5.reuse, UR11, R4, 0x2, P0 ;  /* 0x0000000b05037c11 */ /* 0x040fe200080f1404 */
[-CC-:B-1----:R-:W-:Y:S02]  /*0120*/  IMAD R5, R5, R7.reuse, R6.reuse ;  /* 0x0000000705057224 */ /* 0x182fe400078e0206 */
[----:B------:R-:W-:-:S03]  /*0130*/  IMAD R7, R0, R7, R6 ;  /* 0x0000000700077224 */ /* 0x000fc600078e0206 */
[----:B------:R-:W-:Y:S04]  /*0140*/  STG.E desc[UR8][R2.64], R5 ;  /* 0x0000000502007986 */ /* 0x000fe8000c101908 */
[----:B------:R-:W-:Y:S01]  /*0150*/  STG.E desc[UR8][R2.64+0x400], R7 ;  /* 0x0004000702007986 */ /* 0x000fe2000c101908 */
[----:B------:R-:W-:Y:S05]  /*0160*/  EXIT ;  /* 0x000000000000794d */ /* 0x000fea0003800000 */
.L_x_287:
[----:B------:R-:W0:Y:S01]  /*0170*/  S2R R2, SR_TID.X ;  /* 0x0000000000027919 */ /* 0x000e220000002100 */
[----:B------:R-:W-:Y:S01]  /*0180*/  USHF.R.S32.HI UR7, URZ, 0x1f, UR6 ;  /* 0x0000001fff077899 */ /* 0x000fe20008011406 */
[----:B------:R-:W-:Y:S05]  /*0190*/  BSSY.RECONVERGENT B0, `(.L_x_288) ;  /* 0x0000011000007945 */ /* 0x000fea0003800200 */
[----:B------:R-:W-:Y:S02]  /*01a0*/  IMAD.U32 R3, RZ, RZ, UR7 ;  /* 0x00000007ff037e24 */ /* 0x000fe4000f8e00ff */
[----:B------:R-:W-:Y:S01]  /*01b0*/  IMAD.U32 R4, RZ, RZ, UR7 ;  /* 0x00000007ff047e24 */ /* 0x000fe2000f8e00ff */
[C---:B0-----:R-:W-:Y:S01]  /*01c0*/  ISETP.LT.U32.AND P0, PT, R2.reuse, UR6, PT ;  /* 0x0000000602007c0c */ /* 0x041fe2000bf01070 */
[----:B------:R-:W-:-:S03]  /*01d0*/  VIADD R0, R2, 0x100 ;  /* 0x0000010002007836 */ /* 0x000fc60000000000 */
[----:B------:R-:W-:Y:S02]  /*01e0*/  ISETP.GT.AND.EX P0, PT, R3, RZ, PT, P0 ;  /* 0x000000ff0300720c */ /* 0x000fe40003f04300 */
[----:B------:R-:W-:-:S04]  /*01f0*/  ISETP.LT.U32.AND P1, PT, R0, UR6, PT ;  /* 0x0000000600007c0c */ /* 0x000fc8000bf21070 */
[----:B------:R-:W-:-:S07]  /*0200*/  ISETP.GT.AND.EX P1, PT, R4, RZ, PT, P1 ;  /* 0x000000ff0400720c */ /* 0x000fce0003f24310 */
[----:B------:R-:W-:Y:S06]  /*0210*/  @!P0 BRA `(.L_x_289) ;  /* 0x0000000000208947 */ /* 0x000fec0003800000 */
[----:B------:R-:W0:Y:S01]  /*0220*/  LDC.64 R6, c[0x0][0x390] ;  /* 0x0000e400ff067b82 */ /* 0x000e220000000a00 */
[----:B------:R-:W1:Y:S01]  /*0230*/  LDCU.64 UR10, c[0x0][0x388] ;  /* 0x00007100ff0a77ac */ /* 0x000e620008000a00 */
[----:B------:R-:W-:-:S05]  /*0240*/  IADD3 R4, P0, PT, R2, UR4, RZ ;  /* 0x0000000402047c10 */ /* 0x000fca000ff1e0ff */
[----:B------:R-:W-:Y:S01]  /*0250*/  IMAD.X R3, RZ, RZ, UR5, P0 ;  /* 0x00000005ff037e24 */ /* 0x000fe200080e06ff */
[----:B-1----:R-:W-:-:S04]  /*0260*/  LEA R2, P0, R4, UR10, 0x2 ;  /* 0x0000000a04027c11 */ /* 0x002fc8000f8010ff */
[C---:B------:R-:W-:Y:S01]  /*0270*/  LEA.HI.X R3, R4.reuse, UR11, R3, 0x2, P0 ;  /* 0x0000000b04037c11 */ /* 0x040fe200080f1403 */
[----:B0-----:R-:W-:-:S05]  /*0280*/  IMAD R7, R4, R7, R6 ;  /* 0x0000000704077224 */ /* 0x001fca00078e0206 */
[----:B------:R0:W-:Y:S03]  /*0290*/  STG.E desc[UR8][R2.64], R7 ;  /* 0x0000000702007986 */ /* 0x0001e6000c101908 */
.L_x_289:
[----:B------:R-:W-:Y:S05]  /*02a0*/  BSYNC.RECONVERGENT B0 ;  /* 0x0000000000007941 */ /* 0x000fea0003800200 */
.L_x_288:
[----:B------:R-:W-:Y:S05]  /*02b0*/  @!P1 EXIT ;  /* 0x000000000000994d */ /* 0x000fea0003800000 */
[----:B------:R-:W1:Y:S01]  /*02c0*/  LDC.64 R4, c[0x0][0x390] ;  /* 0x0000e400ff047b82 */ /* 0x000e620000000a00 */
[----:B------:R-:W2:Y:S01]  /*02d0*/  LDCU.64 UR6, c[0x0][0x388] ;  /* 0x00007100ff0677ac */ /* 0x000ea20008000a00 */
[----:B------:R-:W-:-:S05]  /*02e0*/  IADD3 R0, P0, PT, R0, UR4, RZ ;  /* 0x0000000400007c10 */ /* 0x000fca000ff1e0ff */
[----:B0-----:R-:W-:Y:S01]  /*02f0*/  IMAD.X R3, RZ, RZ, UR5, P0 ;  /* 0x00000005ff037e24 */ /* 0x001fe200080e06ff */
[----:B--2---:R-:W-:-:S04]  /*0300*/  LEA R2, P0, R0, UR6, 0x2 ;  /* 0x0000000600027c11 */ /* 0x004fc8000f8010ff */
[C---:B------:R-:W-:Y:S01]  /*0310*/  LEA.HI.X R3, R0.reuse, UR7, R3, 0x2, P0 ;  /* 0x0000000700037c11 */ /* 0x040fe200080f1403 */
[----:B-1----:R-:W-:-:S05]  /*0320*/  IMAD R5, R0, R5, R4 ;  /* 0x0000000500057224 */ /* 0x002fca00078e0204 */
[----:B------:R-:W-:Y:S01]  /*0330*/  STG.E desc[UR8][R2.64], R5 ;  /* 0x0000000502007986 */ /* 0x000fe2000c101908 */
[----:B------:R-:W-:Y:S05]  /*0340*/  EXIT ;  /* 0x000000000000794d */ /* 0x000fea0003800000 */
.L_x_290:
        /* <DEDUP_REMOVED lines=11> */
.L_x_304:


//--------------------- .text._ZN3cub18CUB_300001_SM_10006detail8for_each13static_kernelINS2_12policy_hub_t12policy_500_tEmN6thrust24THRUST_300001_SM_1000_NS8cuda_cub20__uninitialized_fill7functorINS7_10device_ptrIiEEiEEEEvT0_T1_ --------------------------
	.section	.text._ZN3cub18CUB_300001_SM_10006detail8for_each13static_kernelINS2_12policy_hub_t12policy_500_tEmN6thrust24THRUST_300001_SM_1000_NS8cuda_cub20__uninitialized_fill7functorINS7_10device_ptrIiEEiEEEEvT0_T1_,"ax",@progbits
	.align	128
        .global         _ZN3cub18CUB_300001_SM_10006detail8for_each13static_kernelINS2_12policy_hub_t12policy_500_tEmN6thrust24THRUST_300001_SM_1000_NS8cuda_cub20__uninitialized_fill7functorINS7_10device_ptrIiEEiEEEEvT0_T1_
        .type           _ZN3cub18CUB_300001_SM_10006detail8for_each13static_kernelINS2_12policy_hub_t12policy_500_tEmN6thrust24THRUST_300001_SM_1000_NS8cuda_cub20__uninitialized_fill7functorINS7_10device_ptrIiEEiEEEEvT0_T1_,@function
        .size           _ZN3cub18CUB_300001_SM_10006detail8for_each13static_kernelINS2_12policy_hub_t12policy_500_tEmN6thrust24THRUST_300001_SM_1000_NS8cuda_cub20__uninitialized_fill7functorINS7_10device_ptrIiEEiEEEEvT0_T1_,(.L_x_305 - _ZN3cub18CUB_300001_SM_10006detail8for_each13static_kernelINS2_12policy_hub_t12policy_500_tEmN6thrust24THRUST_300001_SM_1000_NS8cuda_cub20__uninitialized_fill7functorINS7_10device_ptrIiEEiEEEEvT0_T1_)
        .other          _ZN3cub18CUB_300001_SM_10006detail8for_each13static_kernelINS2_12policy_hub_t12policy_500_tEmN6thrust24THRUST_300001_SM_1000_NS8cuda_cub20__uninitialized_fill7functorINS7_10device_ptrIiEEiEEEEvT0_T1_,@"STO_CUDA_ENTRY STV_DEFAULT"
_ZN3cub18CUB_300001_SM_10006detail8for_each13static_kernelINS2_12policy_hub_t12policy_500_tEmN6thrust24THRUST_300001_SM_1000_NS8cuda_cub20__uninitialized_fill7functorINS7_10device_ptrIiEEiEEEEvT0_T1_:
.text._ZN3cub18CUB_300001_SM_10006detail8for_each13static_kernelINS2_12policy_hub_t12policy_500_tEmN6thrust24THRUST_300001_SM_1000_NS8cuda_cub20__uninitialized_fill7functorINS7_10device_ptrIiEEiEEEEvT0_T1_:
        /* <DEDUP_REMOVED lines=8> */
[----:B------:R-:W-:-:S09]  /*0080*/  UISETP.GE.U32.AND.EX UP0, UPT, UR7, URZ, UPT, UP0 ;  /* 0x000000ff0700728c */ /* 0x000fd2000bf06100 */
        /* <DEDUP_REMOVED lines=11> */
.L_x_291:
[----:B------:R-:W0:Y:S01]  /*0140*/  S2R R0, SR_TID.X ;  /* 0x0000000000007919 */ /* 0x000e220000002100 */
[----:B------:R-:W-:Y:S01]  /*0150*/  IMAD.U32 R2, RZ, RZ, UR7 ;  /* 0x00000007ff027e24 */ /* 0x000fe2000f8e00ff */
[----:B------:R-:W1:Y:S01]  /*0160*/  LDCU.64 UR10, c[0x0][0x388] ;  /* 0x00007100ff0a77ac */ /* 0x000e620008000a00 */
[----:B------:R-:W-:Y:S01]  /*0170*/  IMAD.U32 R4, RZ, RZ, UR7 ;  /* 0x00000007ff047e24 */ /* 0x000fe2000f8e00ff */
[----:B0-----:R-:W-:-:S04]  /*0180*/  ISETP.LT.U32.AND P0, PT, R0, UR6, PT ;  /* 0x0000000600007c0c */ /* 0x001fc8000bf01070 */
[----:B------:R-:W-:Y:S01]  /*0190*/  ISETP.GT.U32.AND.EX P0, PT, R2, RZ, PT, P0 ;  /* 0x000000ff0200720c */ /* 0x000fe20003f04100 */
[C---:B------:R-:W-:Y:S01]  /*01a0*/  VIADD R2, R0.reuse, 0x100 ;  /* 0x0000010000027836 */ /* 0x040fe20000000000 */
[----:B------:R-:W-:-:S04]  /*01b0*/  IADD3 R0, P2, PT, R0, UR4, RZ ;  /* 0x0000000400007c10 */ /* 0x000fc8000ff5e0ff */
[----:B------:R-:W-:Y:S01]  /*01c0*/  ISETP.LT.U32.AND P1, PT, R2, UR6, PT ;  /* 0x0000000602007c0c */ /* 0x000fe2000bf21070 */
[----:B------:R-:W-:Y:S01]  /*01d0*/  IMAD.X R3, RZ, RZ, UR5, P2 ;  /* 0x00000005ff037e24 */ /* 0x000fe200090e06ff */
[----:B-1----:R-:W-:Y:S02]  /*01e0*/  LEA R2, P2, R0, UR10, 0x2 ;  /* 0x0000000a00027c11 */ /* 0x002fe4000f8410ff */
[----:B------:R-:W-:Y:S02]  /*01f0*/  ISETP.GT.U32.AND.EX P1, PT, R4, RZ, PT, P1 ;  /* 0x000000ff0400720c */ /* 0x000fe40003f24110 */
[----:B------:R-:W-:Y:S01]  /*0200*/  LEA.HI.X R3, R0, UR11, R3, 0x2, P2 ;  /* 0x0000000b00037c11 */ /* 0x000fe200090f1403 */
[----:B------:R-:W0:Y:S04]  /*0210*/  @P0 LDC R5, c[0x0][0x390] ;  /* 0x0000e400ff050b82 */ /* 0x000e280000000800 */
[----:B0-----:R0:W-:Y:S06]  /*0220*/  @P0 STG.E desc[UR8][R2.64], R5 ;  /* 0x0000000502000986 */ /* 0x0011ec000c101908 */
[----:B------:R-:W-:Y:S05]  /*0230*/  @!P1 EXIT ;  /* 0x000000000000994d */ /* 0x000fea0003800000 */
[----:B0-----:R-:W0:Y:S02]  /*0240*/  LDC R5, c[0x0][0x390] ;  /* 0x0000e400ff057b82 */ /* 0x001e240000000800 */
[----:B0-----:R-:W-:Y:S01]  /*0250*/  STG.E desc[UR8][R2.64+0x400], R5 ;  /* 0x0004000502007986 */ /* 0x001fe2000c101908 */
[----:B------:R-:W-:Y:S05]  /*0260*/  EXIT ;  /* 0x000000000000794d */ /* 0x000fea0003800000 */
.L_x_292:
        /* <DEDUP_REMOVED lines=9> */
.L_x_305:


//--------------------- .text._ZN3cub18CUB_300001_SM_10006detail11EmptyKernelIvEEvv --------------------------
	.section	.text._ZN3cub18CUB_300001_SM_10006detail11EmptyKernelIvEEvv,"ax",@progbits
	.align	128
        .global         _ZN3cub18CUB_300001_SM_10006detail11EmptyKernelIvEEvv
        .type           _ZN3cub18CUB_300001_SM_10006detail11EmptyKernelIvEEvv,@function
        .size           _ZN3cub18CUB_300001_SM_10006detail11EmptyKernelIvEEvv,(.L_x_306 - _ZN3cub18CUB_300001_SM_10006detail11EmptyKernelIvEEvv)
        .other          _ZN3cub18CUB_300001_SM_10006detail11EmptyKernelIvEEvv,@"STO_CUDA_ENTRY STV_DEFAULT"
_ZN3cub18CUB_300001_SM_10006detail11EmptyKernelIvEEvv:
.text._ZN3cub18CUB_300001_SM_10006detail11EmptyKernelIvEEvv:
[----:B------:R-:W-:Y:S01]  /*0000*/  LDC R1, c[0x0][0x37c] ;  /* 0x0000df00ff017b82 */ /* 0x000fe20000000800 */
[----:B------:R-:W-:Y:S05]  /*0010*/  EXIT ;  /* 0x000000000000794d */ /* 0x000fea0003800000 */
.L_x_293:
        /* <DEDUP_REMOVED lines=14> */
.L_x_306:


//--------------------- .nv.shared._ZN3cub18CUB_300001_SM_10006detail6reduce28DeviceReduceSingleTileKernelINS2_10policy_hubIiyN4cuda3std3__44plusIiEEE10Policy1000EPiSC_iS9_iiNS7_10__identityEEEvT0_T1_T2_T3_T4_T6_ --------------------------
	.section	.nv.shared._ZN3cub18CUB_300001_SM_10006detail6reduce28DeviceReduceSingleTileKernelINS2_10policy_hubIiyN4cuda3std3__44plusIiEEE10Policy1000EPiSC_iS9_iiNS7_10__identityEEEvT0_T1_T2_T3_T4_T6_,"aw",@nobits
	.sectionflags	@""
	.align	4
.nv.shared._ZN3cub18CUB_300001_SM_10006detail6reduce28DeviceReduceSingleTileKernelINS2_10policy_hubIiyN4cuda3std3__44plusIiEEE10Policy1000EPiSC_iS9_iiNS7_10__identityEEEvT0_T1_T2_T3_T4_T6_:
	.zero		1068


//--------------------- .nv.shared.reserved.0     --------------------------
	.section	.nv.shared.reserved.0,"aw",@nobits
	.weak		__nv_reservedSMEM_offset_0_alias
	.size		__nv_reservedSMEM_offset_0_alias, 0, 64
	.other		__nv_reservedSMEM_offset_0_alias,@"STO_CUDA_RESERVED_SHARED STV_DEFAULT"
__nv_reservedSMEM_offset_0_alias:
	.zero		0
	.zero		64


//--------------------- .nv.global                --------------------------
	.section	.nv.global,"aw",@nobits
.nv.global:
	.type		_ZN30_INTERNAL_24801d30_4_k_cu_main6thrust24THRUST_300001_SM_1000_NS3seqE,@object
	.size		_ZN30_INTERNAL_24801d30_4_k_cu_main6thrust24THRUST_300001_SM_1000_NS3seqE,(_ZN30_INTERNAL_24801d30_4_k_cu_main4cuda3std3__48in_placeE - _ZN30_INTERNAL_24801d30_4_k_cu_main6thrust24THRUST_300001_SM_1000_NS3seqE)
_ZN30_INTERNAL_24801d30_4_k_cu_main6thrust24THRUST_300001_SM_1000_NS3seqE:
	.zero		1
	.type		_ZN30_INTERNAL_24801d30_4_k_cu_main4cuda3std3__48in_placeE,@object
	.size		_ZN30_INTERNAL_24801d30_4_k_cu_main4cuda3std3__48in_placeE,(_ZN30_INTERNAL_24801d30_4_k_cu_main4cuda3std6ranges3__45__cpo4sizeE - _ZN30_INTERNAL_24801d30_4_k_cu_main4cuda3std3__48in_placeE)
_ZN30_INTERNAL_24801d30_4_k_cu_main4cuda3std3__48in_placeE:
	.zero		1
	.type		_ZN30_INTERNAL_24801d30_4_k_cu_main4cuda3std6ranges3__45__cpo4sizeE,@object
	.size		_ZN30_INTERNAL_24801d30_4_k_cu_main4cuda3std6ranges3__45__cpo4sizeE,(_ZN30_INTERNAL_24801d30_4_k_cu_main6thrust24THRUST_300001_SM_1000_NS12placeholders2_3E - _ZN30_INTERNAL_24801d30_4_k_cu_main4cuda3std6ranges3__45__cpo4sizeE)
_ZN30_INTERNAL_24801d30_4_k_cu_main4cuda3std6ranges3__45__cpo4sizeE:
	.zero		1
	.type		_ZN30_INTERNAL_24801d30_4_k_cu_main6thrust24THRUST_300001_SM_1000_NS12placeholders2_3E,@object
	.size		_ZN30_INTERNAL_24801d30_4_k_cu_main6thrust24THRUST_300001_SM_1000_NS12placeholders2_3E,(_ZN30_INTERNAL_24801d30_4_k_cu_main4cuda3std3__45__cpo6cbeginE - _ZN30_INTERNAL_24801d30_4_k_cu_main6thrust24THRUST_300001_SM_1000_NS12placeholders2_3E)
_ZN30_INTERNAL_24801d30_4_k_cu_main6thrust24THRUST_300001_SM_1000_NS12placeholders2_3E:
	.zero		1
	.type		_ZN30_INTERNAL_24801d30_4_k_cu_main4cuda3std3__45__cpo6cbeginE,@object
	.size		_ZN30_INTERNAL_24801d30_4_k_cu_main4cuda3std3__45__cpo6cbeginE,(_ZN30_INTERNAL_24801d30_4_k_cu_main4cuda3std6ranges3__45__cpo6cbeginE - _ZN30_INTERNAL_24801d30_4_k_cu_main4cuda3std3__45__cpo6cbeginE)
_ZN30_INTERNAL_24801d30_4_k_cu_main4cuda3std3__45__cpo6cbeginE:
	.zero		1
	.type		_ZN30_INTERNAL_24801d30_4_k_cu_main4cuda3std6ranges3__45__cpo6cbeginE,@object
	.size		_ZN30_INTERNAL_24801d30_4_k_cu_main4cuda3std6ranges3__45__cpo6cbeginE,(_ZN30_INTERNAL_24801d30_4_k_cu_main6thrust24THRUST_300001_SM_1000_NS12placeholders2_7E - _ZN30_INTERNAL_24801d30_4_k_cu_main4cuda3std6ranges3__45__cpo6cbeginE)
_ZN30_INTERNAL_24801d30_4_k_cu_main4cuda3std6ranges3__45__cpo6cbeginE:
	.zero		1
	.type		_ZN30_INTERNAL_24801d30_4_k_cu_main6thrust24THRUST_300001_SM_1000_NS12placeholders2_7E,@object
	.size		_ZN30_INTERNAL_24801d30_4_k_cu_main6thrust24THRUST_300001_SM_1000_NS12placeholders2_7E,(_ZN30_INTERNAL_24801d30_4_k_cu_main4cuda3std3__45__cpo7crbeginE - _ZN30_INTERNAL_24801d30_4_k_cu_main6thrust24THRUST_300001_SM_1000_NS12placeholders2_7E)
_ZN30_INTERNAL_24801d30_4_k_cu_main6thrust24THRUST_300001_SM_1000_NS12placeholders2_7E:
	.zero		1
	.type		_ZN30_INTERNAL_24801d30_4_k_cu_main4cuda3std3__45__cpo7crbeginE,@object
	.size		_ZN30_INTERNAL_24801d30_4_k_cu_main4cuda3std3__45__cpo7crbeginE,(_ZN30_INTERNAL_24801d30_4_k_cu_main4cuda3std6ranges3__45__cpo4nextE - _ZN30_INTERNAL_24801d30_4_k_cu_main4cuda3std3__45__cpo7crbeginE)
_ZN30_INTERNAL_24801d30_4_k_cu_main4cuda3std3__45__cpo7crbeginE:
	.zero		1
	.type		_ZN30_INTERNAL_24801d30_4_k_cu_main4cuda3std6ranges3__45__cpo4nextE,@object
	.size		_ZN30_INTERNAL_24801d30_4_k_cu_main4cuda3std6ranges3__45__cpo4nextE,(_ZN30_INTERNAL_24801d30_4_k_cu_main4cuda3std6ranges3__45__cpo4swapE - _ZN30_INTERNAL_24801d30_4_k_cu_main4cuda3std6ranges3__45__cpo4nextE)
_ZN30_INTERNAL_24801d30_4_k_cu_main4cuda3std6ranges3__45__cpo4nextE:
	.zero		1
	.type		_ZN30_INTERNAL_24801d30_4_k_cu_main4cuda3std6ranges3__45__cpo4swapE,@object
	.size		_ZN30_INTERNAL_24801d30_4_k_cu_main4cuda3std6ranges3__45__cpo4swapE,(_ZN30_INTERNAL_24801d30_4_k_cu_main6thrust24THRUST_300001_SM_1000_NS8cuda_cub10par_nosyncE - _ZN30_INTERNAL_24801d30_4_k_cu_main4cuda3std6ranges3__45__cpo4swapE)
_ZN30_INTERNAL_24801d30_4_k_cu_main4cuda3std6ranges3__45__cpo4swapE:
	.zero		1
	.type		_ZN30_INTERNAL_24801d30_4_k_cu_main6thrust24THRUST_300001_SM_1000_NS8cuda_cub10par_nosyncE,@object
	.size		_ZN30_INTERNAL_24801d30_4_k_cu_main6thrust24THRUST_300001_SM_1000_NS8cuda_cub10par_nosyncE,(_ZN30_INTERNAL_24801d30_4_k_cu_main6thrust24THRUST_300001_SM_1000_NS12placeholders2_9E - _ZN30_INTERNAL_24801d30_4_k_cu_main6thrust24THRUST_300001_SM_1000_NS8cuda_cub10par_nosyncE)
_ZN30_INTERNAL_24801d30_4_k_cu_main6thrust24THRUST_300001_SM_1000_NS8cuda_cub10par_nosyncE:
	.zero		1
	.type		_ZN30_INTERNAL_24801d30_4_k_cu_main6thrust24THRUST_300001_SM_1000_NS12placeholders2_9E,@object
	.size		_ZN30_INTERNAL_24801d30_4_k_cu_main6thrust24THRUST_300001_SM_1000_NS12placeholders2_9E,(_ZN30_INTERNAL_24801d30_4_k_cu_main4cuda3std3__432_GLOBAL__N__24801d30_4_k_cu_main6ignoreE - _ZN30_INTERNAL_24801d30_4_k_cu_main6thrust24THRUST_300001_SM_1000_NS12placeholders2_9E)
_ZN30_INTERNAL_24801d30_4_k_cu_main6thrust24THRUST_300001_SM_1000_NS12placeholders2_9E:
	.zero		1
	.type		_ZN30_INTERNAL_24801d30_4_k_cu_main4cuda3std3__432_GLOBAL__N__24801d30_4_k_cu_main6ignoreE,@object
	.size		_ZN30_INTERNAL_24801d30_4_k_cu_main4cuda3std3__432_GLOBAL__N__24801d30_4_k_cu_main6ignoreE,(_ZN30_INTERNAL_24801d30_4_k_cu_main4cuda3std6ranges3__45__cpo4dataE - _ZN30_INTERNAL_24801d30_4_k_cu_main4cuda3std3__432_GLOBAL__N__24801d30_4_k_cu_main6ignoreE)
_ZN30_INTERNAL_24801d30_4_k_cu_main4cuda3std3__432_GLOBAL__N__24801d30_4_k_cu_main6ignoreE:
	.zero		1
	.type		_ZN30_INTERNAL_24801d30_4_k_cu_main4cuda3std6ranges3__45__cpo4dataE,@object
	.size		_ZN30_INTERNAL_24801d30_4_k_cu_main4cuda3std6ranges3__45__cpo4dataE,(_ZN30_INTERNAL_24801d30_4_k_cu_main6thrust24THRUST_300001_SM_1000_NS12placeholders2_1E - _ZN30_INTERNAL_24801d30_4_k_cu_main4cuda3std6ranges3__45__cpo4dataE)
_ZN30_INTERNAL_24801d30_4_k_cu_main4cuda3std6ranges3__45__cpo4dataE:
	.zero		1
	.type		_ZN30_INTERNAL_24801d30_4_k_cu_main6thrust24THRUST_300001_SM_1000_NS12placeholders2_1E,@object
	.size		_ZN30_INTERNAL_24801d30_4_k_cu_main6thrust24THRUST_300001_SM_1000_NS12placeholders2_1E,(_ZN30_INTERNAL_24801d30_4_k_cu_main4cuda3std3__45__cpo5beginE - _ZN30_INTERNAL_24801d30_4_k_cu_main6thrust24THRUST_300001_SM_1000_NS12placeholders2_1E)
_ZN30_INTERNAL_24801d30_4_k_cu_main6thrust24THRUST_300001_SM_1000_NS12placeholders2_1E:
	.zero		1
	.type		_ZN30_INTERNAL_24801d30_4_k_cu_main4cuda3std3__45__cpo5beginE,@object
	.size		_ZN30_INTERNAL_24801d30_4_k_cu_main4cuda3std3__45__cpo5beginE,(_ZN30_INTERNAL_24801d30_4_k_cu_main4cuda3std6ranges3__45__cpo5beginE - _ZN30_INTERNAL_24801d30_4_k_cu_main4cuda3std3__45__cpo5beginE)
_ZN30_INTERNAL_24801d30_4_k_cu_main4cuda3std3__45__cpo5beginE:
	.zero		1
	.type		_ZN30_INTERNAL_24801d30_4_k_cu_main4cuda3std6ranges3__45__cpo5beginE,@object
	.size		_ZN30_INTERNAL_24801d30_4_k_cu_main4cuda3std6ranges3__45__cpo5beginE,(_ZN30_INTERNAL_24801d30_4_k_cu_main6thrust24THRUST_300001_SM_1000_NS12placeholders2_5E - _ZN30_INTERNAL_24801d30_4_k_cu_main4cuda3std6ranges3__45__cpo5beginE)
_ZN30_INTERNAL_24801d30_4_k_cu_main4cuda3std6ranges3__45__cpo5beginE:
	.zero		1
	.type		_ZN30_INTERNAL_24801d30_4_k_cu_main6thrust24THRUST_300001_SM_1000_NS12placeholders2_5E,@object
	.size		_ZN30_INTERNAL_24801d30_4_k_cu_main6thrust24THRUST_300001_SM_1000_NS12placeholders2_5E,(_ZN30_INTERNAL_24801d30_4_k_cu_main4cuda3std3__45__cpo6rbeginE - _ZN30_INTERNAL_24801d30_4_k_cu_main6thrust24THRUST_300001_SM_1000_NS12placeholders2_5E)
_ZN30_INTERNAL_24801d30_4_k_cu_main6thrust24THRUST_300001_SM_1000_NS12placeholders2_5E:
	.zero		1
	.type		_ZN30_INTERNAL_24801d30_4_k_cu_main4cuda3std3__45__cpo6rbeginE,@object
	.size		_ZN30_INTERNAL_24801d30_4_k_cu_main4cuda3std3__45__cpo6rbeginE,(_ZN30_INTERNAL_24801d30_4_k_cu_main4cuda3std6ranges3__45__cpo7advanceE - _ZN30_INTERNAL_24801d30_4_k_cu_main4cuda3std3__45__cpo6rbeginE)
_ZN30_INTERNAL_24801d30_4_k_cu_main4cuda3std3__45__cpo6rbeginE:
	.zero		1
	.type		_ZN30_INTERNAL_24801d30_4_k_cu_main4cuda3std6ranges3__45__cpo7advanceE,@object
	.size		_ZN30_INTERNAL_24801d30_4_k_cu_main4cuda3std6ranges3__45__cpo7advanceE,(_ZN30_INTERNAL_24801d30_4_k_cu_main4cuda3std3__47nulloptE - _ZN30_INTERNAL_24801d30_4_k_cu_main4cuda3std6ranges3__45__cpo7advanceE)
_ZN30_INTERNAL_24801d30_4_k_cu_main4cuda3std6ranges3__45__cpo7advanceE:
	.zero		1
	.type		_ZN30_INTERNAL_24801d30_4_k_cu_main4cuda3std3__47nulloptE,@object
	.size		_ZN30_INTERNAL_24801d30_4_k_cu_main4cuda3std3__47nulloptE,(_ZN30_INTERNAL_24801d30_4_k_cu_main4cuda3std6ranges3__45__cpo8distanceE - _ZN30_INTERNAL_24801d30_4_k_cu_main4cuda3std3__47nulloptE)
_ZN30_INTERNAL_24801d30_4_k_cu_main4cuda3std3__47nulloptE:
	.zero		1
	.type		_ZN30_INTERNAL_24801d30_4_k_cu_main4cuda3std6ranges3__45__cpo8distanceE,@object
	.size		_ZN30_INTERNAL_24801d30_4_k_cu_main4cuda3std6ranges3__45__cpo8distanceE,(_ZN30_INTERNAL_24801d30_4_k_cu_main6thrust24THRUST_300001_SM_1000_NS12placeholders3_10E - _ZN30_INTERNAL_24801d30_4_k_cu_main4cuda3std6ranges3__45__cpo8distanceE)
_ZN30_INTERNAL_24801d30_4_k_cu_main4cuda3std6ranges3__45__cpo8distanceE:
	.zero		1
	.type		_ZN30_INTERNAL_24801d30_4_k_cu_main6thrust24THRUST_300001_SM_1000_NS12placeholders3_10E,@object
	.size		_ZN30_INTERNAL_24801d30_4_k_cu_main6thrust24THRUST_300001_SM_1000_NS12placeholders3_10E,(_ZN30_INTERNAL_24801d30_4_k_cu_main4cuda3std3__419piecewise_constructE - _ZN30_INTERNAL_24801d30_4_k_cu_main6thrust24THRUST_300001_SM_1000_NS12placeholders3_10E)
_ZN30_INTERNAL_24801d30_4_k_cu_main6thrust24THRUST_300001_SM_1000_NS12placeholders3_10E:
	.zero		1
	.type		_ZN30_INTERNAL_24801d30_4_k_cu_main4cuda3std3__419piecewise_constructE,@object
	.size		_ZN30_INTERNAL_24801d30_4_k_cu_main4cuda3std3__419piecewise_constructE,(_ZN30_INTERNAL_24801d30_4_k_cu_main4cuda3std6ranges3__45__cpo5cdataE - _ZN30_INTERNAL_24801d30_4_k_cu_main4cuda3std3__419piecewise_constructE)
_ZN30_INTERNAL_24801d30_4_k_cu_main4cuda3std3__419piecewise_constructE:
	.zero		1
	.type		_ZN30_INTERNAL_24801d30_4_k_cu_main4cuda3std6ranges3__45__cpo5cdataE,@object
	.size		_ZN30_INTERNAL_24801d30_4_k_cu_main4cuda3std6ranges3__45__cpo5cdataE,(_ZN30_INTERNAL_24801d30_4_k_cu_main6thrust24THRUST_300001_SM_1000_NS12placeholders2_2E - _ZN30_INTERNAL_24801d30_4_k_cu_main4cuda3std6ranges3__45__cpo5cdataE)
_ZN30_INTERNAL_24801d30_4_k_cu_main4cuda3std6ranges3__45__cpo5cdataE:
	.zero		1
	.type		_ZN30_INTERNAL_24801d30_4_k_cu_main6thrust24THRUST_300001_SM_1000_NS12placeholders2_2E,@object
	.size		_ZN30_INTERNAL_24801d30_4_k_cu_main6thrust24THRUST_300001_SM_1000_NS12placeholders2_2E,(_ZN30_INTERNAL_24801d30_4_k_cu_main4cuda3std3__45__cpo3endE - _ZN30_INTERNAL_24801d30_4_k_cu_main6thrust24THRUST_300001_SM_1000_NS12placeholders2_2E)
_ZN30_INTERNAL_24801d30_4_k_cu_main6thrust24THRUST_300001_SM_1000_NS12placeholders2_2E:
	.zero		1
	.type		_ZN30_INTERNAL_24801d30_4_k_cu_main4cuda3std3__45__cpo3endE,@object
	.size		_ZN30_INTERNAL_24801d30_4_k_cu_main4cuda3std3__45__cpo3endE,(_ZN30_INTERNAL_24801d30_4_k_cu_main4cuda3std6ranges3__45__cpo3endE - _ZN30_INTERNAL_24801d30_4_k_cu_main4cuda3std3__45__cpo3endE)
_ZN30_INTERNAL_24801d30_4_k_cu_main4cuda3std3__45__cpo3endE:
	.zero		1
	.type		_ZN30_INTERNAL_24801d30_4_k_cu_main4cuda3std6ranges3__45__cpo3endE,@object
	.size		_ZN30_INTERNAL_24801d30_4_k_cu_main4cuda3std6ranges3__45__cpo3endE,(_ZN30_INTERNAL_24801d30_4_k_cu_main6thrust24THRUST_300001_SM_1000_NS12placeholders2_6E - _ZN30_INTERNAL_24801d30_4_k_cu_main4cuda3std6ranges3__45__cpo3endE)
_ZN30_INTERNAL_24801d30_4_k_cu_main4cuda3std6ranges3__45__cpo3endE:
	.zero		1
	.type		_ZN30_INTERNAL_24801d30_4_k_cu_main6thrust24THRUST_300001_SM_1000_NS12placeholders2_6E,@object
	.size		_ZN30_INTERNAL_24801d30_4_k_cu_main6thrust24THRUST_300001_SM_1000_NS12placeholders2_6E,(_ZN30_INTERNAL_24801d30_4_k_cu_main4cuda3std3__45__cpo4rendE - _ZN30_INTERNAL_24801d30_4_k_cu_main6thrust24THRUST_300001_SM_1000_NS12placeholders2_6E)
_ZN30_INTERNAL_24801d30_4_k_cu_main6thrust24THRUST_300001_SM_1000_NS12placeholders2_6E:
	.zero		1
	.type		_ZN30_INTERNAL_24801d30_4_k_cu_main4cuda3std3__45__cpo4rendE,@object
	.size		_ZN30_INTERNAL_24801d30_4_k_cu_main4cuda3std3__45__cpo4rendE,(_ZN30_INTERNAL_24801d30_4_k_cu_main4cuda3std6ranges3__45__cpo9iter_swapE - _ZN30_INTERNAL_24801d30_4_k_cu_main4cuda3std3__45__cpo4rendE)
_ZN30_INTERNAL_24801d30_4_k_cu_main4cuda3std3__45__cpo4rendE:
	.zero		1
	.type		_ZN30_INTERNAL_24801d30_4_k_cu_main4cuda3std6ranges3__45__cpo9iter_swapE,@object
	.size		_ZN30_INTERNAL_24801d30_4_k_cu_main4cuda3std6ranges3__45__cpo9iter_swapE,(_ZN30_INTERNAL_24801d30_4_k_cu_main4cuda3std3__48unexpectE - _ZN30_INTERNAL_24801d30_4_k_cu_main4cuda3std6ranges3__45__cpo9iter_swapE)
_ZN30_INTERNAL_24801d30_4_k_cu_main4cuda3std6ranges3__45__cpo9iter_swapE:
	.zero		1
	.type		_ZN30_INTERNAL_24801d30_4_k_cu_main4cuda3std3__48unexpectE,@object
	.size		_ZN30_INTERNAL_24801d30_4_k_cu_main4cuda3std3__48unexpectE,(_ZN30_INTERNAL_24801d30_4_k_cu_main6thrust24THRUST_300001_SM_1000_NS8cuda_cub3parE - _ZN30_INTERNAL_24801d30_4_k_cu_main4cuda3std3__48unexpectE)
_ZN30_INTERNAL_24801d30_4_k_cu_main4cuda3std3__48unexpectE:
	.zero		1
	.type		_ZN30_INTERNAL_24801d30_4_k_cu_main6thrust24THRUST_300001_SM_1000_NS8cuda_cub3parE,@object
	.size		_ZN30_INTERNAL_24801d30_4_k_cu_main6thrust24THRUST_300001_SM_1000_NS8cuda_cub3parE,(_ZN30_INTERNAL_24801d30_4_k_cu_main6thrust24THRUST_300001_SM_1000_NS12placeholders2_4E - _ZN30_INTERNAL_24801d30_4_k_cu_main6thrust24THRUST_300001_SM_1000_NS8cuda_cub3parE)
_ZN30_INTERNAL_24801d30_4_k_cu_main6thrust24THRUST_300001_SM_1000_NS8cuda_cub3parE:
	.zero		1
	.type		_ZN30_INTERNAL_24801d30_4_k_cu_main6thrust24THRUST_300001_SM_1000_NS12placeholders2_4E,@object
	.size		_ZN30_INTERNAL_24801d30_4_k_cu_main6thrust24THRUST_300001_SM_1000_NS12placeholders2_4E,(_ZN30_INTERNAL_24801d30_4_k_cu_main4cuda3std3__45__cpo4cendE - _ZN30_INTERNAL_24801d30_4_k_cu_main6thrust24THRUST_300001_SM_1000_NS12placeholders2_4E)
_ZN30_INTERNAL_24801d30_4_k_cu_main6thrust24THRUST_300001_SM_1000_NS12placeholders2_4E:
	.zero		1
	.type		_ZN30_INTERNAL_24801d30_4_k_cu_main4cuda3std3__45__cpo4cendE,@object
	.size		_ZN30_INTERNAL_24801d30_4_k_cu_main4cuda3std3__45__cpo4cendE,(_ZN30_INTERNAL_24801d30_4_k_cu_main4cuda3std6ranges3__45__cpo4cendE - _ZN30_INTERNAL_24801d30_4_k_cu_main4cuda3std3__45__cpo4cendE)
_ZN30_INTERNAL_24801d30_4_k_cu_main4cuda3std3__45__cpo4cendE:
	.zero		1
	.type		_ZN30_INTERNAL_24801d30_4_k_cu_main4cuda3std6ranges3__45__cpo4cendE,@object
	.size		_ZN30_INTERNAL_24801d30_4_k_cu_main4cuda3std6ranges3__45__cpo4cendE,(_ZN30_INTERNAL_24801d30_4_k_cu_main4cuda3std3__420unreachable_sentinelE - _ZN30_INTERNAL_24801d30_4_k_cu_main4cuda3std6ranges3__45__cpo4cendE)
_ZN30_INTERNAL_24801d30_4_k_cu_main4cuda3std6ranges3__45__cpo4cendE:
	.zero		1
	.type		_ZN30_INTERNAL_24801d30_4_k_cu_main4cuda3std3__420unreachable_sentinelE,@object
	.size		_ZN30_INTERNAL_24801d30_4_k_cu_main4cuda3std3__420unreachable_sentinelE,(_ZN30_INTERNAL_24801d30_4_k_cu_main4cuda3std6ranges3__45__cpo5ssizeE - _ZN30_INTERNAL_24801d30_4_k_cu_main4cuda3std3__420unreachable_sentinelE)
_ZN30_INTERNAL_24801d30_4_k_cu_main4cuda3std3__420unreachable_sentinelE:
	.zero		1
	.type		_ZN30_INTERNAL_24801d30_4_k_cu_main4cuda3std6ranges3__45__cpo5ssizeE,@object
	.size		_ZN30_INTERNAL_24801d30_4_k_cu_main4cuda3std6ranges3__45__cpo5ssizeE,(_ZN30_INTERNAL_24801d30_4_k_cu_main6thrust24THRUST_300001_SM_1000_NS12placeholders2_8E - _ZN30_INTERNAL_24801d30_4_k_cu_main4cuda3std6ranges3__45__cpo5ssizeE)
_ZN30_INTERNAL_24801d30_4_k_cu_main4cuda3std6ranges3__45__cpo5ssizeE:
	.zero		1
	.type		_ZN30_INTERNAL_24801d30_4_k_cu_main6thrust24THRUST_300001_SM_1000_NS12placeholders2_8E,@object
	.size		_ZN30_INTERNAL_24801d30_4_k_cu_main6thrust24THRUST_300001_SM_1000_NS12placeholders2_8E,(_ZN30_INTERNAL_24801d30_4_k_cu_main4cuda3std3__45__cpo5crendE - _ZN30_INTERNAL_24801d30_4_k_cu_main6thrust24THRUST_300001_SM_1000_NS12placeholders2_8E)
_ZN30_INTERNAL_24801d30_4_k_cu_main6thrust24THRUST_300001_SM_1000_NS12placeholders2_8E:
	.zero		1
	.type		_ZN30_INTERNAL_24801d30_4_k_cu_main4cuda3std3__45__cpo5crendE,@object
	.size		_ZN30_INTERNAL_24801d30_4_k_cu_main4cuda3std3__45__cpo5crendE,(_ZN30_INTERNAL_24801d30_4_k_cu_main4cuda3std6ranges3__45__cpo4prevE - _ZN30_INTERNAL_24801d30_4_k_cu_main4cuda3std3__45__cpo5crendE)
_ZN30_INTERNAL_24801d30_4_k_cu_main4cuda3std3__45__cpo5crendE:
	.zero		1
	.type		_ZN30_INTERNAL_24801d30_4_k_cu_main4cuda3std6ranges3__45__cpo4prevE,@object
	.size		_ZN30_INTERNAL_24801d30_4_k_cu_main4cuda3std6ranges3__45__cpo4prevE,(_ZN30_INTERNAL_24801d30_4_k_cu_main4cuda3std6ranges3__45__cpo9iter_moveE - _ZN30_INTERNAL_24801d30_4_k_cu_main4cuda3std6ranges3__45__cpo4prevE)
_ZN30_INTERNAL_24801d30_4_k_cu_main4cuda3std6ranges3__45__cpo4prevE:
	.zero		1
	.type		_ZN30_INTERNAL_24801d30_4_k_cu_main4cuda3std6ranges3__45__cpo9iter_moveE,@object
	.size		_ZN30_INTERNAL_24801d30_4_k_cu_main4cuda3std6ranges3__45__cpo9iter_moveE,(_ZN30_INTERNAL_24801d30_4_k_cu_main6thrust24THRUST_300001_SM_1000_NS6system6detail10sequential3seqE - _ZN30_INTERNAL_24801d30_4_k_cu_main4cuda3std6ranges3__45__cpo9iter_moveE)
_ZN30_INTERNAL_24801d30_4_k_cu_main4cuda3std6ranges3__45__cpo9iter_moveE:
	.zero		1
	.type		_ZN30_INTERNAL_24801d30_4_k_cu_main6thrust24THRUST_300001_SM_1000_NS6system6detail10sequential3seqE,@object
	.size		_ZN30_INTERNAL_24801d30_4_k_cu_main6thrust24THRUST_300001_SM_1000_NS6system6detail10sequential3seqE,(.L_31 - _ZN30_INTERNAL_24801d30_4_k_cu_main6thrust24THRUST_300001_SM_1000_NS6system6detail10sequential3seqE)
_ZN30_INTERNAL_24801d30_4_k_cu_main6thrust24THRUST_300001_SM_1000_NS6system6detail10sequential3seqE:
	.zero		1
.L_31:


//--------------------- .nv.shared._ZN3cub18CUB_300001_SM_10006detail6reduce18DeviceReduceKernelINS2_10policy_hubIiyN4cuda3std3__44plusIiEEE10Policy1000EN6thrust24THRUST_300001_SM_1000_NS6detail15normal_iteratorINSD_10device_ptrIiEEEEyS9_iNS7_10__identityEEEvT0_PT3_T1_NS0_13GridEvenShareISN_EET2_T4_ --------------------------
	.section	.nv.shared._ZN3cub18CUB_300001_SM_10006detail6reduce18DeviceReduceKernelINS2_10policy_hubIiyN4cuda3std3__44plusIiEEE10Policy1000EN6thrust24THRUST_300001_SM_1000_NS6detail15normal_iteratorINSD_10device_ptrIiEEEEyS9_iNS7_10__identityEEEvT0_PT3_T1_NS0_13GridEvenShareISN_EET2_T4_,"aw",@nobits
	.sectionflags	@""
	.align	4
.nv.shared._ZN3cub18CUB_300001_SM_10006detail6reduce18DeviceReduceKernelINS2_10policy_hubIiyN4cuda3std3__44plusIiEEE10Policy1000EN6thrust24THRUST_300001_SM_1000_NS6detail15normal_iteratorINSD_10device_ptrIiEEEEyS9_iNS7_10__identityEEEvT0_PT3_T1_NS0_13GridEvenShareISN_EET2_T4_:
	.zero		1068


//--------------------- .nv.shared._ZN3cub18CUB_300001_SM_10006detail6reduce28DeviceReduceSingleTileKernelINS2_10policy_hubIiyN4cuda3std3__44plusIiEEE10Policy1000EN6thrust24THRUST_300001_SM_1000_NS6detail15normal_iteratorINSD_10device_ptrIiEEEEPiyS9_iiNS7_10__identityEEEvT0_T1_T2_T3_T4_T6_ --------------------------
	.section	.nv.shared._ZN3cub18CUB_300001_SM_10006detail6reduce28DeviceReduceSingleTileKernelINS2_10policy_hubIiyN4cuda3std3__44plusIiEEE10Policy1000EN6thrust24THRUST_300001_SM_1000_NS6detail15normal_iteratorINSD_10device_ptrIiEEEEPiyS9_iiNS7_10__identityEEEvT0_T1_T2_T3_T4_T6_,"aw",@nobits
	.sectionflags	@""
	.align	4
.nv.shared._ZN3cub18CUB_300001_SM_10006detail6reduce28DeviceReduceSingleTileKernelINS2_10policy_hubIiyN4cuda3std3__44plusIiEEE10Policy1000EN6thrust24THRUST_300001_SM_1000_NS6detail15normal_iteratorINSD_10device_ptrIiEEEEPiyS9_iiNS7_10__identityEEEvT0_T1_T2_T3_T4_T6_:
	.zero		1068


//--------------------- .nv.shared._ZN3cub18CUB_300001_SM_10006detail6reduce28DeviceReduceSingleTileKernelINS2_10policy_hubIijN4cuda3std3__44plusIiEEE10Policy1000EPiSC_iS9_iiNS7_10__identityEEEvT0_T1_T2_T3_T4_T6_ --------------------------
	.section	.nv.shared._ZN3cub18CUB_300001_SM_10006detail6reduce28DeviceReduceSingleTileKernelINS2_10policy_hubIijN4cuda3std3__44plusIiEEE10Policy1000EPiSC_iS9_iiNS7_10__identityEEEvT0_T1_T2_T3_T4_T6_,"aw",@nobits
	.sectionflags	@""
	.align	4
.nv.shared._ZN3cub18CUB_300001_SM_10006detail6reduce28DeviceReduceSingleTileKernelINS2_10policy_hubIijN4cuda3std3__44plusIiEEE10Policy1000EPiSC_iS9_iiNS7_10__identityEEEvT0_T1_T2_T3_T4_T6_:
	.zero		1068


//--------------------- .nv.shared._ZN3cub18CUB_300001_SM_10006detail6reduce18DeviceReduceKernelINS2_10policy_hubIijN4cuda3std3__44plusIiEEE10Policy1000EN6thrust24THRUST_300001_SM_1000_NS6detail15normal_iteratorINSD_10device_ptrIiEEEEjS9_iNS7_10__identityEEEvT0_PT3_T1_NS0_13GridEvenShareISN_EET2_T4_ --------------------------
	.section	.nv.shared._ZN3cub18CUB_300001_SM_10006detail6reduce18DeviceReduceKernelINS2_10policy_hubIijN4cuda3std3__44plusIiEEE10Policy1000EN6thrust24THRUST_300001_SM_1000_NS6detail15normal_iteratorINSD_10device_ptrIiEEEEjS9_iNS7_10__identityEEEvT0_PT3_T1_NS0_13GridEvenShareISN_EET2_T4_,"aw",@nobits
	.sectionflags	@""
	.align	4
.nv.shared._ZN3cub18CUB_300001_SM_10006detail6reduce18DeviceReduceKernelINS2_10policy_hubIijN4cuda3std3__44plusIiEEE10Policy1000EN6thrust24THRUST_300001_SM_1000_NS6detail15normal_iteratorINSD_10device_ptrIiEEEEjS9_iNS7_10__identityEEEvT0_PT3_T1_NS0_13GridEvenShareISN_EET2_T4_:
	.zero		1068


//--------------------- .nv.shared._ZN3cub18CUB_300001_SM_10006detail6reduce28DeviceReduceSingleTileKernelINS2_10policy_hubIijN4cuda3std3__44plusIiEEE10Policy1000EN6thrust24THRUST_300001_SM_1000_NS6detail15normal_iteratorINSD_10device_ptrIiEEEEPijS9_iiNS7_10__identityEEEvT0_T1_T2_T3_T4_T6_ --------------------------
	.section	.nv.shared._ZN3cub18CUB_300001_SM_10006detail6reduce28DeviceReduceSingleTileKernelINS2_10policy_hubIijN4cuda3std3__44plusIiEEE10Policy1000EN6thrust24THRUST_300001_SM_1000_NS6detail15normal_iteratorINSD_10device_ptrIiEEEEPijS9_iiNS7_10__identityEEEvT0_T1_T2_T3_T4_T6_,"aw",@nobits
	.sectionflags	@""
	.align	4
.nv.shared._ZN3cub18CUB_300001_SM_10006detail6reduce28DeviceReduceSingleTileKernelINS2_10policy_hubIijN4cuda3std3__44plusIiEEE10Policy1000EN6thrust24THRUST_300001_SM_1000_NS6detail15normal_iteratorINSD_10device_ptrIiEEEEPijS9_iiNS7_10__identityEEEvT0_T1_T2_T3_T4_T6_:
	.zero		1068


//--------------------- .nv.constant0._ZN3cub18CUB_300001_SM_10006detail6reduce28DeviceReduceSingleTileKernelINS2_10policy_hubIiyN4cuda3std3__44plusIiEEE10Policy1000EPiSC_iS9_iiNS7_10__identityEEEvT0_T1_T2_T3_T4_T6_ --------------------------
	.section	.nv.constant0._ZN3cub18CUB_300001_SM_10006detail6reduce28DeviceReduceSingleTileKernelINS2_10policy_hubIiyN4cuda3std3__44plusIiEEE10Policy1000EPiSC_iS9_iiNS7_10__identityEEEvT0_T1_T2_T3_T4_T6_,"a",@progbits
	.sectionflags	@""
	.align	4
.nv.constant0._ZN3cub18CUB_300001_SM_10006detail6reduce28DeviceReduceSingleTileKernelINS2_10policy_hubIiyN4cuda3std3__44plusIiEEE10Policy1000EPiSC_iS9_iiNS7_10__identityEEEvT0_T1_T2_T3_T4_T6_:
	.zero		925


//--------------------- .nv.constant0._ZN3cub18CUB_300001_SM_10006detail6reduce18DeviceReduceKernelINS2_10policy_hubIiyN4cuda3std3__44plusIiEEE10Policy1000EN6thrust24THRUST_300001_SM_1000_NS6detail15normal_iteratorINSD_10device_ptrIiEEEEyS9_iNS7_10__identityEEEvT0_PT3_T1_NS0_13GridEvenShareISN_EET2_T4_ --------------------------
	.section	.nv.constant0._ZN3cub18CUB_300001_SM_10006detail6reduce18DeviceReduceKernelINS2_10policy_hubIiyN4cuda3std3__44plusIiEEE10Policy1000EN6thrust24THRUST_300001_SM_1000_NS6detail15normal_iteratorINSD_10device_ptrIiEEEEyS9_iNS7_10__identityEEEvT0_PT3_T1_NS0_13GridEvenShareISN_EET2_T4_,"a",@progbits
	.sectionflags	@""
	.align	4
.nv.constant0._ZN3cub18CUB_300001_SM_10006detail6reduce18DeviceReduceKernelINS2_10policy_hubIiyN4cuda3std3__44plusIiEEE10Policy1000EN6thrust24THRUST_300001_SM_1000_NS6detail15normal_iteratorINSD_10device_ptrIiEEEEyS9_iNS7_10__identityEEEvT0_PT3_T1_NS0_13GridEvenShareISN_EET2_T4_:
	.zero		994


//--------------------- .nv.constant0._ZN3cub18CUB_300001_SM_10006detail6reduce28DeviceReduceSingleTileKernelINS2_10policy_hubIiyN4cuda3std3__44plusIiEEE10Policy1000EN6thrust24THRUST_300001_SM_1000_NS6detail15normal_iteratorINSD_10device_ptrIiEEEEPiyS9_iiNS7_10__identityEEEvT0_T1_T2_T3_T4_T6_ --------------------------
	.section	.nv.constant0._ZN3cub18CUB_300001_SM_10006detail6reduce28DeviceReduceSingleTileKernelINS2_10policy_hubIiyN4cuda3std3__44plusIiEEE10Policy1000EN6thrust24THRUST_300001_SM_1000_NS6detail15normal_iteratorINSD_10device_ptrIiEEEEPiyS9_iiNS7_10__identityEEEvT0_T1_T2_T3_T4_T6_,"a",@progbits
	.sectionflags	@""
	.align	4
.nv.constant0._ZN3cub18CUB_300001_SM_10006detail6reduce28DeviceReduceSingleTileKernelINS2_10policy_hubIiyN4cuda3std3__44plusIiEEE10Policy1000EN6thrust24THRUST_300001_SM_1000_NS6detail15normal_iteratorINSD_10device_ptrIiEEEEPiyS9_iiNS7_10__identityEEEvT0_T1_T2_T3_T4_T6_:
	.zero		929


//--------------------- .nv.constant0._ZN3cub18CUB_300001_SM_10006detail6reduce28DeviceReduceSingleTileKernelINS2_10policy_hubIijN4cuda3std3__44plusIiEEE10Policy1000EPiSC_iS9_iiNS7_10__identityEEEvT0_T1_T2_T3_T4_T6_ --------------------------
	.section	.nv.constant0._ZN3cub18CUB_300001_SM_10006detail6reduce28DeviceReduceSingleTileKernelINS2_10policy_hubIijN4cuda3std3__44plusIiEEE10Policy1000EPiSC_iS9_iiNS7_10__identityEEEvT0_T1_T2_T3_T4_T6_,"a",@progbits
	.sectionflags	@""
	.align	4
.nv.constant0._ZN3cub18CUB_300001_SM_10006detail6reduce28DeviceReduceSingleTileKernelINS2_10policy_hubIijN4cuda3std3__44plusIiEEE10Policy1000EPiSC_iS9_iiNS7_10__identityEEEvT0_T1_T2_T3_T4_T6_:
	.zero		925


//--------------------- .nv.constant0._ZN3cub18CUB_300001_SM_10006detail6reduce18DeviceReduceKernelINS2_10policy_hubIijN4cuda3std3__44plusIiEEE10Policy1000EN6thrust24THRUST_300001_SM_1000_NS6detail15normal_iteratorINSD_10device_ptrIiEEEEjS9_iNS7_10__identityEEEvT0_PT3_T1_NS0_13GridEvenShareISN_EET2_T4_ --------------------------
	.section	.nv.constant0._ZN3cub18CUB_300001_SM_10006detail6reduce18DeviceReduceKernelINS2_10policy_hubIijN4cuda3std3__44plusIiEEE10Policy1000EN6thrust24THRUST_300001_SM_1000_NS6detail15normal_iteratorINSD_10device_ptrIiEEEEjS9_iNS7_10__identityEEEvT0_PT3_T1_NS0_13GridEvenShareISN_EET2_T4_,"a",@progbits
	.sectionflags	@""
	.align	4
.nv.constant0._ZN3cub18CUB_300001_SM_10006detail6reduce18DeviceReduceKernelINS2_10policy_hubIijN4cuda3std3__44plusIiEEE10Policy1000EN6thrust24THRUST_300001_SM_1000_NS6detail15normal_iteratorINSD_10device_ptrIiEEEEjS9_iNS7_10__identityEEEvT0_PT3_T1_NS0_13GridEvenShareISN_EET2_T4_:
	.zero		958


//--------------------- .nv.constant0._ZN3cub18CUB_300001_SM_10006detail6reduce28DeviceReduceSingleTileKernelINS2_10policy_hubIijN4cuda3std3__44plusIiEEE10Policy1000EN6thrust24THRUST_300001_SM_1000_NS6detail15normal_iteratorINSD_10device_ptrIiEEEEPijS9_iiNS7_10__identityEEEvT0_T1_T2_T3_T4_T6_ --------------------------
	.section	.nv.constant0._ZN3cub18CUB_300001_SM_10006detail6reduce28DeviceReduceSingleTileKernelINS2_10policy_hubIijN4cuda3std3__44plusIiEEE10Policy1000EN6thrust24THRUST_300001_SM_1000_NS6detail15normal_iteratorINSD_10device_ptrIiEEEEPijS9_iiNS7_10__identityEEEvT0_T1_T2_T3_T4_T6_,"a",@progbits
	.sectionflags	@""
	.align	4
.nv.constant0._ZN3cub18CUB_300001_SM_10006detail6reduce28DeviceReduceSingleTileKernelINS2_10policy_hubIijN4cuda3std3__44plusIiEEE10Policy1000EN6thrust24THRUST_300001_SM_1000_NS6detail15normal_iteratorINSD_10device_ptrIiEEEEPijS9_iiNS7_10__identityEEEvT0_T1_T2_T3_T4_T6_:
	.zero		925


//--------------------- .nv.constant0._ZN3cub18CUB_300001_SM_10006detail9transform16transform_kernelINS2_10policy_hubILb1EN4cuda3std3__45tupleIJN6thrust24THRUST_300001_SM_1000_NS6detail15normal_iteratorINSA_10device_ptrIiEEEESF_EEEE10policy1000El15subtract_squareIiESF_JPiSL_EEEvT0_iT1_T2_DpNS2_10kernel_argIT3_EE --------------------------
	.section	.nv.constant0._ZN3cub18CUB_300001_SM_10006detail9transform16transform_kernelINS2_10policy_hubILb1EN4cuda3std3__45tupleIJN6thrust24THRUST_300001_SM_1000_NS6detail15normal_iteratorINSA_10device_ptrIiEEEESF_EEEE10policy1000El15subtract_squareIiESF_JPiSL_EEEvT0_iT1_T2_DpNS2_10kernel_argIT3_EE,"a",@progbits
	.sectionflags	@""
	.align	4
.nv.constant0._ZN3cub18CUB_300001_SM_10006detail9transform16transform_kernelINS2_10policy_hubILb1EN4cuda3std3__45tupleIJN6thrust24THRUST_300001_SM_1000_NS6detail15normal_iteratorINSA_10device_ptrIiEEEESF_EEEE10policy1000El15subtract_squareIiESF_JPiSL_EEEvT0_iT1_T2_DpNS2_10kernel_argIT3_EE:
	.zero		952


//--------------------- .nv.constant0._ZN3cub18CUB_300001_SM_10006detail9transform16transform_kernelINS2_10policy_hubILb1EN4cuda3std3__45tupleIJN6thrust24THRUST_300001_SM_1000_NS6detail15normal_iteratorINSA_10device_ptrIiEEEESF_EEEE10policy1000Ei15subtract_squareIiESF_JPiSL_EEEvT0_iT1_T2_DpNS2_10kernel_argIT3_EE --------------------------
	.section	.nv.constant0._ZN3cub18CUB_300001_SM_10006detail9transform16transform_kernelINS2_10policy_hubILb1EN4cuda3std3__45tupleIJN6thrust24THRUST_300001_SM_1000_NS6detail15normal_iteratorINSA_10device_ptrIiEEEESF_EEEE10policy1000Ei15subtract_squareIiESF_JPiSL_EEEvT0_iT1_T2_DpNS2_10kernel_argIT3_EE,"a",@progbits
	.sectionflags	@""
	.align	4
.nv.constant0._ZN3cub18CUB_300001_SM_10006detail9transform16transform_kernelINS2_10policy_hubILb1EN4cuda3std3__45tupleIJN6thrust24THRUST_300001_SM_1000_NS6detail15normal_iteratorINSA_10device_ptrIiEEEESF_EEEE10policy1000Ei15subtract_squareIiESF_JPiSL_EEEvT0_iT1_T2_DpNS2_10kernel_argIT3_EE:
	.zero		952


//--------------------- .nv.constant0._ZN3cub18CUB_300001_SM_10006detail8for_each13static_kernelINS2_12policy_hub_t12policy_500_tElN6thrust24THRUST_300001_SM_1000_NS8cuda_cub20__uninitialized_copy7functorINS7_6detail15normal_iteratorINS7_10device_ptrIiEEEENS7_7pointerIiNS8_3tagENS7_11use_defaultESI_EEEEEEvT0_T1_ --------------------------
	.section	.nv.constant0._ZN3cub18CUB_300001_SM_10006detail8for_each13static_kernelINS2_12policy_hub_t12policy_500_tElN6thrust24THRUST_300001_SM_1000_NS8cuda_cub20__uninitialized_copy7functorINS7_6detail15normal_iteratorINS7_10device_ptrIiEEEENS7_7pointerIiNS8_3tagENS7_11use_defaultESI_EEEEEEvT0_T1_,"a",@progbits
	.sectionflags	@""
	.align	4
.nv.constant0._ZN3cub18CUB_300001_SM_10006detail8for_each13static_kernelINS2_12policy_hub_t12policy_500_tElN6thrust24THRUST_300001_SM_1000_NS8cuda_cub20__uninitialized_copy7functorINS7_6detail15normal_iteratorINS7_10device_ptrIiEEEENS7_7pointerIiNS8_3tagENS7_11use_defaultESI_EEEEEEvT0_T1_:
	.zero		920


//--------------------- .nv.constant0._ZN3cub18CUB_300001_SM_10006detail8for_each13static_kernelINS2_12policy_hub_t12policy_500_tElN6thrust24THRUST_300001_SM_1000_NS8cuda_cub6__fill7functorINS7_6detail15normal_iteratorINS7_10device_ptrIiEEEEiEEEEvT0_T1_ --------------------------
	.section	.nv.constant0._ZN3cub18CUB_300001_SM_10006detail8for_each13static_kernelINS2_12policy_hub_t12policy_500_tElN6thrust24THRUST_300001_SM_1000_NS8cuda_cub6__fill7functorINS7_6detail15normal_iteratorINS7_10device_ptrIiEEEEiEEEEvT0_T1_,"a",@progbits
	.sectionflags	@""
	.align	4
.nv.constant0._ZN3cub18CUB_300001_SM_10006detail8for_each13static_kernelINS2_12policy_hub_t12policy_500_tElN6thrust24THRUST_300001_SM_1000_NS8cuda_cub6__fill7functorINS7_6detail15normal_iteratorINS7_10device_ptrIiEEEEiEEEEvT0_T1_:
	.zero		920


//--------------------- .nv.constant0._ZN3cub18CUB_300001_SM_10006detail8for_each13static_kernelINS2_12policy_hub_t12policy_500_tElN6thrust24THRUST_300001_SM_1000_NS8cuda_cub10__tabulate7functorINS7_6detail15normal_iteratorINS7_10device_ptrIiEEEENS7_6system6detail7generic6detail22compute_sequence_valueIivEElEEEEvT0_T1_ --------------------------
	.section	.nv.constant0._ZN3cub18CUB_300001_SM_10006detail8for_each13static_kernelINS2_12policy_hub_t12policy_500_tElN6thrust24THRUST_300001_SM_1000_NS8cuda_cub10__tabulate7functorINS7_6detail15normal_iteratorINS7_10device_ptrIiEEEENS7_6system6detail7generic6detail22compute_sequence_valueIivEElEEEEvT0_T1_,"a",@progbits
	.sectionflags	@""
	.align	4
.nv.constant0._ZN3cub18CUB_300001_SM_10006detail8for_each13static_kernelINS2_12policy_hub_t12policy_500_tElN6thrust24THRUST_300001_SM_1000_NS8cuda_cub10__tabulate7functorINS7_6detail15normal_iteratorINS7_10device_ptrIiEEEENS7_6system6detail7generic6detail22compute_sequence_valueIivEElEEEEvT0_T1_:
	.zero		920


//--------------------- .nv.constant0._ZN3cub18CUB_300001_SM_10006detail8for_each13static_kernelINS2_12policy_hub_t12policy_500_tEmN6thrust24THRUST_300001_SM_1000_NS8cuda_cub20__uninitialized_fill7functorINS7_10device_ptrIiEEiEEEEvT0_T1_ --------------------------
	.section	.nv.constant0._ZN3cub18CUB_300001_SM_10006detail8for_each13static_kernelINS2_12policy_hub_t12policy_500_tEmN6thrust24THRUST_300001_SM_1000_NS8cuda_cub20__uninitialized_fill7functorINS7_10device_ptrIiEEiEEEEvT0_T1_,"a",@progbits
	.sectionflags	@""
	.align	4
.nv.constant0._ZN3cub18CUB_300001_SM_10006detail8for_each13static_kernelINS2_12policy_hub_t12policy_500_tEmN6thrust24THRUST_300001_SM_1000_NS8cuda_cub20__uninitialized_fill7functorINS7_10device_ptrIiEEiEEEEvT0_T1_:
	.zero		920


//--------------------- .nv.constant0._ZN3cub18CUB_300001_SM_10006detail11EmptyKernelIvEEvv --------------------------
	.section	.nv.constant0._ZN3cub18CUB_300001_SM_10006detail11EmptyKernelIvEEvv,"a",@progbits
	.sectionflags	@""
	.align	4
.nv.constant0._ZN3cub18CUB_300001_SM_10006detail11EmptyKernelIvEEvv:
	.zero		896


//--------------------- SYMBOLS --------------------------

	.type		.nv.reservedSmem.offset0,@object
	.size		.nv.reservedSmem.offset0,0x4
	.type		.nv.reservedSmem.cap,@object
	.size		.nv.reservedSmem.cap,0x4
